//
// Generated by NVIDIA NVVM Compiler
//
// Compiler Build ID: CL-36424714
// Cuda compilation tools, release 13.0, V13.0.88
// Based on NVVM 20.0.0
//

.version 9.0
.target sm_100
.address_size 64

	// .globl	_Z5test1PiS_S_S_S_S_i
.extern .func  (.param .b32 func_retval0) vprintf
(
	.param .b64 vprintf_param_0,
	.param .b64 vprintf_param_1
)
;
// _ZZ23count_chain_memory_sizePiS_S_S_S_S_S_S_S_E8sub_data has been demoted
// _ZZ23count_chain_memory_sizePiS_S_S_S_S_S_S_S_E20project_len_sub_data has been demoted
// _ZZ23count_chain_offset_sizePiS_S_S_S_S_S_S_S_E8sub_data has been demoted
// _ZZ29count_single_item_s_candidateiPiS_S_S_S_S_S_S_S_S_S_S_S_S_S_PbS_S_S_S_S_E10item_index has been demoted
// _ZZ33single_item_peu_utility_count_maxPiS_S_S_S_S_S_S_S_S_S_S_S_S_PbE16sub_data_utility has been demoted
// _ZZ33single_item_peu_utility_count_maxPiS_S_S_S_S_S_S_S_S_S_S_S_S_PbE12sub_data_peu has been demoted
// _ZZ29single_item_peu_utility_countPiS_S_S_S_S_iPbS0_E16sub_data_utility has been demoted
// _ZZ29single_item_peu_utility_countPiS_S_S_S_S_iPbS0_E12sub_data_peu has been demoted
// _ZZ31tree_node_peu_utility_count_maxPiS_S_S_S_S_S_S_S_PbE16sub_data_utility has been demoted
// _ZZ31tree_node_peu_utility_count_maxPiS_S_S_S_S_S_S_S_PbE12sub_data_peu has been demoted
// _ZZN3cub18CUB_300001_SM_10006detail11scan_by_key21DeviceScanByKeyKernelINS2_10policy_hubIPiiiN4cuda3__47maximumIiEEE10Policy1000ES5_S5_S5_NS0_24ReduceByKeyScanTileStateIiiLb1EEENS6_3std3__48equal_toIiEES9_ijiiEEvT0_PT9_T1_T2_T3_iT4_T5_T6_T7_E12temp_storage has been demoted
// _ZZN3cub18CUB_300001_SM_10006detail11scan_by_key21DeviceScanByKeyKernelINS2_10policy_hubIPiiiN4cuda3__47maximumIiEEE10Policy1000ES5_S5_S5_NS0_24ReduceByKeyScanTileStateIiiLb1EEENS6_3std3__48equal_toIiEES9_imiiEEvT0_PT9_T1_T2_T3_iT4_T5_T6_T7_E12temp_storage has been demoted
// _ZZN3cub18CUB_300001_SM_10006detail6reduce28DeviceReduceSingleTileKernelINS2_10policy_hubIijN4cuda3__47maximumIiEEE10Policy1000EN6thrust24THRUST_300001_SM_1000_NS10device_ptrIiEEPijS8_iiNS5_3std3__410__identityEEEvT0_T1_T2_T3_T4_T6_E12temp_storage has been demoted
// _ZZN3cub18CUB_300001_SM_10006detail6reduce18DeviceReduceKernelINS2_10policy_hubIijN4cuda3__47maximumIiEEE10Policy1000EN6thrust24THRUST_300001_SM_1000_NS10device_ptrIiEEjS8_iNS5_3std3__410__identityEEEvT0_PT3_T1_NS0_13GridEvenShareISL_EET2_T4_E12temp_storage has been demoted
// _ZZN3cub18CUB_300001_SM_10006detail6reduce28DeviceReduceSingleTileKernelINS2_10policy_hubIijN4cuda3__47maximumIiEEE10Policy1000EPiSB_iS8_iiNS5_3std3__410__identityEEEvT0_T1_T2_T3_T4_T6_E12temp_storage has been demoted
// _ZZN3cub18CUB_300001_SM_10006detail6reduce28DeviceReduceSingleTileKernelINS2_10policy_hubIiyN4cuda3__47maximumIiEEE10Policy1000EN6thrust24THRUST_300001_SM_1000_NS10device_ptrIiEEPiyS8_iiNS5_3std3__410__identityEEEvT0_T1_T2_T3_T4_T6_E12temp_storage has been demoted
// _ZZN3cub18CUB_300001_SM_10006detail6reduce18DeviceReduceKernelINS2_10policy_hubIiyN4cuda3__47maximumIiEEE10Policy1000EN6thrust24THRUST_300001_SM_1000_NS10device_ptrIiEEyS8_iNS5_3std3__410__identityEEEvT0_PT3_T1_NS0_13GridEvenShareISL_EET2_T4_E12temp_storage has been demoted
// _ZZN3cub18CUB_300001_SM_10006detail6reduce28DeviceReduceSingleTileKernelINS2_10policy_hubIiyN4cuda3__47maximumIiEEE10Policy1000EPiSB_iS8_iiNS5_3std3__410__identityEEEvT0_T1_T2_T3_T4_T6_E12temp_storage has been demoted
// _ZZN3cub18CUB_300001_SM_10006detail6select23DeviceSelectSweepKernelINS2_10policy_hubIiiiLb0ELNS0_10SelectImplE0EE10Policy1000EN6thrust24THRUST_300001_SM_1000_NS17counting_iteratorIiNS9_11use_defaultESB_SB_EENS9_10device_ptrIiEESE_PlNS0_13ScanTileStateIiLb1EEE6is_oneNS0_8NullTypeEiNS2_19streaming_context_tIlLb1EEELS5_0EEEvT0_T1_T2_T3_T4_T5_T6_T7_iT8_NS1_7vsmem_tEE19static_temp_storage has been demoted
// _ZZN3cub18CUB_300001_SM_10006detail4scan16DeviceScanKernelINS2_10policy_hubIiiijN4cuda3std3__44plusIvEEE10Policy1000EN6thrust24THRUST_300001_SM_1000_NS10device_ptrIiEESF_NS0_13ScanTileStateIiLb1EEES9_NS0_8NullTypeEjiLb0ESI_EEvT0_T1_T2_iT3_T4_T5_E12temp_storage has been demoted
// _ZZN3cub18CUB_300001_SM_10006detail4scan16DeviceScanKernelINS2_10policy_hubIiiimN4cuda3std3__44plusIvEEE10Policy1000EN6thrust24THRUST_300001_SM_1000_NS10device_ptrIiEESF_NS0_13ScanTileStateIiLb1EEES9_NS0_8NullTypeEmiLb0ESI_EEvT0_T1_T2_iT3_T4_T5_E12temp_storage has been demoted
// _ZZN3cub18CUB_300001_SM_10006detail6reduce28DeviceReduceSingleTileKernelINS2_10policy_hubIijN4cuda3std3__44plusIiEEE10Policy1000EN6thrust24THRUST_300001_SM_1000_NS10device_ptrIiEEPijS9_iiNS7_10__identityEEEvT0_T1_T2_T3_T4_T6_E12temp_storage has been demoted
// _ZZN3cub18CUB_300001_SM_10006detail6reduce18DeviceReduceKernelINS2_10policy_hubIijN4cuda3std3__44plusIiEEE10Policy1000EN6thrust24THRUST_300001_SM_1000_NS10device_ptrIiEEjS9_iNS7_10__identityEEEvT0_PT3_T1_NS0_13GridEvenShareISK_EET2_T4_E12temp_storage has been demoted
// _ZZN3cub18CUB_300001_SM_10006detail6reduce28DeviceReduceSingleTileKernelINS2_10policy_hubIijN4cuda3std3__44plusIiEEE10Policy1000EPiSC_iS9_iiNS7_10__identityEEEvT0_T1_T2_T3_T4_T6_E12temp_storage has been demoted
// _ZZN3cub18CUB_300001_SM_10006detail6reduce28DeviceReduceSingleTileKernelINS2_10policy_hubIiyN4cuda3std3__44plusIiEEE10Policy1000EN6thrust24THRUST_300001_SM_1000_NS10device_ptrIiEEPiyS9_iiNS7_10__identityEEEvT0_T1_T2_T3_T4_T6_E12temp_storage has been demoted
// _ZZN3cub18CUB_300001_SM_10006detail6reduce18DeviceReduceKernelINS2_10policy_hubIiyN4cuda3std3__44plusIiEEE10Policy1000EN6thrust24THRUST_300001_SM_1000_NS10device_ptrIiEEyS9_iNS7_10__identityEEEvT0_PT3_T1_NS0_13GridEvenShareISK_EET2_T4_E12temp_storage has been demoted
// _ZZN3cub18CUB_300001_SM_10006detail6reduce28DeviceReduceSingleTileKernelINS2_10policy_hubIiyN4cuda3std3__44plusIiEEE10Policy1000EPiSC_iS9_iiNS7_10__identityEEEvT0_T1_T2_T3_T4_T6_E12temp_storage has been demoted
.global .align 1 .b8 _ZN34_INTERNAL_5d9ca0e8_4_k_cu_0e78e4fd4cuda3std3__45__cpo5beginE[1];
.global .align 1 .b8 _ZN34_INTERNAL_5d9ca0e8_4_k_cu_0e78e4fd4cuda3std3__45__cpo3endE[1];
.global .align 1 .b8 _ZN34_INTERNAL_5d9ca0e8_4_k_cu_0e78e4fd4cuda3std3__45__cpo6cbeginE[1];
.global .align 1 .b8 _ZN34_INTERNAL_5d9ca0e8_4_k_cu_0e78e4fd4cuda3std3__45__cpo4cendE[1];
.global .align 1 .b8 _ZN34_INTERNAL_5d9ca0e8_4_k_cu_0e78e4fd4cuda3std3__45__cpo6rbeginE[1];
.global .align 1 .b8 _ZN34_INTERNAL_5d9ca0e8_4_k_cu_0e78e4fd4cuda3std3__45__cpo4rendE[1];
.global .align 1 .b8 _ZN34_INTERNAL_5d9ca0e8_4_k_cu_0e78e4fd4cuda3std3__45__cpo7crbeginE[1];
.global .align 1 .b8 _ZN34_INTERNAL_5d9ca0e8_4_k_cu_0e78e4fd4cuda3std3__45__cpo5crendE[1];
.global .align 1 .b8 _ZN34_INTERNAL_5d9ca0e8_4_k_cu_0e78e4fd4cuda3std3__436_GLOBAL__N__5d9ca0e8_4_k_cu_0e78e4fd6ignoreE[1];
.global .align 1 .b8 _ZN34_INTERNAL_5d9ca0e8_4_k_cu_0e78e4fd4cuda3std3__419piecewise_constructE[1];
.global .align 1 .b8 _ZN34_INTERNAL_5d9ca0e8_4_k_cu_0e78e4fd4cuda3std3__48in_placeE[1];
.global .align 1 .b8 _ZN34_INTERNAL_5d9ca0e8_4_k_cu_0e78e4fd4cuda3std3__420unreachable_sentinelE[1];
.global .align 1 .b8 _ZN34_INTERNAL_5d9ca0e8_4_k_cu_0e78e4fd4cuda3std3__47nulloptE[1];
.global .align 1 .b8 _ZN34_INTERNAL_5d9ca0e8_4_k_cu_0e78e4fd4cuda3std3__48unexpectE[1];
.global .align 1 .b8 _ZN34_INTERNAL_5d9ca0e8_4_k_cu_0e78e4fd4cuda3std6ranges3__45__cpo4swapE[1];
.global .align 1 .b8 _ZN34_INTERNAL_5d9ca0e8_4_k_cu_0e78e4fd4cuda3std6ranges3__45__cpo9iter_moveE[1];
.global .align 1 .b8 _ZN34_INTERNAL_5d9ca0e8_4_k_cu_0e78e4fd4cuda3std6ranges3__45__cpo5beginE[1];
.global .align 1 .b8 _ZN34_INTERNAL_5d9ca0e8_4_k_cu_0e78e4fd4cuda3std6ranges3__45__cpo3endE[1];
.global .align 1 .b8 _ZN34_INTERNAL_5d9ca0e8_4_k_cu_0e78e4fd4cuda3std6ranges3__45__cpo6cbeginE[1];
.global .align 1 .b8 _ZN34_INTERNAL_5d9ca0e8_4_k_cu_0e78e4fd4cuda3std6ranges3__45__cpo4cendE[1];
.global .align 1 .b8 _ZN34_INTERNAL_5d9ca0e8_4_k_cu_0e78e4fd4cuda3std6ranges3__45__cpo7advanceE[1];
.global .align 1 .b8 _ZN34_INTERNAL_5d9ca0e8_4_k_cu_0e78e4fd4cuda3std6ranges3__45__cpo9iter_swapE[1];
.global .align 1 .b8 _ZN34_INTERNAL_5d9ca0e8_4_k_cu_0e78e4fd4cuda3std6ranges3__45__cpo4nextE[1];
.global .align 1 .b8 _ZN34_INTERNAL_5d9ca0e8_4_k_cu_0e78e4fd4cuda3std6ranges3__45__cpo4prevE[1];
.global .align 1 .b8 _ZN34_INTERNAL_5d9ca0e8_4_k_cu_0e78e4fd4cuda3std6ranges3__45__cpo4dataE[1];
.global .align 1 .b8 _ZN34_INTERNAL_5d9ca0e8_4_k_cu_0e78e4fd4cuda3std6ranges3__45__cpo5cdataE[1];
.global .align 1 .b8 _ZN34_INTERNAL_5d9ca0e8_4_k_cu_0e78e4fd4cuda3std6ranges3__45__cpo4sizeE[1];
.global .align 1 .b8 _ZN34_INTERNAL_5d9ca0e8_4_k_cu_0e78e4fd4cuda3std6ranges3__45__cpo5ssizeE[1];
.global .align 1 .b8 _ZN34_INTERNAL_5d9ca0e8_4_k_cu_0e78e4fd4cuda3std6ranges3__45__cpo8distanceE[1];
.global .align 1 .b8 _ZN34_INTERNAL_5d9ca0e8_4_k_cu_0e78e4fd6thrust24THRUST_300001_SM_1000_NS8cuda_cub3parE[1];
.global .align 1 .b8 _ZN34_INTERNAL_5d9ca0e8_4_k_cu_0e78e4fd6thrust24THRUST_300001_SM_1000_NS8cuda_cub10par_nosyncE[1];
.global .align 1 .b8 _ZN34_INTERNAL_5d9ca0e8_4_k_cu_0e78e4fd6thrust24THRUST_300001_SM_1000_NS6system6detail10sequential3seqE[1];
.global .align 1 .b8 _ZN34_INTERNAL_5d9ca0e8_4_k_cu_0e78e4fd6thrust24THRUST_300001_SM_1000_NS12placeholders2_1E[1];
.global .align 1 .b8 _ZN34_INTERNAL_5d9ca0e8_4_k_cu_0e78e4fd6thrust24THRUST_300001_SM_1000_NS12placeholders2_2E[1];
.global .align 1 .b8 _ZN34_INTERNAL_5d9ca0e8_4_k_cu_0e78e4fd6thrust24THRUST_300001_SM_1000_NS12placeholders2_3E[1];
.global .align 1 .b8 _ZN34_INTERNAL_5d9ca0e8_4_k_cu_0e78e4fd6thrust24THRUST_300001_SM_1000_NS12placeholders2_4E[1];
.global .align 1 .b8 _ZN34_INTERNAL_5d9ca0e8_4_k_cu_0e78e4fd6thrust24THRUST_300001_SM_1000_NS12placeholders2_5E[1];
.global .align 1 .b8 _ZN34_INTERNAL_5d9ca0e8_4_k_cu_0e78e4fd6thrust24THRUST_300001_SM_1000_NS12placeholders2_6E[1];
.global .align 1 .b8 _ZN34_INTERNAL_5d9ca0e8_4_k_cu_0e78e4fd6thrust24THRUST_300001_SM_1000_NS12placeholders2_7E[1];
.global .align 1 .b8 _ZN34_INTERNAL_5d9ca0e8_4_k_cu_0e78e4fd6thrust24THRUST_300001_SM_1000_NS12placeholders2_8E[1];
.global .align 1 .b8 _ZN34_INTERNAL_5d9ca0e8_4_k_cu_0e78e4fd6thrust24THRUST_300001_SM_1000_NS12placeholders2_9E[1];
.global .align 1 .b8 _ZN34_INTERNAL_5d9ca0e8_4_k_cu_0e78e4fd6thrust24THRUST_300001_SM_1000_NS12placeholders3_10E[1];
.global .align 1 .b8 _ZN34_INTERNAL_5d9ca0e8_4_k_cu_0e78e4fd6thrust24THRUST_300001_SM_1000_NS3seqE[1];
.global .align 1 .b8 $str[17] = {105, 91, 37, 100, 93, 106, 91, 37, 100, 93, 32, 61, 32, 37, 100, 32};
.global .align 1 .b8 $str$1[17] = {115, 101, 113, 117, 101, 110, 99, 101, 95, 108, 101, 110, 58, 37, 100, 10};
.global .align 1 .b8 $str$2[4] = {37, 100, 10};
.global .align 1 .b8 $str$3[35] = {105, 116, 101, 109, 91, 37, 100, 93, 115, 105, 100, 91, 37, 100, 93, 105, 110, 115, 116, 97, 110, 99, 101, 91, 37, 100, 93, 32, 61, 32, 37, 100, 32, 10};
.global .align 1 .b8 $str$4[48] = {84, 104, 114, 101, 97, 100, 32, 37, 100, 32, 101, 110, 99, 111, 117, 110, 116, 101, 114, 101, 100, 32, 97, 110, 32, 101, 114, 114, 111, 114, 32, 97, 110, 100, 32, 105, 115, 32, 101, 120, 105, 116, 105, 110, 103, 33, 10};
.extern .shared .align 16 .b8 sdata[];
.global .align 1 .b8 $str$5[28] = {100, 95, 116, 114, 101, 101, 95, 110, 111, 100, 101, 95, 99, 104, 97, 105, 110, 95, 105, 110, 115, 116, 97, 110, 99, 101, 58};
.global .align 1 .b8 $str$6[4] = {37, 100, 32};
.global .align 1 .b8 $str$7[2] = {10};
.global .align 1 .b8 $str$8[27] = {100, 95, 116, 114, 101, 101, 95, 110, 111, 100, 101, 95, 99, 104, 97, 105, 110, 95, 117, 116, 105, 108, 105, 116, 121, 58};
.global .align 1 .b8 $str$9[26] = {100, 95, 116, 114, 101, 101, 95, 110, 111, 100, 101, 95, 99, 104, 97, 105, 110, 95, 111, 102, 102, 115, 101, 116, 58};
.global .align 1 .b8 $str$10[23] = {100, 95, 116, 114, 101, 101, 95, 110, 111, 100, 101, 95, 99, 104, 97, 105, 110, 95, 115, 105, 100, 58};
.global .align 1 .b8 $str$11[3] = {10, 10};
.global .align 1 .b8 $str$12[39] = {10, 98, 117, 105, 108, 100, 95, 116, 116, 95, 110, 111, 100, 101, 95, 99, 104, 97, 105, 110, 95, 117, 116, 105, 108, 105, 116, 121, 32, 101, 114, 114, 111, 114, 33, 33, 33, 10};
.global .align 1 .b8 $str$13[8] = {100, 95, 105, 116, 101, 109, 58};
.global .align 1 .b8 $str$14[7] = {100, 95, 116, 105, 100, 58};
.global .align 1 .b8 $str$15[6] = {100, 95, 105, 117, 58};
.global .align 1 .b8 $str$16[6] = {100, 95, 114, 117, 58};
.global .align 1 .b8 $str$17[11] = {111, 102, 102, 115, 101, 116, 32, 37, 100, 32};

.visible .entry _Z5test1PiS_S_S_S_S_i(
	.param .u64 .ptr .align 1 _Z5test1PiS_S_S_S_S_i_param_0,
	.param .u64 .ptr .align 1 _Z5test1PiS_S_S_S_S_i_param_1,
	.param .u64 .ptr .align 1 _Z5test1PiS_S_S_S_S_i_param_2,
	.param .u64 .ptr .align 1 _Z5test1PiS_S_S_S_S_i_param_3,
	.param .u64 .ptr .align 1 _Z5test1PiS_S_S_S_S_i_param_4,
	.param .u64 .ptr .align 1 _Z5test1PiS_S_S_S_S_i_param_5,
	.param .u32 _Z5test1PiS_S_S_S_S_i_param_6
)
{
	.local .align 8 .b8 	__local_depot0[16];
	.reg .b64 	%SP;
	.reg .b64 	%SPL;
	.reg .pred 	%p<5>;
	.reg .b32 	%r<26>;
	.reg .b64 	%rd<25>;

	mov.u64 	%SPL, __local_depot0;
	cvta.local.u64 	%SP, %SPL;
	ld.param.u64 	%rd8, [_Z5test1PiS_S_S_S_S_i_param_0];
	ld.param.u64 	%rd9, [_Z5test1PiS_S_S_S_S_i_param_4];
	ld.param.u64 	%rd10, [_Z5test1PiS_S_S_S_S_i_param_5];
	ld.param.u32 	%r11, [_Z5test1PiS_S_S_S_S_i_param_6];
	add.u64 	%rd11, %SP, 0;
	add.u64 	%rd1, %SPL, 0;
	setp.lt.s32 	%p1, %r11, 1;
	@%p1 bra 	$L__BB0_6;
	cvta.to.global.u64 	%rd2, %rd9;
	cvta.to.global.u64 	%rd3, %rd10;
	cvta.to.global.u64 	%rd4, %rd8;
	mov.b32 	%r22, 0;
	mov.u64 	%rd16, $str;
	mov.u64 	%rd19, $str$1;
$L__BB0_2:
	cvt.u64.u32 	%rd5, %r22;
	mul.wide.u32 	%rd12, %r22, 4;
	add.s64 	%rd6, %rd3, %rd12;
	ld.global.u32 	%r25, [%rd6];
	setp.lt.s32 	%p2, %r25, 1;
	@%p2 bra 	$L__BB0_5;
	shl.b64 	%rd13, %rd5, 2;
	add.s64 	%rd7, %rd2, %rd13;
	ld.global.u32 	%r23, [%rd7];
	mov.u32 	%r24, %r23;
$L__BB0_4:
	sub.s32 	%r13, %r24, %r23;
	mul.wide.s32 	%rd14, %r24, 4;
	add.s64 	%rd15, %rd4, %rd14;
	ld.global.u32 	%r14, [%rd15];
	st.local.v2.u32 	[%rd1], {%r22, %r13};
	st.local.u32 	[%rd1+8], %r14;
	cvta.global.u64 	%rd17, %rd16;
	{ // callseq 0, 0
	.param .b64 param0;
	st.param.b64 	[param0], %rd17;
	.param .b64 param1;
	st.param.b64 	[param1], %rd11;
	.param .b32 retval0;
	call.uni (retval0), 
	vprintf, 
	(
	param0, 
	param1
	);
	ld.param.b32 	%r15, [retval0];
	} // callseq 0
	add.s32 	%r24, %r24, 1;
	ld.global.u32 	%r23, [%rd7];
	ld.global.u32 	%r25, [%rd6];
	add.s32 	%r17, %r25, %r23;
	setp.lt.s32 	%p3, %r24, %r17;
	@%p3 bra 	$L__BB0_4;
$L__BB0_5:
	st.local.u32 	[%rd1], %r25;
	cvta.global.u64 	%rd20, %rd19;
	{ // callseq 1, 0
	.param .b64 param0;
	st.param.b64 	[param0], %rd20;
	.param .b64 param1;
	st.param.b64 	[param1], %rd11;
	.param .b32 retval0;
	call.uni (retval0), 
	vprintf, 
	(
	param0, 
	param1
	);
	ld.param.b32 	%r18, [retval0];
	} // callseq 1
	add.s32 	%r22, %r22, 1;
	setp.ne.s32 	%p4, %r22, %r11;
	@%p4 bra 	$L__BB0_2;
$L__BB0_6:
	st.local.u32 	[%rd1], %r11;
	mov.u64 	%rd22, $str$2;
	cvta.global.u64 	%rd23, %rd22;
	{ // callseq 2, 0
	.param .b64 param0;
	st.param.b64 	[param0], %rd23;
	.param .b64 param1;
	st.param.b64 	[param1], %rd11;
	.param .b32 retval0;
	call.uni (retval0), 
	vprintf, 
	(
	param0, 
	param1
	);
	ld.param.b32 	%r20, [retval0];
	} // callseq 2
	ret;

}
	// .globl	_Z5test2PiS_S_S_S_iS_S_S_
.visible .entry _Z5test2PiS_S_S_S_iS_S_S_(
	.param .u64 .ptr .align 1 _Z5test2PiS_S_S_S_iS_S_S__param_0,
	.param .u64 .ptr .align 1 _Z5test2PiS_S_S_S_iS_S_S__param_1,
	.param .u64 .ptr .align 1 _Z5test2PiS_S_S_S_iS_S_S__param_2,
	.param .u64 .ptr .align 1 _Z5test2PiS_S_S_S_iS_S_S__param_3,
	.param .u64 .ptr .align 1 _Z5test2PiS_S_S_S_iS_S_S__param_4,
	.param .u32 _Z5test2PiS_S_S_S_iS_S_S__param_5,
	.param .u64 .ptr .align 1 _Z5test2PiS_S_S_S_iS_S_S__param_6,
	.param .u64 .ptr .align 1 _Z5test2PiS_S_S_S_iS_S_S__param_7,
	.param .u64 .ptr .align 1 _Z5test2PiS_S_S_S_iS_S_S__param_8
)
{
	.local .align 16 .b8 	__local_depot1[16];
	.reg .b64 	%SP;
	.reg .b64 	%SPL;
	.reg .pred 	%p<7>;
	.reg .b32 	%r<40>;
	.reg .b64 	%rd<45>;

	mov.u64 	%SPL, __local_depot1;
	cvta.local.u64 	%SP, %SPL;
	ld.param.u32 	%r15, [_Z5test2PiS_S_S_S_iS_S_S__param_5];
	ld.param.u64 	%rd18, [_Z5test2PiS_S_S_S_iS_S_S__param_7];
	cvta.to.global.u64 	%rd1, %rd18;
	setp.lt.s32 	%p1, %r15, 1;
	@%p1 bra 	$L__BB1_10;
	ld.param.u64 	%rd43, [_Z5test2PiS_S_S_S_iS_S_S__param_6];
	ld.param.u64 	%rd41, [_Z5test2PiS_S_S_S_iS_S_S__param_3];
	ld.param.u64 	%rd40, [_Z5test2PiS_S_S_S_iS_S_S__param_2];
	ld.param.u64 	%rd38, [_Z5test2PiS_S_S_S_iS_S_S__param_0];
	add.u64 	%rd19, %SP, 0;
	add.u64 	%rd2, %SPL, 0;
	cvta.to.global.u64 	%rd3, %rd43;
	cvta.to.global.u64 	%rd4, %rd41;
	cvta.to.global.u64 	%rd5, %rd40;
	cvta.to.global.u64 	%rd6, %rd38;
	mov.b32 	%r33, 0;
$L__BB1_2:
	mul.wide.u32 	%rd20, %r33, 4;
	add.s64 	%rd7, %rd3, %rd20;
	ld.global.u32 	%r38, [%rd7];
	setp.lt.s32 	%p2, %r38, 1;
	@%p2 bra 	$L__BB1_9;
	ld.param.u64 	%rd44, [_Z5test2PiS_S_S_S_iS_S_S__param_8];
	ld.param.u64 	%rd42, [_Z5test2PiS_S_S_S_iS_S_S__param_4];
	ld.param.u64 	%rd39, [_Z5test2PiS_S_S_S_iS_S_S__param_1];
	cvta.to.global.u64 	%rd21, %rd44;
	add.s64 	%rd8, %rd21, %rd20;
	cvta.to.global.u64 	%rd23, %rd42;
	add.s64 	%rd9, %rd23, %rd20;
	cvta.to.global.u64 	%rd24, %rd39;
	add.s64 	%rd10, %rd24, %rd20;
	ld.global.u32 	%r39, [%rd8];
	mov.b32 	%r36, 0;
$L__BB1_4:
	add.s32 	%r18, %r39, %r36;
	mul.wide.s32 	%rd25, %r18, 4;
	add.s64 	%rd26, %rd1, %rd25;
	ld.global.u32 	%r19, [%rd26];
	setp.lt.s32 	%p3, %r19, 1;
	@%p3 bra 	$L__BB1_8;
	mov.b32 	%r37, 0;
$L__BB1_6:
	ld.global.u32 	%r21, [%rd9];
	add.s32 	%r22, %r21, %r36;
	mul.wide.s32 	%rd27, %r22, 4;
	add.s64 	%rd28, %rd4, %rd27;
	ld.global.u32 	%r23, [%rd28];
	ld.global.u32 	%r24, [%rd10];
	add.s32 	%r25, %r24, %r36;
	mul.wide.s32 	%rd29, %r25, 4;
	add.s64 	%rd30, %rd5, %rd29;
	ld.global.u32 	%r26, [%rd30];
	add.s32 	%r27, %r26, %r37;
	mul.wide.s32 	%rd31, %r27, 4;
	add.s64 	%rd32, %rd6, %rd31;
	ld.global.u32 	%r28, [%rd32];
	st.local.v4.u32 	[%rd2], {%r33, %r23, %r37, %r28};
	mov.u64 	%rd33, $str$3;
	cvta.global.u64 	%rd34, %rd33;
	{ // callseq 3, 0
	.param .b64 param0;
	st.param.b64 	[param0], %rd34;
	.param .b64 param1;
	st.param.b64 	[param1], %rd19;
	.param .b32 retval0;
	call.uni (retval0), 
	vprintf, 
	(
	param0, 
	param1
	);
	ld.param.b32 	%r29, [retval0];
	} // callseq 3
	add.s32 	%r37, %r37, 1;
	ld.global.u32 	%r39, [%rd8];
	add.s32 	%r31, %r39, %r36;
	mul.wide.s32 	%rd36, %r31, 4;
	add.s64 	%rd37, %rd1, %rd36;
	ld.global.u32 	%r32, [%rd37];
	setp.lt.s32 	%p4, %r37, %r32;
	@%p4 bra 	$L__BB1_6;
	ld.global.u32 	%r38, [%rd7];
$L__BB1_8:
	add.s32 	%r36, %r36, 1;
	setp.lt.s32 	%p5, %r36, %r38;
	@%p5 bra 	$L__BB1_4;
$L__BB1_9:
	add.s32 	%r33, %r33, 1;
	setp.ne.s32 	%p6, %r33, %r15;
	@%p6 bra 	$L__BB1_2;
$L__BB1_10:
	ret;

}
	// .globl	_Z23count_chain_memory_sizePiS_S_S_S_S_S_S_S_
.visible .entry _Z23count_chain_memory_sizePiS_S_S_S_S_S_S_S_(
	.param .u64 .ptr .align 1 _Z23count_chain_memory_sizePiS_S_S_S_S_S_S_S__param_0,
	.param .u64 .ptr .align 1 _Z23count_chain_memory_sizePiS_S_S_S_S_S_S_S__param_1,
	.param .u64 .ptr .align 1 _Z23count_chain_memory_sizePiS_S_S_S_S_S_S_S__param_2,
	.param .u64 .ptr .align 1 _Z23count_chain_memory_sizePiS_S_S_S_S_S_S_S__param_3,
	.param .u64 .ptr .align 1 _Z23count_chain_memory_sizePiS_S_S_S_S_S_S_S__param_4,
	.param .u64 .ptr .align 1 _Z23count_chain_memory_sizePiS_S_S_S_S_S_S_S__param_5,
	.param .u64 .ptr .align 1 _Z23count_chain_memory_sizePiS_S_S_S_S_S_S_S__param_6,
	.param .u64 .ptr .align 1 _Z23count_chain_memory_sizePiS_S_S_S_S_S_S_S__param_7,
	.param .u64 .ptr .align 1 _Z23count_chain_memory_sizePiS_S_S_S_S_S_S_S__param_8
)
{
	.reg .pred 	%p<8>;
	.reg .b32 	%r<52>;
	.reg .b64 	%rd<35>;
	// demoted variable
	.shared .align 4 .b8 _ZZ23count_chain_memory_sizePiS_S_S_S_S_S_S_S_E8sub_data[4096];
	// demoted variable
	.shared .align 4 .b8 _ZZ23count_chain_memory_sizePiS_S_S_S_S_S_S_S_E20project_len_sub_data[4096];
	ld.param.u64 	%rd5, [_Z23count_chain_memory_sizePiS_S_S_S_S_S_S_S__param_0];
	ld.param.u64 	%rd6, [_Z23count_chain_memory_sizePiS_S_S_S_S_S_S_S__param_1];
	ld.param.u64 	%rd7, [_Z23count_chain_memory_sizePiS_S_S_S_S_S_S_S__param_2];
	ld.param.u64 	%rd13, [_Z23count_chain_memory_sizePiS_S_S_S_S_S_S_S__param_3];
	ld.param.u64 	%rd8, [_Z23count_chain_memory_sizePiS_S_S_S_S_S_S_S__param_4];
	ld.param.u64 	%rd9, [_Z23count_chain_memory_sizePiS_S_S_S_S_S_S_S__param_5];
	ld.param.u64 	%rd10, [_Z23count_chain_memory_sizePiS_S_S_S_S_S_S_S__param_6];
	ld.param.u64 	%rd11, [_Z23count_chain_memory_sizePiS_S_S_S_S_S_S_S__param_7];
	ld.param.u64 	%rd12, [_Z23count_chain_memory_sizePiS_S_S_S_S_S_S_S__param_8];
	cvta.to.global.u64 	%rd14, %rd13;
	mov.u32 	%r1, %tid.x;
	mov.u32 	%r2, %ctaid.x;
	mul.wide.u32 	%rd15, %r2, 4;
	add.s64 	%rd16, %rd14, %rd15;
	ld.global.nc.u32 	%r3, [%rd16];
	setp.ge.s32 	%p1, %r1, %r3;
	mov.b32 	%r49, 0;
	mov.u32 	%r50, %r49;
	@%p1 bra 	$L__BB2_3;
	cvta.to.global.u64 	%rd17, %rd9;
	cvta.to.global.u64 	%rd18, %rd7;
	add.s64 	%rd20, %rd17, %rd15;
	ld.global.nc.u32 	%r4, [%rd20];
	add.s64 	%rd21, %rd18, %rd15;
	ld.global.nc.u32 	%r5, [%rd21];
	mov.u32 	%r6, %ntid.x;
	cvta.to.global.u64 	%rd1, %rd10;
	cvta.to.global.u64 	%rd2, %rd8;
	cvta.to.global.u64 	%rd3, %rd6;
	cvta.to.global.u64 	%rd4, %rd5;
	mov.b32 	%r50, 0;
	mov.u32 	%r46, %r1;
	mov.u32 	%r49, %r50;
$L__BB2_2:
	add.s32 	%r22, %r4, %r46;
	mul.wide.s32 	%rd22, %r22, 4;
	add.s64 	%rd23, %rd1, %rd22;
	ld.global.nc.u32 	%r23, [%rd23];
	mul.wide.s32 	%rd24, %r23, 4;
	add.s64 	%rd25, %rd2, %rd24;
	ld.global.nc.u32 	%r24, [%rd25];
	add.s32 	%r25, %r5, %r46;
	mul.wide.s32 	%rd26, %r25, 4;
	add.s64 	%rd27, %rd3, %rd26;
	ld.global.nc.u32 	%r26, [%rd27];
	mul.wide.s32 	%rd28, %r26, 4;
	add.s64 	%rd29, %rd4, %rd28;
	ld.global.nc.u32 	%r27, [%rd29];
	sub.s32 	%r28, %r27, %r24;
	add.s32 	%r50, %r28, %r50;
	setp.gt.s32 	%p2, %r28, 1;
	mad.lo.s32 	%r29, %r28, %r28, %r28;
	shr.u32 	%r30, %r29, 1;
	selp.b32 	%r31, %r30, %r28, %p2;
	add.s32 	%r49, %r31, %r49;
	add.s32 	%r46, %r46, %r6;
	setp.lt.s32 	%p3, %r46, %r3;
	@%p3 bra 	$L__BB2_2;
$L__BB2_3:
	shl.b32 	%r32, %r1, 2;
	mov.u32 	%r33, _ZZ23count_chain_memory_sizePiS_S_S_S_S_S_S_S_E8sub_data;
	add.s32 	%r15, %r33, %r32;
	st.shared.u32 	[%r15], %r49;
	mov.u32 	%r34, _ZZ23count_chain_memory_sizePiS_S_S_S_S_S_S_S_E20project_len_sub_data;
	add.s32 	%r16, %r34, %r32;
	st.shared.u32 	[%r16], %r50;
	bar.sync 	0;
	mov.u32 	%r51, %ntid.x;
	setp.lt.u32 	%p4, %r51, 2;
	@%p4 bra 	$L__BB2_7;
$L__BB2_4:
	shr.u32 	%r19, %r51, 1;
	setp.ge.u32 	%p5, %r1, %r19;
	@%p5 bra 	$L__BB2_6;
	shl.b32 	%r35, %r19, 2;
	add.s32 	%r36, %r15, %r35;
	ld.shared.u32 	%r37, [%r36];
	ld.shared.u32 	%r38, [%r15];
	add.s32 	%r39, %r38, %r37;
	st.shared.u32 	[%r15], %r39;
	add.s32 	%r40, %r16, %r35;
	ld.shared.u32 	%r41, [%r40];
	ld.shared.u32 	%r42, [%r16];
	add.s32 	%r43, %r42, %r41;
	st.shared.u32 	[%r16], %r43;
$L__BB2_6:
	bar.sync 	0;
	setp.gt.u32 	%p6, %r51, 3;
	mov.u32 	%r51, %r19;
	@%p6 bra 	$L__BB2_4;
$L__BB2_7:
	setp.ne.s32 	%p7, %r1, 0;
	@%p7 bra 	$L__BB2_9;
	ld.shared.u32 	%r44, [_ZZ23count_chain_memory_sizePiS_S_S_S_S_S_S_S_E8sub_data];
	cvta.to.global.u64 	%rd30, %rd11;
	add.s64 	%rd32, %rd30, %rd15;
	st.global.u32 	[%rd32], %r44;
	ld.shared.u32 	%r45, [_ZZ23count_chain_memory_sizePiS_S_S_S_S_S_S_S_E20project_len_sub_data];
	cvta.to.global.u64 	%rd33, %rd12;
	add.s64 	%rd34, %rd33, %rd15;
	st.global.u32 	[%rd34], %r45;
$L__BB2_9:
	ret;

}
	// .globl	_Z23count_chain_offset_sizePiS_S_S_S_S_S_S_S_
.visible .entry _Z23count_chain_offset_sizePiS_S_S_S_S_S_S_S_(
	.param .u64 .ptr .align 1 _Z23count_chain_offset_sizePiS_S_S_S_S_S_S_S__param_0,
	.param .u64 .ptr .align 1 _Z23count_chain_offset_sizePiS_S_S_S_S_S_S_S__param_1,
	.param .u64 .ptr .align 1 _Z23count_chain_offset_sizePiS_S_S_S_S_S_S_S__param_2,
	.param .u64 .ptr .align 1 _Z23count_chain_offset_sizePiS_S_S_S_S_S_S_S__param_3,
	.param .u64 .ptr .align 1 _Z23count_chain_offset_sizePiS_S_S_S_S_S_S_S__param_4,
	.param .u64 .ptr .align 1 _Z23count_chain_offset_sizePiS_S_S_S_S_S_S_S__param_5,
	.param .u64 .ptr .align 1 _Z23count_chain_offset_sizePiS_S_S_S_S_S_S_S__param_6,
	.param .u64 .ptr .align 1 _Z23count_chain_offset_sizePiS_S_S_S_S_S_S_S__param_7,
	.param .u64 .ptr .align 1 _Z23count_chain_offset_sizePiS_S_S_S_S_S_S_S__param_8
)
{
	.reg .pred 	%p<7>;
	.reg .b32 	%r<39>;
	.reg .b64 	%rd<35>;
	// demoted variable
	.shared .align 4 .b8 _ZZ23count_chain_offset_sizePiS_S_S_S_S_S_S_S_E8sub_data[4096];
	ld.param.u64 	%rd5, [_Z23count_chain_offset_sizePiS_S_S_S_S_S_S_S__param_0];
	ld.param.u64 	%rd6, [_Z23count_chain_offset_sizePiS_S_S_S_S_S_S_S__param_1];
	ld.param.u64 	%rd7, [_Z23count_chain_offset_sizePiS_S_S_S_S_S_S_S__param_2];
	ld.param.u64 	%rd8, [_Z23count_chain_offset_sizePiS_S_S_S_S_S_S_S__param_3];
	ld.param.u64 	%rd9, [_Z23count_chain_offset_sizePiS_S_S_S_S_S_S_S__param_4];
	ld.param.u64 	%rd10, [_Z23count_chain_offset_sizePiS_S_S_S_S_S_S_S__param_5];
	ld.param.u64 	%rd13, [_Z23count_chain_offset_sizePiS_S_S_S_S_S_S_S__param_6];
	ld.param.u64 	%rd11, [_Z23count_chain_offset_sizePiS_S_S_S_S_S_S_S__param_7];
	ld.param.u64 	%rd12, [_Z23count_chain_offset_sizePiS_S_S_S_S_S_S_S__param_8];
	cvta.to.global.u64 	%rd14, %rd13;
	mov.u32 	%r1, %tid.x;
	mov.u32 	%r2, %ctaid.x;
	mul.wide.u32 	%rd15, %r2, 4;
	add.s64 	%rd16, %rd14, %rd15;
	ld.global.nc.u32 	%r3, [%rd16];
	setp.ge.s32 	%p1, %r1, %r3;
	mov.b32 	%r37, -2147483648;
	@%p1 bra 	$L__BB3_3;
	cvta.to.global.u64 	%rd17, %rd9;
	cvta.to.global.u64 	%rd18, %rd7;
	add.s64 	%rd20, %rd17, %rd15;
	ld.global.nc.u32 	%r4, [%rd20];
	add.s64 	%rd21, %rd18, %rd15;
	ld.global.nc.u32 	%r5, [%rd21];
	mov.u32 	%r6, %ntid.x;
	cvta.to.global.u64 	%rd1, %rd10;
	cvta.to.global.u64 	%rd2, %rd8;
	cvta.to.global.u64 	%rd3, %rd6;
	cvta.to.global.u64 	%rd4, %rd5;
	mov.b32 	%r37, -2147483648;
	mov.u32 	%r35, %r1;
$L__BB3_2:
	add.s32 	%r18, %r4, %r35;
	mul.wide.s32 	%rd22, %r18, 4;
	add.s64 	%rd23, %rd1, %rd22;
	ld.global.nc.u32 	%r19, [%rd23];
	mul.wide.s32 	%rd24, %r19, 4;
	add.s64 	%rd25, %rd2, %rd24;
	ld.global.nc.u32 	%r20, [%rd25];
	add.s32 	%r21, %r5, %r35;
	mul.wide.s32 	%rd26, %r21, 4;
	add.s64 	%rd27, %rd3, %rd26;
	ld.global.nc.u32 	%r22, [%rd27];
	mul.wide.s32 	%rd28, %r22, 4;
	add.s64 	%rd29, %rd4, %rd28;
	ld.global.nc.u32 	%r23, [%rd29];
	not.b32 	%r24, %r20;
	add.s32 	%r25, %r23, %r24;
	max.s32 	%r37, %r25, %r37;
	add.s32 	%r35, %r35, %r6;
	setp.lt.s32 	%p2, %r35, %r3;
	@%p2 bra 	$L__BB3_2;
$L__BB3_3:
	shl.b32 	%r26, %r1, 2;
	mov.u32 	%r27, _ZZ23count_chain_offset_sizePiS_S_S_S_S_S_S_S_E8sub_data;
	add.s32 	%r12, %r27, %r26;
	st.shared.u32 	[%r12], %r37;
	bar.sync 	0;
	mov.u32 	%r38, %ntid.x;
	setp.lt.u32 	%p3, %r38, 2;
	@%p3 bra 	$L__BB3_7;
$L__BB3_4:
	shr.u32 	%r15, %r38, 1;
	setp.ge.u32 	%p4, %r1, %r15;
	@%p4 bra 	$L__BB3_6;
	ld.shared.u32 	%r28, [%r12];
	shl.b32 	%r29, %r15, 2;
	add.s32 	%r30, %r12, %r29;
	ld.shared.u32 	%r31, [%r30];
	max.s32 	%r32, %r28, %r31;
	st.shared.u32 	[%r12], %r32;
$L__BB3_6:
	bar.sync 	0;
	setp.gt.u32 	%p5, %r38, 3;
	mov.u32 	%r38, %r15;
	@%p5 bra 	$L__BB3_4;
$L__BB3_7:
	setp.ne.s32 	%p6, %r1, 0;
	@%p6 bra 	$L__BB3_9;
	ld.shared.u32 	%r33, [_ZZ23count_chain_offset_sizePiS_S_S_S_S_S_S_S_E8sub_data];
	cvta.to.global.u64 	%rd30, %rd12;
	add.s64 	%rd32, %rd30, %rd15;
	st.global.u32 	[%rd32], %r33;
	mad.lo.s32 	%r34, %r33, %r3, %r33;
	cvta.to.global.u64 	%rd33, %rd11;
	add.s64 	%rd34, %rd33, %rd15;
	st.global.u32 	[%rd34], %r34;
$L__BB3_9:
	ret;

}
	// .globl	_Z29count_single_item_s_candidateiPiS_S_S_S_S_S_S_S_S_S_S_S_S_S_PbS_S_S_S_S_
.visible .entry _Z29count_single_item_s_candidateiPiS_S_S_S_S_S_S_S_S_S_S_S_S_S_PbS_S_S_S_S_(
	.param .u32 _Z29count_single_item_s_candidateiPiS_S_S_S_S_S_S_S_S_S_S_S_S_S_PbS_S_S_S_S__param_0,
	.param .u64 .ptr .align 1 _Z29count_single_item_s_candidateiPiS_S_S_S_S_S_S_S_S_S_S_S_S_S_PbS_S_S_S_S__param_1,
	.param .u64 .ptr .align 1 _Z29count_single_item_s_candidateiPiS_S_S_S_S_S_S_S_S_S_S_S_S_S_PbS_S_S_S_S__param_2,
	.param .u64 .ptr .align 1 _Z29count_single_item_s_candidateiPiS_S_S_S_S_S_S_S_S_S_S_S_S_S_PbS_S_S_S_S__param_3,
	.param .u64 .ptr .align 1 _Z29count_single_item_s_candidateiPiS_S_S_S_S_S_S_S_S_S_S_S_S_S_PbS_S_S_S_S__param_4,
	.param .u64 .ptr .align 1 _Z29count_single_item_s_candidateiPiS_S_S_S_S_S_S_S_S_S_S_S_S_S_PbS_S_S_S_S__param_5,
	.param .u64 .ptr .align 1 _Z29count_single_item_s_candidateiPiS_S_S_S_S_S_S_S_S_S_S_S_S_S_PbS_S_S_S_S__param_6,
	.param .u64 .ptr .align 1 _Z29count_single_item_s_candidateiPiS_S_S_S_S_S_S_S_S_S_S_S_S_S_PbS_S_S_S_S__param_7,
	.param .u64 .ptr .align 1 _Z29count_single_item_s_candidateiPiS_S_S_S_S_S_S_S_S_S_S_S_S_S_PbS_S_S_S_S__param_8,
	.param .u64 .ptr .align 1 _Z29count_single_item_s_candidateiPiS_S_S_S_S_S_S_S_S_S_S_S_S_S_PbS_S_S_S_S__param_9,
	.param .u64 .ptr .align 1 _Z29count_single_item_s_candidateiPiS_S_S_S_S_S_S_S_S_S_S_S_S_S_PbS_S_S_S_S__param_10,
	.param .u64 .ptr .align 1 _Z29count_single_item_s_candidateiPiS_S_S_S_S_S_S_S_S_S_S_S_S_S_PbS_S_S_S_S__param_11,
	.param .u64 .ptr .align 1 _Z29count_single_item_s_candidateiPiS_S_S_S_S_S_S_S_S_S_S_S_S_S_PbS_S_S_S_S__param_12,
	.param .u64 .ptr .align 1 _Z29count_single_item_s_candidateiPiS_S_S_S_S_S_S_S_S_S_S_S_S_S_PbS_S_S_S_S__param_13,
	.param .u64 .ptr .align 1 _Z29count_single_item_s_candidateiPiS_S_S_S_S_S_S_S_S_S_S_S_S_S_PbS_S_S_S_S__param_14,
	.param .u64 .ptr .align 1 _Z29count_single_item_s_candidateiPiS_S_S_S_S_S_S_S_S_S_S_S_S_S_PbS_S_S_S_S__param_15,
	.param .u64 .ptr .align 1 _Z29count_single_item_s_candidateiPiS_S_S_S_S_S_S_S_S_S_S_S_S_S_PbS_S_S_S_S__param_16,
	.param .u64 .ptr .align 1 _Z29count_single_item_s_candidateiPiS_S_S_S_S_S_S_S_S_S_S_S_S_S_PbS_S_S_S_S__param_17,
	.param .u64 .ptr .align 1 _Z29count_single_item_s_candidateiPiS_S_S_S_S_S_S_S_S_S_S_S_S_S_PbS_S_S_S_S__param_18,
	.param .u64 .ptr .align 1 _Z29count_single_item_s_candidateiPiS_S_S_S_S_S_S_S_S_S_S_S_S_S_PbS_S_S_S_S__param_19,
	.param .u64 .ptr .align 1 _Z29count_single_item_s_candidateiPiS_S_S_S_S_S_S_S_S_S_S_S_S_S_PbS_S_S_S_S__param_20,
	.param .u64 .ptr .align 1 _Z29count_single_item_s_candidateiPiS_S_S_S_S_S_S_S_S_S_S_S_S_S_PbS_S_S_S_S__param_21
)
{
	.local .align 8 .b8 	__local_depot4[8];
	.reg .b64 	%SP;
	.reg .b64 	%SPL;
	.reg .pred 	%p<14>;
	.reg .b16 	%rs<3>;
	.reg .b32 	%r<73>;
	.reg .b64 	%rd<95>;
	// demoted variable
	.shared .align 4 .u32 _ZZ29count_single_item_s_candidateiPiS_S_S_S_S_S_S_S_S_S_S_S_S_S_PbS_S_S_S_S_E10item_index;
	mov.u64 	%SPL, __local_depot4;
	cvta.local.u64 	%SP, %SPL;
	ld.param.u32 	%r30, [_Z29count_single_item_s_candidateiPiS_S_S_S_S_S_S_S_S_S_S_S_S_S_PbS_S_S_S_S__param_0];
	ld.param.u64 	%rd26, [_Z29count_single_item_s_candidateiPiS_S_S_S_S_S_S_S_S_S_S_S_S_S_PbS_S_S_S_S__param_1];
	ld.param.u64 	%rd27, [_Z29count_single_item_s_candidateiPiS_S_S_S_S_S_S_S_S_S_S_S_S_S_PbS_S_S_S_S__param_2];
	ld.param.u64 	%rd18, [_Z29count_single_item_s_candidateiPiS_S_S_S_S_S_S_S_S_S_S_S_S_S_PbS_S_S_S_S__param_4];
	ld.param.u64 	%rd28, [_Z29count_single_item_s_candidateiPiS_S_S_S_S_S_S_S_S_S_S_S_S_S_PbS_S_S_S_S__param_5];
	ld.param.u64 	%rd29, [_Z29count_single_item_s_candidateiPiS_S_S_S_S_S_S_S_S_S_S_S_S_S_PbS_S_S_S_S__param_6];
	ld.param.u64 	%rd30, [_Z29count_single_item_s_candidateiPiS_S_S_S_S_S_S_S_S_S_S_S_S_S_PbS_S_S_S_S__param_7];
	ld.param.u64 	%rd31, [_Z29count_single_item_s_candidateiPiS_S_S_S_S_S_S_S_S_S_S_S_S_S_PbS_S_S_S_S__param_8];
	ld.param.u64 	%rd19, [_Z29count_single_item_s_candidateiPiS_S_S_S_S_S_S_S_S_S_S_S_S_S_PbS_S_S_S_S__param_9];
	ld.param.u64 	%rd32, [_Z29count_single_item_s_candidateiPiS_S_S_S_S_S_S_S_S_S_S_S_S_S_PbS_S_S_S_S__param_10];
	ld.param.u64 	%rd33, [_Z29count_single_item_s_candidateiPiS_S_S_S_S_S_S_S_S_S_S_S_S_S_PbS_S_S_S_S__param_11];
	ld.param.u64 	%rd34, [_Z29count_single_item_s_candidateiPiS_S_S_S_S_S_S_S_S_S_S_S_S_S_PbS_S_S_S_S__param_12];
	ld.param.u64 	%rd20, [_Z29count_single_item_s_candidateiPiS_S_S_S_S_S_S_S_S_S_S_S_S_S_PbS_S_S_S_S__param_13];
	ld.param.u64 	%rd21, [_Z29count_single_item_s_candidateiPiS_S_S_S_S_S_S_S_S_S_S_S_S_S_PbS_S_S_S_S__param_14];
	ld.param.u64 	%rd22, [_Z29count_single_item_s_candidateiPiS_S_S_S_S_S_S_S_S_S_S_S_S_S_PbS_S_S_S_S__param_15];
	ld.param.u64 	%rd23, [_Z29count_single_item_s_candidateiPiS_S_S_S_S_S_S_S_S_S_S_S_S_S_PbS_S_S_S_S__param_16];
	ld.param.u64 	%rd24, [_Z29count_single_item_s_candidateiPiS_S_S_S_S_S_S_S_S_S_S_S_S_S_PbS_S_S_S_S__param_17];
	ld.param.u64 	%rd25, [_Z29count_single_item_s_candidateiPiS_S_S_S_S_S_S_S_S_S_S_S_S_S_PbS_S_S_S_S__param_18];
	ld.param.u64 	%rd35, [_Z29count_single_item_s_candidateiPiS_S_S_S_S_S_S_S_S_S_S_S_S_S_PbS_S_S_S_S__param_21];
	cvta.to.global.u64 	%rd1, %rd35;
	cvta.to.global.u64 	%rd2, %rd31;
	cvta.to.global.u64 	%rd3, %rd32;
	cvta.to.global.u64 	%rd4, %rd33;
	cvta.to.global.u64 	%rd36, %rd34;
	cvta.to.global.u64 	%rd37, %rd30;
	cvta.to.global.u64 	%rd38, %rd28;
	cvta.to.global.u64 	%rd39, %rd29;
	cvta.to.global.u64 	%rd40, %rd27;
	cvta.to.global.u64 	%rd41, %rd26;
	mov.u32 	%r1, %ctaid.x;
	mul.wide.u32 	%rd42, %r1, 4;
	add.s64 	%rd43, %rd41, %rd42;
	ld.global.nc.u32 	%r2, [%rd43];
	add.s64 	%rd44, %rd40, %rd42;
	ld.global.nc.u32 	%r31, [%rd44];
	sub.s32 	%r32, %r1, %r31;
	mul.wide.s32 	%rd45, %r2, 4;
	add.s64 	%rd46, %rd39, %rd45;
	ld.global.nc.u32 	%r33, [%rd46];
	add.s32 	%r34, %r32, %r33;
	mul.wide.s32 	%rd47, %r34, 4;
	add.s64 	%rd48, %rd38, %rd47;
	ld.global.nc.u32 	%r3, [%rd48];
	mul.wide.s32 	%rd49, %r3, 4;
	add.s64 	%rd50, %rd37, %rd49;
	ld.global.nc.u32 	%r4, [%rd50];
	mov.u32 	%r70, %tid.x;
	setp.ne.s32 	%p1, %r70, 0;
	add.s64 	%rd5, %rd36, %rd49;
	@%p1 bra 	$L__BB4_6;
	setp.lt.s32 	%p2, %r4, 1;
	mov.b32 	%r35, -1;
	mov.u32 	%r69, %r35;
	@%p2 bra 	$L__BB4_5;
	ld.global.nc.u32 	%r37, [%rd5];
	cvt.s64.s32 	%rd6, %r37;
	add.s32 	%r67, %r4, -1;
	mov.b32 	%r68, 0;
$L__BB4_3:
	add.s32 	%r38, %r67, %r68;
	shr.u32 	%r69, %r38, 1;
	cvt.u64.u32 	%rd51, %r69;
	add.s64 	%rd52, %rd51, %rd6;
	shl.b64 	%rd53, %rd52, 2;
	add.s64 	%rd54, %rd4, %rd53;
	ld.global.nc.u32 	%r10, [%rd54];
	setp.eq.s32 	%p3, %r10, %r2;
	@%p3 bra 	$L__BB4_5;
	setp.lt.s32 	%p4, %r10, %r2;
	add.s32 	%r40, %r69, 1;
	add.s32 	%r41, %r69, -1;
	selp.b32 	%r68, %r40, %r68, %p4;
	selp.b32 	%r67, %r67, %r41, %p4;
	setp.le.s32 	%p5, %r68, %r67;
	mov.u32 	%r69, %r35;
	@%p5 bra 	$L__BB4_3;
$L__BB4_5:
	st.shared.u32 	[_ZZ29count_single_item_s_candidateiPiS_S_S_S_S_S_S_S_S_S_S_S_S_S_PbS_S_S_S_S_E10item_index], %r69;
$L__BB4_6:
	bar.sync 	0;
	ld.shared.u32 	%r14, [_ZZ29count_single_item_s_candidateiPiS_S_S_S_S_S_S_S_S_S_S_S_S_S_PbS_S_S_S_S_E10item_index];
	setp.ne.s32 	%p6, %r14, -1;
	@%p6 bra 	$L__BB4_8;
	add.u64 	%rd90, %SP, 0;
	add.u64 	%rd91, %SPL, 0;
	st.local.u32 	[%rd91], %r70;
	mov.u64 	%rd92, $str$4;
	cvta.global.u64 	%rd93, %rd92;
	{ // callseq 4, 0
	.param .b64 param0;
	st.param.b64 	[param0], %rd93;
	.param .b64 param1;
	st.param.b64 	[param1], %rd90;
	.param .b32 retval0;
	call.uni (retval0), 
	vprintf, 
	(
	param0, 
	param1
	);
	ld.param.b32 	%r65, [retval0];
	} // callseq 4
	bra.uni 	$L__BB4_19;
$L__BB4_8:
	cvta.to.global.u64 	%rd55, %rd19;
	mul.wide.s32 	%rd56, %r3, 4;
	add.s64 	%rd57, %rd55, %rd56;
	ld.global.nc.u32 	%r15, [%rd57];
	add.s32 	%r42, %r14, %r15;
	mul.wide.s32 	%rd58, %r42, 4;
	add.s64 	%rd59, %rd3, %rd58;
	ld.global.nc.u32 	%r43, [%rd59];
	mul.wide.s32 	%rd60, %r43, 4;
	add.s64 	%rd61, %rd2, %rd60;
	ld.global.nc.u32 	%r16, [%rd61];
	setp.ge.s32 	%p7, %r70, %r4;
	@%p7 bra 	$L__BB4_19;
	ld.param.u64 	%rd94, [_Z29count_single_item_s_candidateiPiS_S_S_S_S_S_S_S_S_S_S_S_S_S_PbS_S_S_S_S__param_3];
	cvta.to.global.u64 	%rd7, %rd94;
	cvt.u64.u32 	%rd62, %r1;
	add.s32 	%r17, %r15, 1;
	cvta.to.global.u64 	%rd63, %rd18;
	add.s64 	%rd8, %rd63, %rd56;
	mul.lo.s32 	%r18, %r2, %r30;
	cvta.to.global.u64 	%rd65, %rd23;
	add.s64 	%rd9, %rd65, %rd62;
	cvta.to.global.u64 	%rd66, %rd21;
	mul.wide.u32 	%rd67, %r1, 4;
	add.s64 	%rd10, %rd66, %rd67;
	cvta.to.global.u64 	%rd68, %rd22;
	add.s64 	%rd11, %rd68, %rd67;
	mov.u32 	%r19, %ntid.x;
	cvta.to.global.u64 	%rd12, %rd20;
	cvta.to.global.u64 	%rd13, %rd24;
	cvta.to.global.u64 	%rd14, %rd25;
$L__BB4_10:
	add.s32 	%r44, %r70, %r17;
	mul.wide.s32 	%rd69, %r44, 4;
	add.s64 	%rd15, %rd3, %rd69;
	ld.global.nc.u32 	%r45, [%rd15];
	mul.wide.s32 	%rd70, %r45, 4;
	add.s64 	%rd71, %rd2, %rd70;
	ld.global.nc.u32 	%r21, [%rd71+-4];
	setp.ge.s32 	%p8, %r16, %r21;
	@%p8 bra 	$L__BB4_18;
	ld.global.nc.u32 	%r22, [%rd8];
	add.s32 	%r46, %r22, %r16;
	mul.wide.s32 	%rd72, %r46, 4;
	add.s64 	%rd73, %rd7, %rd72;
	ld.global.nc.u32 	%r47, [%rd73];
	add.s32 	%r48, %r22, %r21;
	mul.wide.s32 	%rd74, %r48, 4;
	add.s64 	%rd75, %rd7, %rd74;
	ld.global.nc.u32 	%r49, [%rd75];
	setp.ge.s32 	%p9, %r47, %r49;
	@%p9 bra 	$L__BB4_18;
	ld.global.nc.u32 	%r50, [%rd5];
	add.s32 	%r51, %r50, %r70;
	mul.wide.s32 	%rd76, %r51, 4;
	add.s64 	%rd77, %rd4, %rd76;
	ld.global.nc.u32 	%r52, [%rd77];
	add.s32 	%r23, %r52, %r18;
	mul.wide.s32 	%rd78, %r23, 4;
	add.s64 	%rd79, %rd12, %rd78;
	atom.global.or.b32 	%r53, [%rd79], 1;
	ld.global.nc.u8 	%rs1, [%rd9];
	cvt.u16.u8 	%rs2, %rs1;
	setp.eq.s16 	%p10, %rs2, 0;
	@%p10 bra 	$L__BB4_17;
	ld.global.nc.u32 	%r54, [%rd15+-4];
	mul.wide.s32 	%rd80, %r54, 4;
	add.s64 	%rd16, %rd2, %rd80;
	ld.global.nc.u32 	%r72, [%rd16];
	setp.gt.s32 	%p11, %r72, %r16;
	@%p11 bra 	$L__BB4_16;
	mov.b32 	%r71, 0;
$L__BB4_15:
	add.s32 	%r26, %r71, 1;
	mul.wide.u32 	%rd81, %r71, 4;
	add.s64 	%rd82, %rd16, %rd81;
	ld.global.nc.u32 	%r72, [%rd82+4];
	setp.le.s32 	%p12, %r72, %r16;
	mov.u32 	%r71, %r26;
	@%p12 bra 	$L__BB4_15;
$L__BB4_16:
	mul.wide.s32 	%rd83, %r23, 4;
	add.s64 	%rd84, %rd1, %rd83;
	ld.global.nc.u32 	%r56, [%rd10];
	add.s32 	%r57, %r22, %r72;
	mul.wide.s32 	%rd85, %r57, 4;
	add.s64 	%rd86, %rd13, %rd85;
	ld.global.nc.u32 	%r58, [%rd86];
	add.s32 	%r59, %r58, %r56;
	add.s64 	%rd87, %rd14, %rd85;
	ld.global.nc.u32 	%r60, [%rd87];
	add.s32 	%r61, %r59, %r60;
	atom.global.add.u32 	%r62, [%rd84], %r61;
	bra.uni 	$L__BB4_18;
$L__BB4_17:
	add.s64 	%rd89, %rd1, %rd78;
	ld.global.nc.u32 	%r63, [%rd11];
	atom.global.add.u32 	%r64, [%rd89], %r63;
$L__BB4_18:
	add.s32 	%r70, %r70, %r19;
	setp.lt.s32 	%p13, %r70, %r4;
	@%p13 bra 	$L__BB4_10;
$L__BB4_19:
	ret;

}
	// .globl	_Z29count_single_item_i_candidateiPiS_S_S_S_S_S_S_S_S_S_S_S_S_S_S_S_PbS_S_S_
.visible .entry _Z29count_single_item_i_candidateiPiS_S_S_S_S_S_S_S_S_S_S_S_S_S_S_S_PbS_S_S_(
	.param .u32 _Z29count_single_item_i_candidateiPiS_S_S_S_S_S_S_S_S_S_S_S_S_S_S_S_PbS_S_S__param_0,
	.param .u64 .ptr .align 1 _Z29count_single_item_i_candidateiPiS_S_S_S_S_S_S_S_S_S_S_S_S_S_S_S_PbS_S_S__param_1,
	.param .u64 .ptr .align 1 _Z29count_single_item_i_candidateiPiS_S_S_S_S_S_S_S_S_S_S_S_S_S_S_S_PbS_S_S__param_2,
	.param .u64 .ptr .align 1 _Z29count_single_item_i_candidateiPiS_S_S_S_S_S_S_S_S_S_S_S_S_S_S_S_PbS_S_S__param_3,
	.param .u64 .ptr .align 1 _Z29count_single_item_i_candidateiPiS_S_S_S_S_S_S_S_S_S_S_S_S_S_S_S_PbS_S_S__param_4,
	.param .u64 .ptr .align 1 _Z29count_single_item_i_candidateiPiS_S_S_S_S_S_S_S_S_S_S_S_S_S_S_S_PbS_S_S__param_5,
	.param .u64 .ptr .align 1 _Z29count_single_item_i_candidateiPiS_S_S_S_S_S_S_S_S_S_S_S_S_S_S_S_PbS_S_S__param_6,
	.param .u64 .ptr .align 1 _Z29count_single_item_i_candidateiPiS_S_S_S_S_S_S_S_S_S_S_S_S_S_S_S_PbS_S_S__param_7,
	.param .u64 .ptr .align 1 _Z29count_single_item_i_candidateiPiS_S_S_S_S_S_S_S_S_S_S_S_S_S_S_S_PbS_S_S__param_8,
	.param .u64 .ptr .align 1 _Z29count_single_item_i_candidateiPiS_S_S_S_S_S_S_S_S_S_S_S_S_S_S_S_PbS_S_S__param_9,
	.param .u64 .ptr .align 1 _Z29count_single_item_i_candidateiPiS_S_S_S_S_S_S_S_S_S_S_S_S_S_S_S_PbS_S_S__param_10,
	.param .u64 .ptr .align 1 _Z29count_single_item_i_candidateiPiS_S_S_S_S_S_S_S_S_S_S_S_S_S_S_S_PbS_S_S__param_11,
	.param .u64 .ptr .align 1 _Z29count_single_item_i_candidateiPiS_S_S_S_S_S_S_S_S_S_S_S_S_S_S_S_PbS_S_S__param_12,
	.param .u64 .ptr .align 1 _Z29count_single_item_i_candidateiPiS_S_S_S_S_S_S_S_S_S_S_S_S_S_S_S_PbS_S_S__param_13,
	.param .u64 .ptr .align 1 _Z29count_single_item_i_candidateiPiS_S_S_S_S_S_S_S_S_S_S_S_S_S_S_S_PbS_S_S__param_14,
	.param .u64 .ptr .align 1 _Z29count_single_item_i_candidateiPiS_S_S_S_S_S_S_S_S_S_S_S_S_S_S_S_PbS_S_S__param_15,
	.param .u64 .ptr .align 1 _Z29count_single_item_i_candidateiPiS_S_S_S_S_S_S_S_S_S_S_S_S_S_S_S_PbS_S_S__param_16,
	.param .u64 .ptr .align 1 _Z29count_single_item_i_candidateiPiS_S_S_S_S_S_S_S_S_S_S_S_S_S_S_S_PbS_S_S__param_17,
	.param .u64 .ptr .align 1 _Z29count_single_item_i_candidateiPiS_S_S_S_S_S_S_S_S_S_S_S_S_S_S_S_PbS_S_S__param_18,
	.param .u64 .ptr .align 1 _Z29count_single_item_i_candidateiPiS_S_S_S_S_S_S_S_S_S_S_S_S_S_S_S_PbS_S_S__param_19,
	.param .u64 .ptr .align 1 _Z29count_single_item_i_candidateiPiS_S_S_S_S_S_S_S_S_S_S_S_S_S_S_S_PbS_S_S__param_20,
	.param .u64 .ptr .align 1 _Z29count_single_item_i_candidateiPiS_S_S_S_S_S_S_S_S_S_S_S_S_S_S_S_PbS_S_S__param_21
)
{
	.reg .pred 	%p<7>;
	.reg .b16 	%rs<3>;
	.reg .b32 	%r<46>;
	.reg .b64 	%rd<87>;

	ld.param.u32 	%r20, [_Z29count_single_item_i_candidateiPiS_S_S_S_S_S_S_S_S_S_S_S_S_S_S_S_PbS_S_S__param_0];
	ld.param.u64 	%rd24, [_Z29count_single_item_i_candidateiPiS_S_S_S_S_S_S_S_S_S_S_S_S_S_S_S_PbS_S_S__param_1];
	ld.param.u64 	%rd25, [_Z29count_single_item_i_candidateiPiS_S_S_S_S_S_S_S_S_S_S_S_S_S_S_S_PbS_S_S__param_2];
	ld.param.u64 	%rd26, [_Z29count_single_item_i_candidateiPiS_S_S_S_S_S_S_S_S_S_S_S_S_S_S_S_PbS_S_S__param_4];
	ld.param.u64 	%rd27, [_Z29count_single_item_i_candidateiPiS_S_S_S_S_S_S_S_S_S_S_S_S_S_S_S_PbS_S_S__param_8];
	ld.param.u64 	%rd28, [_Z29count_single_item_i_candidateiPiS_S_S_S_S_S_S_S_S_S_S_S_S_S_S_S_PbS_S_S__param_9];
	ld.param.u64 	%rd29, [_Z29count_single_item_i_candidateiPiS_S_S_S_S_S_S_S_S_S_S_S_S_S_S_S_PbS_S_S__param_13];
	ld.param.u64 	%rd30, [_Z29count_single_item_i_candidateiPiS_S_S_S_S_S_S_S_S_S_S_S_S_S_S_S_PbS_S_S__param_14];
	ld.param.u64 	%rd19, [_Z29count_single_item_i_candidateiPiS_S_S_S_S_S_S_S_S_S_S_S_S_S_S_S_PbS_S_S__param_16];
	ld.param.u64 	%rd20, [_Z29count_single_item_i_candidateiPiS_S_S_S_S_S_S_S_S_S_S_S_S_S_S_S_PbS_S_S__param_17];
	ld.param.u64 	%rd21, [_Z29count_single_item_i_candidateiPiS_S_S_S_S_S_S_S_S_S_S_S_S_S_S_S_PbS_S_S__param_18];
	ld.param.u64 	%rd22, [_Z29count_single_item_i_candidateiPiS_S_S_S_S_S_S_S_S_S_S_S_S_S_S_S_PbS_S_S__param_19];
	ld.param.u64 	%rd23, [_Z29count_single_item_i_candidateiPiS_S_S_S_S_S_S_S_S_S_S_S_S_S_S_S_PbS_S_S__param_20];
	ld.param.u64 	%rd31, [_Z29count_single_item_i_candidateiPiS_S_S_S_S_S_S_S_S_S_S_S_S_S_S_S_PbS_S_S__param_21];
	cvta.to.global.u64 	%rd1, %rd31;
	cvta.to.global.u64 	%rd2, %rd26;
	cvta.to.global.u64 	%rd32, %rd27;
	cvta.to.global.u64 	%rd33, %rd28;
	cvta.to.global.u64 	%rd34, %rd29;
	cvta.to.global.u64 	%rd35, %rd30;
	cvta.to.global.u64 	%rd36, %rd25;
	cvta.to.global.u64 	%rd37, %rd24;
	mov.u32 	%r1, %ctaid.x;
	mul.wide.u32 	%rd38, %r1, 4;
	add.s64 	%rd39, %rd37, %rd38;
	ld.global.nc.u32 	%r2, [%rd39];
	add.s64 	%rd40, %rd36, %rd38;
	ld.global.nc.u32 	%r21, [%rd40];
	sub.s32 	%r3, %r1, %r21;
	mul.wide.s32 	%rd41, %r2, 4;
	add.s64 	%rd42, %rd35, %rd41;
	ld.global.nc.u32 	%r22, [%rd42];
	add.s32 	%r23, %r22, %r3;
	mul.wide.s32 	%rd43, %r23, 4;
	add.s64 	%rd3, %rd34, %rd43;
	add.s64 	%rd44, %rd33, %rd41;
	ld.global.nc.u32 	%r24, [%rd44];
	add.s32 	%r25, %r24, %r3;
	mul.wide.s32 	%rd45, %r25, 4;
	add.s64 	%rd46, %rd32, %rd45;
	ld.global.nc.u32 	%r4, [%rd46];
	mov.u32 	%r44, %tid.x;
	setp.ge.s32 	%p1, %r44, %r4;
	@%p1 bra 	$L__BB5_9;
	ld.param.u64 	%rd86, [_Z29count_single_item_i_candidateiPiS_S_S_S_S_S_S_S_S_S_S_S_S_S_S_S_PbS_S_S__param_15];
	ld.param.u64 	%rd85, [_Z29count_single_item_i_candidateiPiS_S_S_S_S_S_S_S_S_S_S_S_S_S_S_S_PbS_S_S__param_12];
	ld.param.u64 	%rd84, [_Z29count_single_item_i_candidateiPiS_S_S_S_S_S_S_S_S_S_S_S_S_S_S_S_PbS_S_S__param_11];
	ld.param.u64 	%rd83, [_Z29count_single_item_i_candidateiPiS_S_S_S_S_S_S_S_S_S_S_S_S_S_S_S_PbS_S_S__param_10];
	ld.param.u64 	%rd82, [_Z29count_single_item_i_candidateiPiS_S_S_S_S_S_S_S_S_S_S_S_S_S_S_S_PbS_S_S__param_6];
	ld.param.u64 	%rd81, [_Z29count_single_item_i_candidateiPiS_S_S_S_S_S_S_S_S_S_S_S_S_S_S_S_PbS_S_S__param_5];
	ld.param.u64 	%rd80, [_Z29count_single_item_i_candidateiPiS_S_S_S_S_S_S_S_S_S_S_S_S_S_S_S_PbS_S_S__param_3];
	cvt.u64.u32 	%rd47, %r1;
	ld.global.nc.u32 	%r26, [%rd3];
	cvta.to.global.u64 	%rd48, %rd84;
	cvta.to.global.u64 	%rd49, %rd85;
	cvta.to.global.u64 	%rd50, %rd81;
	cvta.to.global.u64 	%rd51, %rd82;
	cvta.to.global.u64 	%rd52, %rd21;
	cvta.to.global.u64 	%rd53, %rd19;
	cvta.to.global.u64 	%rd54, %rd20;
	mul.wide.s32 	%rd55, %r2, 4;
	add.s64 	%rd56, %rd48, %rd55;
	ld.global.nc.u32 	%r27, [%rd56];
	add.s32 	%r28, %r27, %r3;
	mul.wide.s32 	%rd57, %r28, 4;
	add.s64 	%rd58, %rd49, %rd57;
	ld.global.nc.u32 	%r6, [%rd58];
	mul.wide.s32 	%rd59, %r26, 4;
	add.s64 	%rd60, %rd50, %rd59;
	ld.global.nc.u32 	%r7, [%rd60];
	add.s64 	%rd61, %rd51, %rd59;
	ld.global.nc.u32 	%r8, [%rd61];
	mul.lo.s32 	%r9, %r2, %r20;
	add.s64 	%rd4, %rd52, %rd47;
	mul.lo.s32 	%r10, %r20, %r1;
	mul.wide.u32 	%rd62, %r1, 4;
	add.s64 	%rd5, %rd53, %rd62;
	add.s64 	%rd6, %rd54, %rd62;
	mov.u32 	%r11, %ntid.x;
	cvta.to.global.u64 	%rd7, %rd83;
	cvta.to.global.u64 	%rd8, %rd80;
	cvta.to.global.u64 	%rd9, %rd86;
	cvta.to.global.u64 	%rd10, %rd22;
	cvta.to.global.u64 	%rd11, %rd23;
$L__BB5_2:
	add.s32 	%r29, %r6, %r44;
	mul.wide.s32 	%rd63, %r29, 4;
	add.s64 	%rd64, %rd7, %rd63;
	ld.global.nc.u32 	%r30, [%rd64];
	add.s32 	%r31, %r7, %r30;
	mul.wide.s32 	%rd65, %r31, 4;
	add.s64 	%rd66, %rd2, %rd65;
	ld.global.nc.u32 	%r13, [%rd66];
	add.s32 	%r45, %r30, 1;
	setp.ge.s32 	%p2, %r45, %r8;
	@%p2 bra 	$L__BB5_8;
$L__BB5_3:
	add.s32 	%r16, %r7, %r45;
	mul.wide.s32 	%rd67, %r16, 4;
	add.s64 	%rd68, %rd2, %rd67;
	ld.global.nc.u32 	%r32, [%rd68];
	setp.ne.s32 	%p3, %r13, %r32;
	@%p3 bra 	$L__BB5_8;
	mul.wide.s32 	%rd69, %r16, 4;
	add.s64 	%rd70, %rd8, %rd69;
	ld.global.nc.u32 	%r17, [%rd70];
	add.s32 	%r33, %r17, %r9;
	mul.wide.s32 	%rd71, %r33, 4;
	add.s64 	%rd72, %rd9, %rd71;
	atom.global.or.b32 	%r34, [%rd72], 1;
	ld.global.nc.u8 	%rs1, [%rd4];
	cvt.u16.u8 	%rs2, %rs1;
	setp.eq.s16 	%p4, %rs2, 0;
	@%p4 bra 	$L__BB5_6;
	add.s32 	%r35, %r17, %r10;
	mul.wide.u32 	%rd73, %r35, 4;
	add.s64 	%rd74, %rd1, %rd73;
	ld.global.nc.u32 	%r36, [%rd5];
	mul.wide.s32 	%rd75, %r16, 4;
	add.s64 	%rd76, %rd10, %rd75;
	ld.global.nc.u32 	%r37, [%rd76];
	add.s32 	%r38, %r37, %r36;
	add.s64 	%rd77, %rd11, %rd75;
	ld.global.nc.u32 	%r39, [%rd77];
	add.s32 	%r40, %r38, %r39;
	atom.global.max.s32 	%r41, [%rd74], %r40;
	bra.uni 	$L__BB5_7;
$L__BB5_6:
	ld.global.nc.u32 	%r42, [%rd6];
	add.s32 	%r43, %r17, %r10;
	mul.wide.u32 	%rd78, %r43, 4;
	add.s64 	%rd79, %rd1, %rd78;
	st.global.u32 	[%rd79], %r42;
$L__BB5_7:
	add.s32 	%r45, %r45, 1;
	setp.lt.s32 	%p5, %r45, %r8;
	@%p5 bra 	$L__BB5_3;
$L__BB5_8:
	add.s32 	%r44, %r44, %r11;
	setp.lt.s32 	%p6, %r44, %r4;
	@%p6 bra 	$L__BB5_2;
$L__BB5_9:
	ret;

}
	// .globl	_Z49sum_i_candidate_TSU_chain_sid_num_Segments_LargeNPKiS0_iiPi
.visible .entry _Z49sum_i_candidate_TSU_chain_sid_num_Segments_LargeNPKiS0_iiPi(
	.param .u64 .ptr .align 1 _Z49sum_i_candidate_TSU_chain_sid_num_Segments_LargeNPKiS0_iiPi_param_0,
	.param .u64 .ptr .align 1 _Z49sum_i_candidate_TSU_chain_sid_num_Segments_LargeNPKiS0_iiPi_param_1,
	.param .u32 _Z49sum_i_candidate_TSU_chain_sid_num_Segments_LargeNPKiS0_iiPi_param_2,
	.param .u32 _Z49sum_i_candidate_TSU_chain_sid_num_Segments_LargeNPKiS0_iiPi_param_3,
	.param .u64 .ptr .align 1 _Z49sum_i_candidate_TSU_chain_sid_num_Segments_LargeNPKiS0_iiPi_param_4
)
{
	.reg .pred 	%p<13>;
	.reg .b32 	%r<133>;
	.reg .b64 	%rd<50>;

	ld.param.u64 	%rd9, [_Z49sum_i_candidate_TSU_chain_sid_num_Segments_LargeNPKiS0_iiPi_param_0];
	ld.param.u64 	%rd7, [_Z49sum_i_candidate_TSU_chain_sid_num_Segments_LargeNPKiS0_iiPi_param_1];
	ld.param.u32 	%r44, [_Z49sum_i_candidate_TSU_chain_sid_num_Segments_LargeNPKiS0_iiPi_param_2];
	ld.param.u32 	%r43, [_Z49sum_i_candidate_TSU_chain_sid_num_Segments_LargeNPKiS0_iiPi_param_3];
	ld.param.u64 	%rd8, [_Z49sum_i_candidate_TSU_chain_sid_num_Segments_LargeNPKiS0_iiPi_param_4];
	cvta.to.global.u64 	%rd1, %rd9;
	mov.u32 	%r45, %ctaid.x;
	mov.u32 	%r1, %ntid.x;
	mov.u32 	%r46, %tid.x;
	mad.lo.s32 	%r118, %r45, %r1, %r46;
	add.s32 	%r47, %r44, -1;
	mul.lo.s32 	%r3, %r47, %r43;
	setp.ge.s32 	%p1, %r118, %r3;
	@%p1 bra 	$L__BB6_17;
	mov.u32 	%r48, %nctaid.x;
	mul.lo.s32 	%r4, %r1, %r48;
	shl.b32 	%r5, %r43, 4;
	cvta.to.global.u64 	%rd2, %rd7;
	cvta.to.global.u64 	%rd3, %rd8;
	mul.wide.s32 	%rd5, %r43, 4;
$L__BB6_2:
	div.s32 	%r7, %r118, %r43;
	mul.lo.s32 	%r50, %r7, %r43;
	sub.s32 	%r8, %r118, %r50;
	mul.wide.s32 	%rd10, %r7, 4;
	add.s64 	%rd11, %rd2, %rd10;
	ld.global.nc.u32 	%r124, [%rd11];
	ld.global.nc.u32 	%r10, [%rd11+4];
	setp.ge.s32 	%p2, %r124, %r10;
	mov.b32 	%r132, 0;
	@%p2 bra 	$L__BB6_16;
	sub.s32 	%r11, %r10, %r124;
	and.b32  	%r12, %r11, 15;
	sub.s32 	%r53, %r124, %r10;
	setp.gt.u32 	%p3, %r53, -16;
	mov.b32 	%r132, 0;
	@%p3 bra 	$L__BB6_6;
	mad.lo.s32 	%r120, %r43, %r124, %r8;
	and.b32  	%r55, %r11, -16;
	neg.s32 	%r119, %r55;
	mov.b32 	%r132, 0;
$L__BB6_5:
	.pragma "nounroll";
	mul.wide.s32 	%rd12, %r120, 4;
	add.s64 	%rd13, %rd1, %rd12;
	ld.global.nc.u32 	%r56, [%rd13];
	add.s32 	%r57, %r56, %r132;
	add.s64 	%rd15, %rd13, %rd5;
	ld.global.nc.u32 	%r58, [%rd15];
	add.s32 	%r59, %r58, %r57;
	add.s64 	%rd16, %rd15, %rd5;
	ld.global.nc.u32 	%r60, [%rd16];
	add.s32 	%r61, %r60, %r59;
	add.s64 	%rd17, %rd16, %rd5;
	ld.global.nc.u32 	%r62, [%rd17];
	add.s32 	%r63, %r62, %r61;
	add.s64 	%rd18, %rd17, %rd5;
	ld.global.nc.u32 	%r64, [%rd18];
	add.s32 	%r65, %r64, %r63;
	add.s64 	%rd19, %rd18, %rd5;
	ld.global.nc.u32 	%r66, [%rd19];
	add.s32 	%r67, %r66, %r65;
	add.s64 	%rd20, %rd19, %rd5;
	ld.global.nc.u32 	%r68, [%rd20];
	add.s32 	%r69, %r68, %r67;
	add.s64 	%rd21, %rd20, %rd5;
	ld.global.nc.u32 	%r70, [%rd21];
	add.s32 	%r71, %r70, %r69;
	add.s64 	%rd22, %rd21, %rd5;
	ld.global.nc.u32 	%r72, [%rd22];
	add.s32 	%r73, %r72, %r71;
	add.s64 	%rd23, %rd22, %rd5;
	ld.global.nc.u32 	%r74, [%rd23];
	add.s32 	%r75, %r74, %r73;
	add.s64 	%rd24, %rd23, %rd5;
	ld.global.nc.u32 	%r76, [%rd24];
	add.s32 	%r77, %r76, %r75;
	add.s64 	%rd25, %rd24, %rd5;
	ld.global.nc.u32 	%r78, [%rd25];
	add.s32 	%r79, %r78, %r77;
	add.s64 	%rd26, %rd25, %rd5;
	ld.global.nc.u32 	%r80, [%rd26];
	add.s32 	%r81, %r80, %r79;
	add.s64 	%rd27, %rd26, %rd5;
	ld.global.nc.u32 	%r82, [%rd27];
	add.s32 	%r83, %r82, %r81;
	add.s64 	%rd28, %rd27, %rd5;
	ld.global.nc.u32 	%r84, [%rd28];
	add.s32 	%r85, %r84, %r83;
	add.s64 	%rd29, %rd28, %rd5;
	ld.global.nc.u32 	%r86, [%rd29];
	add.s32 	%r132, %r86, %r85;
	add.s32 	%r124, %r124, 16;
	add.s32 	%r120, %r120, %r5;
	add.s32 	%r119, %r119, 16;
	setp.ne.s32 	%p4, %r119, 0;
	@%p4 bra 	$L__BB6_5;
$L__BB6_6:
	setp.eq.s32 	%p5, %r12, 0;
	@%p5 bra 	$L__BB6_16;
	and.b32  	%r26, %r11, 7;
	setp.lt.u32 	%p6, %r12, 8;
	@%p6 bra 	$L__BB6_9;
	mad.lo.s32 	%r88, %r124, %r43, %r8;
	mul.wide.s32 	%rd30, %r88, 4;
	add.s64 	%rd31, %rd1, %rd30;
	ld.global.nc.u32 	%r89, [%rd31];
	add.s32 	%r90, %r89, %r132;
	add.s64 	%rd33, %rd31, %rd5;
	ld.global.nc.u32 	%r91, [%rd33];
	add.s32 	%r92, %r91, %r90;
	add.s64 	%rd34, %rd33, %rd5;
	ld.global.nc.u32 	%r93, [%rd34];
	add.s32 	%r94, %r93, %r92;
	add.s64 	%rd35, %rd34, %rd5;
	ld.global.nc.u32 	%r95, [%rd35];
	add.s32 	%r96, %r95, %r94;
	add.s64 	%rd36, %rd35, %rd5;
	ld.global.nc.u32 	%r97, [%rd36];
	add.s32 	%r98, %r97, %r96;
	add.s64 	%rd37, %rd36, %rd5;
	ld.global.nc.u32 	%r99, [%rd37];
	add.s32 	%r100, %r99, %r98;
	add.s64 	%rd38, %rd37, %rd5;
	ld.global.nc.u32 	%r101, [%rd38];
	add.s32 	%r102, %r101, %r100;
	add.s64 	%rd39, %rd38, %rd5;
	ld.global.nc.u32 	%r103, [%rd39];
	add.s32 	%r132, %r103, %r102;
	add.s32 	%r124, %r124, 8;
$L__BB6_9:
	setp.eq.s32 	%p7, %r26, 0;
	@%p7 bra 	$L__BB6_16;
	and.b32  	%r32, %r11, 3;
	setp.lt.u32 	%p8, %r26, 4;
	@%p8 bra 	$L__BB6_12;
	mad.lo.s32 	%r105, %r124, %r43, %r8;
	mul.wide.s32 	%rd40, %r105, 4;
	add.s64 	%rd41, %rd1, %rd40;
	ld.global.nc.u32 	%r106, [%rd41];
	add.s32 	%r107, %r106, %r132;
	add.s64 	%rd43, %rd41, %rd5;
	ld.global.nc.u32 	%r108, [%rd43];
	add.s32 	%r109, %r108, %r107;
	add.s64 	%rd44, %rd43, %rd5;
	ld.global.nc.u32 	%r110, [%rd44];
	add.s32 	%r111, %r110, %r109;
	add.s64 	%rd45, %rd44, %rd5;
	ld.global.nc.u32 	%r112, [%rd45];
	add.s32 	%r132, %r112, %r111;
	add.s32 	%r124, %r124, 4;
$L__BB6_12:
	setp.eq.s32 	%p9, %r32, 0;
	@%p9 bra 	$L__BB6_16;
	mad.lo.s32 	%r113, %r124, %r43, %r8;
	mul.wide.s32 	%rd46, %r113, 4;
	add.s64 	%rd4, %rd1, %rd46;
	ld.global.nc.u32 	%r114, [%rd4];
	add.s32 	%r132, %r114, %r132;
	setp.eq.s32 	%p10, %r32, 1;
	@%p10 bra 	$L__BB6_16;
	add.s64 	%rd6, %rd4, %rd5;
	ld.global.nc.u32 	%r115, [%rd6];
	add.s32 	%r132, %r115, %r132;
	setp.eq.s32 	%p11, %r32, 2;
	@%p11 bra 	$L__BB6_16;
	add.s64 	%rd47, %rd6, %rd5;
	ld.global.nc.u32 	%r116, [%rd47];
	add.s32 	%r132, %r116, %r132;
$L__BB6_16:
	mad.lo.s32 	%r117, %r7, %r43, %r8;
	mul.wide.s32 	%rd48, %r117, 4;
	add.s64 	%rd49, %rd3, %rd48;
	st.global.u32 	[%rd49], %r132;
	add.s32 	%r118, %r118, %r4;
	setp.lt.s32 	%p12, %r118, %r3;
	@%p12 bra 	$L__BB6_2;
$L__BB6_17:
	ret;

}
	// .globl	_Z23single_item_TSU_pruningiiPiS_S_S_
.visible .entry _Z23single_item_TSU_pruningiiPiS_S_S_(
	.param .u32 _Z23single_item_TSU_pruningiiPiS_S_S__param_0,
	.param .u32 _Z23single_item_TSU_pruningiiPiS_S_S__param_1,
	.param .u64 .ptr .align 1 _Z23single_item_TSU_pruningiiPiS_S_S__param_2,
	.param .u64 .ptr .align 1 _Z23single_item_TSU_pruningiiPiS_S_S__param_3,
	.param .u64 .ptr .align 1 _Z23single_item_TSU_pruningiiPiS_S_S__param_4,
	.param .u64 .ptr .align 1 _Z23single_item_TSU_pruningiiPiS_S_S__param_5
)
{
	.reg .pred 	%p<5>;
	.reg .b32 	%r<15>;
	.reg .b64 	%rd<17>;

	ld.param.u32 	%r7, [_Z23single_item_TSU_pruningiiPiS_S_S__param_0];
	ld.param.u32 	%r8, [_Z23single_item_TSU_pruningiiPiS_S_S__param_1];
	ld.param.u64 	%rd5, [_Z23single_item_TSU_pruningiiPiS_S_S__param_2];
	ld.param.u64 	%rd6, [_Z23single_item_TSU_pruningiiPiS_S_S__param_3];
	ld.param.u64 	%rd7, [_Z23single_item_TSU_pruningiiPiS_S_S__param_4];
	ld.param.u64 	%rd8, [_Z23single_item_TSU_pruningiiPiS_S_S__param_5];
	mov.u32 	%r14, %tid.x;
	setp.ge.s32 	%p1, %r14, %r8;
	@%p1 bra 	$L__BB7_7;
	mov.u32 	%r9, %ctaid.x;
	mul.lo.s32 	%r2, %r8, %r9;
	mov.u32 	%r3, %ntid.x;
	cvta.to.global.u64 	%rd1, %rd6;
	cvta.to.global.u64 	%rd2, %rd5;
	cvta.to.global.u64 	%rd3, %rd8;
	cvta.to.global.u64 	%rd4, %rd7;
$L__BB7_2:
	add.s32 	%r5, %r14, %r2;
	mul.wide.s32 	%rd9, %r5, 4;
	add.s64 	%rd10, %rd1, %rd9;
	ld.global.nc.u32 	%r10, [%rd10];
	setp.ge.s32 	%p2, %r10, %r7;
	@%p2 bra 	$L__BB7_4;
	add.s64 	%rd12, %rd2, %rd9;
	mov.b32 	%r11, 0;
	st.global.u32 	[%rd12], %r11;
$L__BB7_4:
	add.s64 	%rd14, %rd3, %rd9;
	ld.global.nc.u32 	%r12, [%rd14];
	setp.ge.s32 	%p3, %r12, %r7;
	@%p3 bra 	$L__BB7_6;
	add.s64 	%rd16, %rd4, %rd9;
	mov.b32 	%r13, 0;
	st.global.u32 	[%rd16], %r13;
$L__BB7_6:
	add.s32 	%r14, %r14, %r3;
	setp.lt.s32 	%p4, %r14, %r8;
	@%p4 bra 	$L__BB7_2;
$L__BB7_7:
	ret;

}
	// .globl	_Z17reduceSum2DkernelPKiPii
.visible .entry _Z17reduceSum2DkernelPKiPii(
	.param .u64 .ptr .align 1 _Z17reduceSum2DkernelPKiPii_param_0,
	.param .u64 .ptr .align 1 _Z17reduceSum2DkernelPKiPii_param_1,
	.param .u32 _Z17reduceSum2DkernelPKiPii_param_2
)
{
	.reg .pred 	%p<14>;
	.reg .b32 	%r<53>;
	.reg .b64 	%rd<11>;

	ld.param.u64 	%rd3, [_Z17reduceSum2DkernelPKiPii_param_0];
	ld.param.u64 	%rd2, [_Z17reduceSum2DkernelPKiPii_param_1];
	ld.param.u32 	%r14, [_Z17reduceSum2DkernelPKiPii_param_2];
	cvta.to.global.u64 	%rd1, %rd3;
	mov.u32 	%r1, %tid.x;
	mov.u32 	%r2, %ctaid.x;
	mul.lo.s32 	%r3, %r14, %r2;
	add.s32 	%r4, %r3, %r1;
	setp.ge.s32 	%p1, %r1, %r14;
	mov.b32 	%r51, 0;
	@%p1 bra 	$L__BB8_2;
	mul.wide.s32 	%rd4, %r4, 4;
	add.s64 	%rd5, %rd1, %rd4;
	ld.global.nc.u32 	%r51, [%rd5];
$L__BB8_2:
	mov.u32 	%r7, %ntid.x;
	add.s32 	%r8, %r4, %r7;
	add.s32 	%r16, %r3, %r14;
	setp.ge.s32 	%p2, %r8, %r16;
	@%p2 bra 	$L__BB8_4;
	mul.wide.s32 	%rd6, %r8, 4;
	add.s64 	%rd7, %rd1, %rd6;
	ld.global.nc.u32 	%r17, [%rd7];
	add.s32 	%r51, %r17, %r51;
$L__BB8_4:
	shl.b32 	%r18, %r1, 2;
	mov.u32 	%r19, sdata;
	add.s32 	%r11, %r19, %r18;
	st.shared.u32 	[%r11], %r51;
	bar.sync 	0;
	setp.lt.u32 	%p3, %r7, 66;
	@%p3 bra 	$L__BB8_9;
	mov.u32 	%r52, %r7;
$L__BB8_6:
	shr.u32 	%r13, %r52, 1;
	setp.ge.u32 	%p4, %r1, %r13;
	@%p4 bra 	$L__BB8_8;
	shl.b32 	%r20, %r13, 2;
	add.s32 	%r21, %r11, %r20;
	ld.shared.u32 	%r22, [%r21];
	ld.shared.u32 	%r23, [%r11];
	add.s32 	%r24, %r23, %r22;
	st.shared.u32 	[%r11], %r24;
$L__BB8_8:
	bar.sync 	0;
	setp.gt.u32 	%p5, %r52, 131;
	mov.u32 	%r52, %r13;
	@%p5 bra 	$L__BB8_6;
$L__BB8_9:
	setp.gt.u32 	%p6, %r1, 31;
	@%p6 bra 	$L__BB8_24;
	add.s32 	%r25, %r1, 32;
	setp.ge.u32 	%p7, %r25, %r7;
	@%p7 bra 	$L__BB8_12;
	ld.volatile.shared.u32 	%r26, [%r11+128];
	ld.volatile.shared.u32 	%r27, [%r11];
	add.s32 	%r28, %r27, %r26;
	st.volatile.shared.u32 	[%r11], %r28;
$L__BB8_12:
	add.s32 	%r29, %r1, 16;
	setp.ge.u32 	%p8, %r29, %r7;
	@%p8 bra 	$L__BB8_14;
	ld.volatile.shared.u32 	%r30, [%r11+64];
	ld.volatile.shared.u32 	%r31, [%r11];
	add.s32 	%r32, %r31, %r30;
	st.volatile.shared.u32 	[%r11], %r32;
$L__BB8_14:
	add.s32 	%r33, %r1, 8;
	setp.ge.u32 	%p9, %r33, %r7;
	@%p9 bra 	$L__BB8_16;
	ld.volatile.shared.u32 	%r34, [%r11+32];
	ld.volatile.shared.u32 	%r35, [%r11];
	add.s32 	%r36, %r35, %r34;
	st.volatile.shared.u32 	[%r11], %r36;
$L__BB8_16:
	add.s32 	%r37, %r1, 4;
	setp.ge.u32 	%p10, %r37, %r7;
	@%p10 bra 	$L__BB8_18;
	ld.volatile.shared.u32 	%r38, [%r11+16];
	ld.volatile.shared.u32 	%r39, [%r11];
	add.s32 	%r40, %r39, %r38;
	st.volatile.shared.u32 	[%r11], %r40;
$L__BB8_18:
	add.s32 	%r41, %r1, 2;
	setp.ge.u32 	%p11, %r41, %r7;
	@%p11 bra 	$L__BB8_20;
	ld.volatile.shared.u32 	%r42, [%r11+8];
	ld.volatile.shared.u32 	%r43, [%r11];
	add.s32 	%r44, %r43, %r42;
	st.volatile.shared.u32 	[%r11], %r44;
$L__BB8_20:
	add.s32 	%r45, %r1, 1;
	setp.ge.u32 	%p12, %r45, %r7;
	@%p12 bra 	$L__BB8_22;
	ld.volatile.shared.u32 	%r46, [%r11+4];
	ld.volatile.shared.u32 	%r47, [%r11];
	add.s32 	%r48, %r47, %r46;
	st.volatile.shared.u32 	[%r11], %r48;
$L__BB8_22:
	setp.ne.s32 	%p13, %r1, 0;
	@%p13 bra 	$L__BB8_24;
	ld.shared.u32 	%r49, [sdata];
	cvta.to.global.u64 	%rd8, %rd2;
	mul.wide.u32 	%rd9, %r2, 4;
	add.s64 	%rd10, %rd8, %rd9;
	st.global.u32 	[%rd10], %r49;
$L__BB8_24:
	ret;

}
	// .globl	_Z18Arr_MultiplicationPiS_i
.visible .entry _Z18Arr_MultiplicationPiS_i(
	.param .u64 .ptr .align 1 _Z18Arr_MultiplicationPiS_i_param_0,
	.param .u64 .ptr .align 1 _Z18Arr_MultiplicationPiS_i_param_1,
	.param .u32 _Z18Arr_MultiplicationPiS_i_param_2
)
{
	.reg .pred 	%p<2>;
	.reg .b32 	%r<9>;
	.reg .b64 	%rd<8>;

	ld.param.u64 	%rd1, [_Z18Arr_MultiplicationPiS_i_param_0];
	ld.param.u64 	%rd2, [_Z18Arr_MultiplicationPiS_i_param_1];
	ld.param.u32 	%r2, [_Z18Arr_MultiplicationPiS_i_param_2];
	mov.u32 	%r3, %ctaid.x;
	mov.u32 	%r4, %ntid.x;
	mov.u32 	%r5, %tid.x;
	mad.lo.s32 	%r1, %r3, %r4, %r5;
	setp.ge.s32 	%p1, %r1, %r2;
	@%p1 bra 	$L__BB9_2;
	cvta.to.global.u64 	%rd3, %rd1;
	cvta.to.global.u64 	%rd4, %rd2;
	mul.wide.s32 	%rd5, %r1, 4;
	add.s64 	%rd6, %rd3, %rd5;
	ld.global.u32 	%r6, [%rd6];
	add.s64 	%rd7, %rd4, %rd5;
	ld.global.nc.u32 	%r7, [%rd7];
	mul.lo.s32 	%r8, %r7, %r6;
	st.global.u32 	[%rd6], %r8;
$L__BB9_2:
	ret;

}
	// .globl	_Z33single_item_peu_utility_count_maxPiS_S_S_S_S_S_S_S_S_S_S_S_S_Pb
.visible .entry _Z33single_item_peu_utility_count_maxPiS_S_S_S_S_S_S_S_S_S_S_S_S_Pb(
	.param .u64 .ptr .align 1 _Z33single_item_peu_utility_count_maxPiS_S_S_S_S_S_S_S_S_S_S_S_S_Pb_param_0,
	.param .u64 .ptr .align 1 _Z33single_item_peu_utility_count_maxPiS_S_S_S_S_S_S_S_S_S_S_S_S_Pb_param_1,
	.param .u64 .ptr .align 1 _Z33single_item_peu_utility_count_maxPiS_S_S_S_S_S_S_S_S_S_S_S_S_Pb_param_2,
	.param .u64 .ptr .align 1 _Z33single_item_peu_utility_count_maxPiS_S_S_S_S_S_S_S_S_S_S_S_S_Pb_param_3,
	.param .u64 .ptr .align 1 _Z33single_item_peu_utility_count_maxPiS_S_S_S_S_S_S_S_S_S_S_S_S_Pb_param_4,
	.param .u64 .ptr .align 1 _Z33single_item_peu_utility_count_maxPiS_S_S_S_S_S_S_S_S_S_S_S_S_Pb_param_5,
	.param .u64 .ptr .align 1 _Z33single_item_peu_utility_count_maxPiS_S_S_S_S_S_S_S_S_S_S_S_S_Pb_param_6,
	.param .u64 .ptr .align 1 _Z33single_item_peu_utility_count_maxPiS_S_S_S_S_S_S_S_S_S_S_S_S_Pb_param_7,
	.param .u64 .ptr .align 1 _Z33single_item_peu_utility_count_maxPiS_S_S_S_S_S_S_S_S_S_S_S_S_Pb_param_8,
	.param .u64 .ptr .align 1 _Z33single_item_peu_utility_count_maxPiS_S_S_S_S_S_S_S_S_S_S_S_S_Pb_param_9,
	.param .u64 .ptr .align 1 _Z33single_item_peu_utility_count_maxPiS_S_S_S_S_S_S_S_S_S_S_S_S_Pb_param_10,
	.param .u64 .ptr .align 1 _Z33single_item_peu_utility_count_maxPiS_S_S_S_S_S_S_S_S_S_S_S_S_Pb_param_11,
	.param .u64 .ptr .align 1 _Z33single_item_peu_utility_count_maxPiS_S_S_S_S_S_S_S_S_S_S_S_S_Pb_param_12,
	.param .u64 .ptr .align 1 _Z33single_item_peu_utility_count_maxPiS_S_S_S_S_S_S_S_S_S_S_S_S_Pb_param_13,
	.param .u64 .ptr .align 1 _Z33single_item_peu_utility_count_maxPiS_S_S_S_S_S_S_S_S_S_S_S_S_Pb_param_14
)
{
	.reg .pred 	%p<36>;
	.reg .b16 	%rs<3>;
	.reg .b32 	%r<108>;
	.reg .b64 	%rd<67>;
	// demoted variable
	.shared .align 4 .b8 _ZZ33single_item_peu_utility_count_maxPiS_S_S_S_S_S_S_S_S_S_S_S_S_PbE16sub_data_utility[4096];
	// demoted variable
	.shared .align 4 .b8 _ZZ33single_item_peu_utility_count_maxPiS_S_S_S_S_S_S_S_S_S_S_S_S_PbE12sub_data_peu[4096];
	ld.param.u64 	%rd11, [_Z33single_item_peu_utility_count_maxPiS_S_S_S_S_S_S_S_S_S_S_S_S_Pb_param_0];
	ld.param.u64 	%rd12, [_Z33single_item_peu_utility_count_maxPiS_S_S_S_S_S_S_S_S_S_S_S_S_Pb_param_1];
	ld.param.u64 	%rd13, [_Z33single_item_peu_utility_count_maxPiS_S_S_S_S_S_S_S_S_S_S_S_S_Pb_param_2];
	ld.param.u64 	%rd14, [_Z33single_item_peu_utility_count_maxPiS_S_S_S_S_S_S_S_S_S_S_S_S_Pb_param_4];
	ld.param.u64 	%rd15, [_Z33single_item_peu_utility_count_maxPiS_S_S_S_S_S_S_S_S_S_S_S_S_Pb_param_5];
	ld.param.u64 	%rd16, [_Z33single_item_peu_utility_count_maxPiS_S_S_S_S_S_S_S_S_S_S_S_S_Pb_param_6];
	ld.param.u64 	%rd17, [_Z33single_item_peu_utility_count_maxPiS_S_S_S_S_S_S_S_S_S_S_S_S_Pb_param_7];
	ld.param.u64 	%rd18, [_Z33single_item_peu_utility_count_maxPiS_S_S_S_S_S_S_S_S_S_S_S_S_Pb_param_8];
	ld.param.u64 	%rd19, [_Z33single_item_peu_utility_count_maxPiS_S_S_S_S_S_S_S_S_S_S_S_S_Pb_param_9];
	ld.param.u64 	%rd20, [_Z33single_item_peu_utility_count_maxPiS_S_S_S_S_S_S_S_S_S_S_S_S_Pb_param_10];
	ld.param.u64 	%rd21, [_Z33single_item_peu_utility_count_maxPiS_S_S_S_S_S_S_S_S_S_S_S_S_Pb_param_11];
	ld.param.u64 	%rd22, [_Z33single_item_peu_utility_count_maxPiS_S_S_S_S_S_S_S_S_S_S_S_S_Pb_param_14];
	cvta.to.global.u64 	%rd1, %rd22;
	cvta.to.global.u64 	%rd2, %rd13;
	cvta.to.global.u64 	%rd23, %rd14;
	cvta.to.global.u64 	%rd3, %rd15;
	cvta.to.global.u64 	%rd4, %rd17;
	cvta.to.global.u64 	%rd24, %rd16;
	cvta.to.global.u64 	%rd25, %rd18;
	cvta.to.global.u64 	%rd26, %rd19;
	cvta.to.global.u64 	%rd27, %rd20;
	cvta.to.global.u64 	%rd28, %rd21;
	cvta.to.global.u64 	%rd29, %rd12;
	cvta.to.global.u64 	%rd30, %rd11;
	mov.u32 	%r1, %tid.x;
	mov.u32 	%r2, %ctaid.x;
	mul.wide.u32 	%rd31, %r2, 4;
	add.s64 	%rd32, %rd30, %rd31;
	ld.global.nc.u32 	%r33, [%rd32];
	add.s64 	%rd33, %rd29, %rd31;
	ld.global.nc.u32 	%r34, [%rd33];
	sub.s32 	%r3, %r2, %r34;
	mul.wide.s32 	%rd34, %r33, 4;
	add.s64 	%rd35, %rd28, %rd34;
	ld.global.nc.u32 	%r35, [%rd35];
	add.s32 	%r36, %r35, %r3;
	mul.wide.s32 	%rd36, %r36, 4;
	add.s64 	%rd37, %rd27, %rd36;
	ld.global.nc.u32 	%r37, [%rd37];
	add.s64 	%rd38, %rd26, %rd34;
	ld.global.nc.u32 	%r38, [%rd38];
	add.s32 	%r39, %r38, %r3;
	mul.wide.s32 	%rd39, %r39, 4;
	add.s64 	%rd40, %rd25, %rd39;
	ld.global.nc.u32 	%r4, [%rd40];
	setp.ne.s32 	%p1, %r1, 0;
	add.s64 	%rd5, %rd24, %rd34;
	mul.wide.s32 	%rd41, %r37, 4;
	add.s64 	%rd6, %rd23, %rd41;
	@%p1 bra 	$L__BB10_2;
	ld.global.nc.u32 	%r40, [%rd5];
	add.s32 	%r41, %r40, %r3;
	mul.wide.s32 	%rd42, %r41, 4;
	add.s64 	%rd43, %rd4, %rd42;
	ld.global.nc.u32 	%r42, [%rd43];
	mul.wide.s32 	%rd44, %r42, 4;
	add.s64 	%rd45, %rd3, %rd44;
	ld.global.nc.u32 	%r43, [%rd45];
	ld.global.nc.u32 	%r44, [%rd6];
	add.s32 	%r45, %r44, %r43;
	mul.wide.s32 	%rd46, %r45, 4;
	add.s64 	%rd47, %rd2, %rd46;
	ld.global.nc.u32 	%r101, [%rd47];
$L__BB10_2:
	setp.ge.s32 	%p2, %r1, %r4;
	mov.b32 	%r105, -2147483648;
	mov.u32 	%r106, %r105;
	@%p2 bra 	$L__BB10_5;
	ld.param.u64 	%rd64, [_Z33single_item_peu_utility_count_maxPiS_S_S_S_S_S_S_S_S_S_S_S_S_Pb_param_3];
	ld.global.nc.u32 	%r48, [%rd5];
	add.s32 	%r49, %r48, %r3;
	mul.wide.s32 	%rd48, %r49, 4;
	add.s64 	%rd49, %rd4, %rd48;
	ld.global.nc.u32 	%r7, [%rd49];
	ld.global.nc.u32 	%r8, [%rd6];
	mov.u32 	%r9, %ntid.x;
	cvta.to.global.u64 	%rd7, %rd64;
	mov.b32 	%r106, -2147483648;
	mov.u32 	%r102, %r1;
	mov.u32 	%r105, %r106;
$L__BB10_4:
	add.s32 	%r50, %r7, %r102;
	mul.wide.s32 	%rd50, %r50, 4;
	add.s64 	%rd51, %rd3, %rd50;
	ld.global.nc.u32 	%r51, [%rd51];
	add.s32 	%r52, %r8, %r51;
	mul.wide.s32 	%rd52, %r52, 4;
	add.s64 	%rd53, %rd2, %rd52;
	ld.global.nc.u32 	%r53, [%rd53];
	max.s32 	%r105, %r53, %r105;
	add.s64 	%rd54, %rd7, %rd52;
	ld.global.nc.u32 	%r54, [%rd54];
	add.s32 	%r55, %r54, %r53;
	max.s32 	%r106, %r55, %r106;
	add.s32 	%r102, %r102, %r9;
	setp.lt.s32 	%p3, %r102, %r4;
	@%p3 bra 	$L__BB10_4;
$L__BB10_5:
	shl.b32 	%r56, %r1, 2;
	mov.u32 	%r57, _ZZ33single_item_peu_utility_count_maxPiS_S_S_S_S_S_S_S_S_S_S_S_S_PbE16sub_data_utility;
	add.s32 	%r18, %r57, %r56;
	st.shared.u32 	[%r18], %r105;
	mov.u32 	%r58, _ZZ33single_item_peu_utility_count_maxPiS_S_S_S_S_S_S_S_S_S_S_S_S_PbE12sub_data_peu;
	add.s32 	%r19, %r58, %r56;
	st.shared.u32 	[%r19], %r106;
	bar.sync 	0;
	mov.u32 	%r20, %ntid.x;
	setp.lt.u32 	%p4, %r20, 66;
	@%p4 bra 	$L__BB10_13;
	mov.u32 	%r107, %r20;
$L__BB10_7:
	mov.u32 	%r21, %r107;
	shr.u32 	%r107, %r21, 1;
	setp.ge.u32 	%p5, %r1, %r107;
	@%p5 bra 	$L__BB10_12;
	shl.b32 	%r23, %r107, 2;
	add.s32 	%r59, %r18, %r23;
	ld.shared.u32 	%r24, [%r59];
	ld.shared.u32 	%r60, [%r18];
	setp.le.s32 	%p6, %r24, %r60;
	@%p6 bra 	$L__BB10_10;
	st.shared.u32 	[%r18], %r24;
$L__BB10_10:
	add.s32 	%r61, %r19, %r23;
	ld.shared.u32 	%r25, [%r61];
	ld.shared.u32 	%r62, [%r19];
	setp.le.s32 	%p7, %r25, %r62;
	@%p7 bra 	$L__BB10_12;
	st.shared.u32 	[%r19], %r25;
$L__BB10_12:
	bar.sync 	0;
	setp.gt.u32 	%p8, %r21, 131;
	@%p8 bra 	$L__BB10_7;
$L__BB10_13:
	setp.gt.u32 	%p9, %r1, 31;
	@%p9 bra 	$L__BB10_54;
	add.s32 	%r26, %r1, 32;
	setp.ge.u32 	%p10, %r26, %r20;
	@%p10 bra 	$L__BB10_17;
	ld.volatile.shared.u32 	%r63, [%r18+128];
	ld.volatile.shared.u32 	%r64, [%r18];
	setp.le.s32 	%p11, %r63, %r64;
	@%p11 bra 	$L__BB10_17;
	ld.volatile.shared.u32 	%r65, [%r18+128];
	st.volatile.shared.u32 	[%r18], %r65;
$L__BB10_17:
	add.s32 	%r27, %r1, 16;
	setp.ge.u32 	%p12, %r27, %r20;
	@%p12 bra 	$L__BB10_20;
	ld.volatile.shared.u32 	%r66, [%r18+64];
	ld.volatile.shared.u32 	%r67, [%r18];
	setp.le.s32 	%p13, %r66, %r67;
	@%p13 bra 	$L__BB10_20;
	ld.volatile.shared.u32 	%r68, [%r18+64];
	st.volatile.shared.u32 	[%r18], %r68;
$L__BB10_20:
	add.s32 	%r28, %r1, 8;
	setp.ge.u32 	%p14, %r28, %r20;
	@%p14 bra 	$L__BB10_23;
	ld.volatile.shared.u32 	%r69, [%r18+32];
	ld.volatile.shared.u32 	%r70, [%r18];
	setp.le.s32 	%p15, %r69, %r70;
	@%p15 bra 	$L__BB10_23;
	ld.volatile.shared.u32 	%r71, [%r18+32];
	st.volatile.shared.u32 	[%r18], %r71;
$L__BB10_23:
	add.s32 	%r29, %r1, 4;
	setp.ge.u32 	%p16, %r29, %r20;
	@%p16 bra 	$L__BB10_26;
	ld.volatile.shared.u32 	%r72, [%r18+16];
	ld.volatile.shared.u32 	%r73, [%r18];
	setp.le.s32 	%p17, %r72, %r73;
	@%p17 bra 	$L__BB10_26;
	ld.volatile.shared.u32 	%r74, [%r18+16];
	st.volatile.shared.u32 	[%r18], %r74;
$L__BB10_26:
	add.s32 	%r30, %r1, 2;
	setp.ge.u32 	%p18, %r30, %r20;
	@%p18 bra 	$L__BB10_29;
	ld.volatile.shared.u32 	%r75, [%r18+8];
	ld.volatile.shared.u32 	%r76, [%r18];
	setp.le.s32 	%p19, %r75, %r76;
	@%p19 bra 	$L__BB10_29;
	ld.volatile.shared.u32 	%r77, [%r18+8];
	st.volatile.shared.u32 	[%r18], %r77;
$L__BB10_29:
	add.s32 	%r31, %r1, 1;
	setp.ge.u32 	%p20, %r31, %r20;
	@%p20 bra 	$L__BB10_32;
	ld.volatile.shared.u32 	%r78, [%r18+4];
	ld.volatile.shared.u32 	%r79, [%r18];
	setp.le.s32 	%p21, %r78, %r79;
	@%p21 bra 	$L__BB10_32;
	ld.volatile.shared.u32 	%r80, [%r18+4];
	st.volatile.shared.u32 	[%r18], %r80;
$L__BB10_32:
	setp.ge.u32 	%p22, %r26, %r20;
	@%p22 bra 	$L__BB10_35;
	ld.volatile.shared.u32 	%r81, [%r19+128];
	ld.volatile.shared.u32 	%r82, [%r19];
	setp.le.s32 	%p23, %r81, %r82;
	@%p23 bra 	$L__BB10_35;
	ld.volatile.shared.u32 	%r83, [%r19+128];
	st.volatile.shared.u32 	[%r19], %r83;
$L__BB10_35:
	setp.ge.u32 	%p24, %r27, %r20;
	@%p24 bra 	$L__BB10_38;
	ld.volatile.shared.u32 	%r84, [%r19+64];
	ld.volatile.shared.u32 	%r85, [%r19];
	setp.le.s32 	%p25, %r84, %r85;
	@%p25 bra 	$L__BB10_38;
	ld.volatile.shared.u32 	%r86, [%r19+64];
	st.volatile.shared.u32 	[%r19], %r86;
$L__BB10_38:
	setp.ge.u32 	%p26, %r28, %r20;
	@%p26 bra 	$L__BB10_41;
	ld.volatile.shared.u32 	%r87, [%r19+32];
	ld.volatile.shared.u32 	%r88, [%r19];
	setp.le.s32 	%p27, %r87, %r88;
	@%p27 bra 	$L__BB10_41;
	ld.volatile.shared.u32 	%r89, [%r19+32];
	st.volatile.shared.u32 	[%r19], %r89;
$L__BB10_41:
	setp.ge.u32 	%p28, %r29, %r20;
	@%p28 bra 	$L__BB10_44;
	ld.volatile.shared.u32 	%r90, [%r19+16];
	ld.volatile.shared.u32 	%r91, [%r19];
	setp.le.s32 	%p29, %r90, %r91;
	@%p29 bra 	$L__BB10_44;
	ld.volatile.shared.u32 	%r92, [%r19+16];
	st.volatile.shared.u32 	[%r19], %r92;
$L__BB10_44:
	setp.ge.u32 	%p30, %r30, %r20;
	@%p30 bra 	$L__BB10_47;
	ld.volatile.shared.u32 	%r93, [%r19+8];
	ld.volatile.shared.u32 	%r94, [%r19];
	setp.le.s32 	%p31, %r93, %r94;
	@%p31 bra 	$L__BB10_47;
	ld.volatile.shared.u32 	%r95, [%r19+8];
	st.volatile.shared.u32 	[%r19], %r95;
$L__BB10_47:
	setp.ge.u32 	%p32, %r31, %r20;
	@%p32 bra 	$L__BB10_50;
	ld.volatile.shared.u32 	%r96, [%r19+4];
	ld.volatile.shared.u32 	%r97, [%r19];
	setp.le.s32 	%p33, %r96, %r97;
	@%p33 bra 	$L__BB10_50;
	ld.volatile.shared.u32 	%r98, [%r19+4];
	st.volatile.shared.u32 	[%r19], %r98;
$L__BB10_50:
	setp.ne.s32 	%p34, %r1, 0;
	@%p34 bra 	$L__BB10_54;
	ld.param.u64 	%rd66, [_Z33single_item_peu_utility_count_maxPiS_S_S_S_S_S_S_S_S_S_S_S_S_Pb_param_13];
	ld.param.u64 	%rd65, [_Z33single_item_peu_utility_count_maxPiS_S_S_S_S_S_S_S_S_S_S_S_S_Pb_param_12];
	ld.shared.u32 	%r99, [_ZZ33single_item_peu_utility_count_maxPiS_S_S_S_S_S_S_S_S_S_S_S_S_PbE16sub_data_utility];
	cvta.to.global.u64 	%rd55, %rd65;
	add.s64 	%rd57, %rd55, %rd31;
	st.global.u32 	[%rd57], %r99;
	ld.shared.u32 	%r100, [_ZZ33single_item_peu_utility_count_maxPiS_S_S_S_S_S_S_S_S_S_S_S_S_PbE12sub_data_peu];
	cvta.to.global.u64 	%rd58, %rd66;
	add.s64 	%rd59, %rd58, %rd31;
	st.global.u32 	[%rd59], %r100;
	setp.ne.s32 	%p35, %r99, %r101;
	@%p35 bra 	$L__BB10_53;
	cvt.u64.u32 	%rd62, %r2;
	add.s64 	%rd63, %rd1, %rd62;
	mov.b16 	%rs2, 1;
	st.global.u8 	[%rd63], %rs2;
	bra.uni 	$L__BB10_54;
$L__BB10_53:
	cvt.u64.u32 	%rd60, %r2;
	add.s64 	%rd61, %rd1, %rd60;
	mov.b16 	%rs1, 0;
	st.global.u8 	[%rd61], %rs1;
$L__BB10_54:
	ret;

}
	// .globl	_Z29single_item_peu_utility_countPiS_S_S_S_S_iPbS0_
.visible .entry _Z29single_item_peu_utility_countPiS_S_S_S_S_iPbS0_(
	.param .u64 .ptr .align 1 _Z29single_item_peu_utility_countPiS_S_S_S_S_iPbS0__param_0,
	.param .u64 .ptr .align 1 _Z29single_item_peu_utility_countPiS_S_S_S_S_iPbS0__param_1,
	.param .u64 .ptr .align 1 _Z29single_item_peu_utility_countPiS_S_S_S_S_iPbS0__param_2,
	.param .u64 .ptr .align 1 _Z29single_item_peu_utility_countPiS_S_S_S_S_iPbS0__param_3,
	.param .u64 .ptr .align 1 _Z29single_item_peu_utility_countPiS_S_S_S_S_iPbS0__param_4,
	.param .u64 .ptr .align 1 _Z29single_item_peu_utility_countPiS_S_S_S_S_iPbS0__param_5,
	.param .u32 _Z29single_item_peu_utility_countPiS_S_S_S_S_iPbS0__param_6,
	.param .u64 .ptr .align 1 _Z29single_item_peu_utility_countPiS_S_S_S_S_iPbS0__param_7,
	.param .u64 .ptr .align 1 _Z29single_item_peu_utility_countPiS_S_S_S_S_iPbS0__param_8
)
{
	.reg .pred 	%p<22>;
	.reg .b16 	%rs<5>;
	.reg .b32 	%r<87>;
	.reg .b64 	%rd<35>;
	// demoted variable
	.shared .align 4 .b8 _ZZ29single_item_peu_utility_countPiS_S_S_S_S_iPbS0_E16sub_data_utility[4096];
	// demoted variable
	.shared .align 4 .b8 _ZZ29single_item_peu_utility_countPiS_S_S_S_S_iPbS0_E12sub_data_peu[4096];
	ld.param.u64 	%rd5, [_Z29single_item_peu_utility_countPiS_S_S_S_S_iPbS0__param_0];
	ld.param.u64 	%rd6, [_Z29single_item_peu_utility_countPiS_S_S_S_S_iPbS0__param_1];
	ld.param.u64 	%rd7, [_Z29single_item_peu_utility_countPiS_S_S_S_S_iPbS0__param_2];
	ld.param.u64 	%rd10, [_Z29single_item_peu_utility_countPiS_S_S_S_S_iPbS0__param_3];
	ld.param.u64 	%rd8, [_Z29single_item_peu_utility_countPiS_S_S_S_S_iPbS0__param_4];
	ld.param.u64 	%rd9, [_Z29single_item_peu_utility_countPiS_S_S_S_S_iPbS0__param_5];
	ld.param.u32 	%r26, [_Z29single_item_peu_utility_countPiS_S_S_S_S_iPbS0__param_6];
	ld.param.u64 	%rd11, [_Z29single_item_peu_utility_countPiS_S_S_S_S_iPbS0__param_7];
	ld.param.u64 	%rd12, [_Z29single_item_peu_utility_countPiS_S_S_S_S_iPbS0__param_8];
	cvta.to.global.u64 	%rd1, %rd12;
	cvta.to.global.u64 	%rd2, %rd11;
	cvta.to.global.u64 	%rd13, %rd10;
	mov.u32 	%r1, %tid.x;
	mov.u32 	%r2, %ctaid.x;
	mul.wide.u32 	%rd14, %r2, 4;
	add.s64 	%rd15, %rd13, %rd14;
	ld.global.nc.u32 	%r3, [%rd15];
	setp.ge.s32 	%p1, %r1, %r3;
	mov.b32 	%r84, 0;
	mov.u32 	%r85, %r84;
	@%p1 bra 	$L__BB11_3;
	cvta.to.global.u64 	%rd16, %rd7;
	add.s64 	%rd18, %rd16, %rd14;
	ld.global.nc.u32 	%r4, [%rd18];
	mov.u32 	%r5, %ntid.x;
	cvta.to.global.u64 	%rd3, %rd6;
	cvta.to.global.u64 	%rd4, %rd5;
	mov.b32 	%r85, 0;
	mov.u32 	%r81, %r1;
	mov.u32 	%r84, %r85;
$L__BB11_2:
	add.s32 	%r29, %r4, %r81;
	mul.wide.s32 	%rd19, %r29, 4;
	add.s64 	%rd20, %rd3, %rd19;
	ld.global.nc.u32 	%r30, [%rd20];
	add.s32 	%r84, %r30, %r84;
	add.s64 	%rd21, %rd4, %rd19;
	ld.global.nc.u32 	%r31, [%rd21];
	add.s32 	%r85, %r31, %r85;
	add.s32 	%r81, %r81, %r5;
	setp.lt.s32 	%p2, %r81, %r3;
	@%p2 bra 	$L__BB11_2;
$L__BB11_3:
	shl.b32 	%r32, %r1, 2;
	mov.u32 	%r33, _ZZ29single_item_peu_utility_countPiS_S_S_S_S_iPbS0_E16sub_data_utility;
	add.s32 	%r14, %r33, %r32;
	st.shared.u32 	[%r14], %r84;
	mov.u32 	%r34, _ZZ29single_item_peu_utility_countPiS_S_S_S_S_iPbS0_E12sub_data_peu;
	add.s32 	%r15, %r34, %r32;
	st.shared.u32 	[%r15], %r85;
	bar.sync 	0;
	mov.u32 	%r16, %ntid.x;
	setp.lt.u32 	%p3, %r16, 66;
	@%p3 bra 	$L__BB11_8;
	mov.u32 	%r86, %r16;
$L__BB11_5:
	shr.u32 	%r18, %r86, 1;
	setp.ge.u32 	%p4, %r1, %r18;
	@%p4 bra 	$L__BB11_7;
	shl.b32 	%r35, %r18, 2;
	add.s32 	%r36, %r14, %r35;
	ld.shared.u32 	%r37, [%r36];
	ld.shared.u32 	%r38, [%r14];
	add.s32 	%r39, %r38, %r37;
	st.shared.u32 	[%r14], %r39;
	add.s32 	%r40, %r15, %r35;
	ld.shared.u32 	%r41, [%r40];
	ld.shared.u32 	%r42, [%r15];
	add.s32 	%r43, %r42, %r41;
	st.shared.u32 	[%r15], %r43;
$L__BB11_7:
	bar.sync 	0;
	setp.gt.u32 	%p5, %r86, 131;
	mov.u32 	%r86, %r18;
	@%p5 bra 	$L__BB11_5;
$L__BB11_8:
	setp.gt.u32 	%p6, %r1, 31;
	@%p6 bra 	$L__BB11_40;
	add.s32 	%r19, %r1, 32;
	setp.ge.u32 	%p7, %r19, %r16;
	@%p7 bra 	$L__BB11_11;
	ld.volatile.shared.u32 	%r44, [%r14+128];
	ld.volatile.shared.u32 	%r45, [%r14];
	add.s32 	%r46, %r45, %r44;
	st.volatile.shared.u32 	[%r14], %r46;
$L__BB11_11:
	add.s32 	%r20, %r1, 16;
	setp.ge.u32 	%p8, %r20, %r16;
	@%p8 bra 	$L__BB11_13;
	ld.volatile.shared.u32 	%r47, [%r14+64];
	ld.volatile.shared.u32 	%r48, [%r14];
	add.s32 	%r49, %r48, %r47;
	st.volatile.shared.u32 	[%r14], %r49;
$L__BB11_13:
	add.s32 	%r21, %r1, 8;
	setp.ge.u32 	%p9, %r21, %r16;
	@%p9 bra 	$L__BB11_15;
	ld.volatile.shared.u32 	%r50, [%r14+32];
	ld.volatile.shared.u32 	%r51, [%r14];
	add.s32 	%r52, %r51, %r50;
	st.volatile.shared.u32 	[%r14], %r52;
$L__BB11_15:
	add.s32 	%r22, %r1, 4;
	setp.ge.u32 	%p10, %r22, %r16;
	@%p10 bra 	$L__BB11_17;
	ld.volatile.shared.u32 	%r53, [%r14+16];
	ld.volatile.shared.u32 	%r54, [%r14];
	add.s32 	%r55, %r54, %r53;
	st.volatile.shared.u32 	[%r14], %r55;
$L__BB11_17:
	add.s32 	%r23, %r1, 2;
	setp.ge.u32 	%p11, %r23, %r16;
	@%p11 bra 	$L__BB11_19;
	ld.volatile.shared.u32 	%r56, [%r14+8];
	ld.volatile.shared.u32 	%r57, [%r14];
	add.s32 	%r58, %r57, %r56;
	st.volatile.shared.u32 	[%r14], %r58;
$L__BB11_19:
	add.s32 	%r24, %r1, 1;
	setp.ge.u32 	%p12, %r24, %r16;
	@%p12 bra 	$L__BB11_21;
	ld.volatile.shared.u32 	%r59, [%r14+4];
	ld.volatile.shared.u32 	%r60, [%r14];
	add.s32 	%r61, %r60, %r59;
	st.volatile.shared.u32 	[%r14], %r61;
$L__BB11_21:
	setp.ge.u32 	%p13, %r19, %r16;
	@%p13 bra 	$L__BB11_23;
	ld.volatile.shared.u32 	%r62, [%r15+128];
	ld.volatile.shared.u32 	%r63, [%r15];
	add.s32 	%r64, %r63, %r62;
	st.volatile.shared.u32 	[%r15], %r64;
$L__BB11_23:
	setp.ge.u32 	%p14, %r20, %r16;
	@%p14 bra 	$L__BB11_25;
	ld.volatile.shared.u32 	%r65, [%r15+64];
	ld.volatile.shared.u32 	%r66, [%r15];
	add.s32 	%r67, %r66, %r65;
	st.volatile.shared.u32 	[%r15], %r67;
$L__BB11_25:
	setp.ge.u32 	%p15, %r21, %r16;
	@%p15 bra 	$L__BB11_27;
	ld.volatile.shared.u32 	%r68, [%r15+32];
	ld.volatile.shared.u32 	%r69, [%r15];
	add.s32 	%r70, %r69, %r68;
	st.volatile.shared.u32 	[%r15], %r70;
$L__BB11_27:
	setp.ge.u32 	%p16, %r22, %r16;
	@%p16 bra 	$L__BB11_29;
	ld.volatile.shared.u32 	%r71, [%r15+16];
	ld.volatile.shared.u32 	%r72, [%r15];
	add.s32 	%r73, %r72, %r71;
	st.volatile.shared.u32 	[%r15], %r73;
$L__BB11_29:
	setp.ge.u32 	%p17, %r23, %r16;
	@%p17 bra 	$L__BB11_31;
	ld.volatile.shared.u32 	%r74, [%r15+8];
	ld.volatile.shared.u32 	%r75, [%r15];
	add.s32 	%r76, %r75, %r74;
	st.volatile.shared.u32 	[%r15], %r76;
$L__BB11_31:
	setp.ge.u32 	%p18, %r24, %r16;
	@%p18 bra 	$L__BB11_33;
	ld.volatile.shared.u32 	%r77, [%r15+4];
	ld.volatile.shared.u32 	%r78, [%r15];
	add.s32 	%r79, %r78, %r77;
	st.volatile.shared.u32 	[%r15], %r79;
$L__BB11_33:
	setp.ne.s32 	%p19, %r1, 0;
	@%p19 bra 	$L__BB11_40;
	ld.shared.u32 	%r80, [_ZZ29single_item_peu_utility_countPiS_S_S_S_S_iPbS0_E16sub_data_utility];
	cvta.to.global.u64 	%rd22, %rd9;
	add.s64 	%rd24, %rd22, %rd14;
	st.global.u32 	[%rd24], %r80;
	ld.shared.u32 	%r25, [_ZZ29single_item_peu_utility_countPiS_S_S_S_S_iPbS0_E12sub_data_peu];
	cvta.to.global.u64 	%rd25, %rd8;
	add.s64 	%rd26, %rd25, %rd14;
	st.global.u32 	[%rd26], %r25;
	setp.lt.s32 	%p20, %r80, %r26;
	@%p20 bra 	$L__BB11_36;
	cvt.u64.u32 	%rd27, %r2;
	add.s64 	%rd28, %rd2, %rd27;
	mov.b16 	%rs1, 1;
	st.global.u8 	[%rd28], %rs1;
	bra.uni 	$L__BB11_37;
$L__BB11_36:
	cvt.u64.u32 	%rd29, %r2;
	add.s64 	%rd30, %rd2, %rd29;
	mov.b16 	%rs2, 0;
	st.global.u8 	[%rd30], %rs2;
$L__BB11_37:
	setp.lt.s32 	%p21, %r25, %r26;
	@%p21 bra 	$L__BB11_39;
	cvt.u64.u32 	%rd31, %r2;
	add.s64 	%rd32, %rd1, %rd31;
	mov.b16 	%rs3, 1;
	st.global.u8 	[%rd32], %rs3;
	bra.uni 	$L__BB11_40;
$L__BB11_39:
	cvt.u64.u32 	%rd33, %r2;
	add.s64 	%rd34, %rd1, %rd33;
	mov.b16 	%rs4, 0;
	st.global.u8 	[%rd34], %rs4;
$L__BB11_40:
	ret;

}
	// .globl	_Z19get_chain_start_lenPiS_S_S_S_S_iS_S_S_S_S_
.visible .entry _Z19get_chain_start_lenPiS_S_S_S_S_iS_S_S_S_S_(
	.param .u64 .ptr .align 1 _Z19get_chain_start_lenPiS_S_S_S_S_iS_S_S_S_S__param_0,
	.param .u64 .ptr .align 1 _Z19get_chain_start_lenPiS_S_S_S_S_iS_S_S_S_S__param_1,
	.param .u64 .ptr .align 1 _Z19get_chain_start_lenPiS_S_S_S_S_iS_S_S_S_S__param_2,
	.param .u64 .ptr .align 1 _Z19get_chain_start_lenPiS_S_S_S_S_iS_S_S_S_S__param_3,
	.param .u64 .ptr .align 1 _Z19get_chain_start_lenPiS_S_S_S_S_iS_S_S_S_S__param_4,
	.param .u64 .ptr .align 1 _Z19get_chain_start_lenPiS_S_S_S_S_iS_S_S_S_S__param_5,
	.param .u32 _Z19get_chain_start_lenPiS_S_S_S_S_iS_S_S_S_S__param_6,
	.param .u64 .ptr .align 1 _Z19get_chain_start_lenPiS_S_S_S_S_iS_S_S_S_S__param_7,
	.param .u64 .ptr .align 1 _Z19get_chain_start_lenPiS_S_S_S_S_iS_S_S_S_S__param_8,
	.param .u64 .ptr .align 1 _Z19get_chain_start_lenPiS_S_S_S_S_iS_S_S_S_S__param_9,
	.param .u64 .ptr .align 1 _Z19get_chain_start_lenPiS_S_S_S_S_iS_S_S_S_S__param_10,
	.param .u64 .ptr .align 1 _Z19get_chain_start_lenPiS_S_S_S_S_iS_S_S_S_S__param_11
)
{
	.reg .b32 	%r<12>;
	.reg .b64 	%rd<26>;

	ld.param.u64 	%rd1, [_Z19get_chain_start_lenPiS_S_S_S_S_iS_S_S_S_S__param_0];
	ld.param.u64 	%rd2, [_Z19get_chain_start_lenPiS_S_S_S_S_iS_S_S_S_S__param_1];
	ld.param.u64 	%rd3, [_Z19get_chain_start_lenPiS_S_S_S_S_iS_S_S_S_S__param_2];
	ld.param.u64 	%rd4, [_Z19get_chain_start_lenPiS_S_S_S_S_iS_S_S_S_S__param_3];
	ld.param.u64 	%rd5, [_Z19get_chain_start_lenPiS_S_S_S_S_iS_S_S_S_S__param_4];
	ld.param.u64 	%rd6, [_Z19get_chain_start_lenPiS_S_S_S_S_iS_S_S_S_S__param_5];
	ld.param.u32 	%r1, [_Z19get_chain_start_lenPiS_S_S_S_S_iS_S_S_S_S__param_6];
	ld.param.u64 	%rd7, [_Z19get_chain_start_lenPiS_S_S_S_S_iS_S_S_S_S__param_8];
	ld.param.u64 	%rd8, [_Z19get_chain_start_lenPiS_S_S_S_S_iS_S_S_S_S__param_9];
	ld.param.u64 	%rd9, [_Z19get_chain_start_lenPiS_S_S_S_S_iS_S_S_S_S__param_11];
	cvta.to.global.u64 	%rd10, %rd6;
	cvta.to.global.u64 	%rd11, %rd5;
	cvta.to.global.u64 	%rd12, %rd9;
	cvta.to.global.u64 	%rd13, %rd4;
	cvta.to.global.u64 	%rd14, %rd3;
	cvta.to.global.u64 	%rd15, %rd2;
	cvta.to.global.u64 	%rd16, %rd1;
	cvta.to.global.u64 	%rd17, %rd8;
	cvta.to.global.u64 	%rd18, %rd7;
	mul.wide.s32 	%rd19, %r1, 4;
	add.s64 	%rd20, %rd18, %rd19;
	ld.global.nc.u32 	%r2, [%rd20];
	mul.wide.s32 	%rd21, %r2, 4;
	add.s64 	%rd22, %rd17, %rd21;
	ld.global.nc.u32 	%r3, [%rd22];
	st.global.u32 	[%rd16], %r3;
	ld.global.nc.u32 	%r4, [%rd20+4];
	mul.wide.s32 	%rd23, %r4, 4;
	add.s64 	%rd24, %rd17, %rd23;
	ld.global.nc.u32 	%r5, [%rd24];
	sub.s32 	%r6, %r5, %r3;
	st.global.u32 	[%rd15], %r6;
	st.global.u32 	[%rd14], %r2;
	sub.s32 	%r7, %r4, %r2;
	add.s32 	%r8, %r7, 1;
	st.global.u32 	[%rd13], %r8;
	add.s64 	%rd25, %rd12, %rd19;
	ld.global.nc.u32 	%r9, [%rd25];
	st.global.u32 	[%rd11], %r9;
	ld.global.nc.u32 	%r10, [%rd25+4];
	sub.s32 	%r11, %r10, %r9;
	st.global.u32 	[%rd10], %r11;
	ret;

}
	// .globl	_Z20subtractFirstElementPiii
.visible .entry _Z20subtractFirstElementPiii(
	.param .u64 .ptr .align 1 _Z20subtractFirstElementPiii_param_0,
	.param .u32 _Z20subtractFirstElementPiii_param_1,
	.param .u32 _Z20subtractFirstElementPiii_param_2
)
{
	.reg .pred 	%p<2>;
	.reg .b32 	%r<9>;
	.reg .b64 	%rd<5>;

	ld.param.u64 	%rd1, [_Z20subtractFirstElementPiii_param_0];
	ld.param.u32 	%r2, [_Z20subtractFirstElementPiii_param_1];
	ld.param.u32 	%r3, [_Z20subtractFirstElementPiii_param_2];
	mov.u32 	%r4, %ntid.x;
	mov.u32 	%r5, %ctaid.x;
	mov.u32 	%r6, %tid.x;
	mad.lo.s32 	%r1, %r4, %r5, %r6;
	setp.ge.s32 	%p1, %r1, %r3;
	@%p1 bra 	$L__BB13_2;
	cvta.to.global.u64 	%rd2, %rd1;
	mul.wide.s32 	%rd3, %r1, 4;
	add.s64 	%rd4, %rd2, %rd3;
	ld.global.u32 	%r7, [%rd4];
	sub.s32 	%r8, %r7, %r2;
	st.global.u32 	[%rd4], %r8;
$L__BB13_2:
	ret;

}
	// .globl	_Z31build_d_tree_node_chain_utilityiPiS_iS_S_S_iS_
.visible .entry _Z31build_d_tree_node_chain_utilityiPiS_iS_S_S_iS_(
	.param .u32 _Z31build_d_tree_node_chain_utilityiPiS_iS_S_S_iS__param_0,
	.param .u64 .ptr .align 1 _Z31build_d_tree_node_chain_utilityiPiS_iS_S_S_iS__param_1,
	.param .u64 .ptr .align 1 _Z31build_d_tree_node_chain_utilityiPiS_iS_S_S_iS__param_2,
	.param .u32 _Z31build_d_tree_node_chain_utilityiPiS_iS_S_S_iS__param_3,
	.param .u64 .ptr .align 1 _Z31build_d_tree_node_chain_utilityiPiS_iS_S_S_iS__param_4,
	.param .u64 .ptr .align 1 _Z31build_d_tree_node_chain_utilityiPiS_iS_S_S_iS__param_5,
	.param .u64 .ptr .align 1 _Z31build_d_tree_node_chain_utilityiPiS_iS_S_S_iS__param_6,
	.param .u32 _Z31build_d_tree_node_chain_utilityiPiS_iS_S_S_iS__param_7,
	.param .u64 .ptr .align 1 _Z31build_d_tree_node_chain_utilityiPiS_iS_S_S_iS__param_8
)
{
	.reg .pred 	%p<5>;
	.reg .b32 	%r<24>;
	.reg .b64 	%rd<28>;

	ld.param.u32 	%r7, [_Z31build_d_tree_node_chain_utilityiPiS_iS_S_S_iS__param_0];
	ld.param.u64 	%rd4, [_Z31build_d_tree_node_chain_utilityiPiS_iS_S_S_iS__param_1];
	ld.param.u64 	%rd5, [_Z31build_d_tree_node_chain_utilityiPiS_iS_S_S_iS__param_2];
	ld.param.u32 	%r22, [_Z31build_d_tree_node_chain_utilityiPiS_iS_S_S_iS__param_3];
	ld.param.u64 	%rd6, [_Z31build_d_tree_node_chain_utilityiPiS_iS_S_S_iS__param_4];
	ld.param.u64 	%rd7, [_Z31build_d_tree_node_chain_utilityiPiS_iS_S_S_iS__param_5];
	ld.param.u64 	%rd8, [_Z31build_d_tree_node_chain_utilityiPiS_iS_S_S_iS__param_6];
	ld.param.u64 	%rd9, [_Z31build_d_tree_node_chain_utilityiPiS_iS_S_S_iS__param_8];
	mov.u32 	%r8, %ctaid.x;
	mov.u32 	%r9, %ntid.x;
	mov.u32 	%r10, %tid.x;
	mad.lo.s32 	%r1, %r8, %r9, %r10;
	setp.ge.s32 	%p1, %r1, %r7;
	@%p1 bra 	$L__BB14_6;
	setp.lt.s32 	%p2, %r22, 1;
	mov.b64 	%rd27, -1;
	@%p2 bra 	$L__BB14_5;
	cvta.to.global.u64 	%rd1, %rd5;
	mov.b32 	%r23, 0;
$L__BB14_3:
	add.s32 	%r12, %r22, %r23;
	shr.u32 	%r13, %r12, 1;
	mul.wide.u32 	%rd11, %r13, 4;
	add.s64 	%rd12, %rd1, %rd11;
	ld.global.nc.u32 	%r14, [%rd12];
	setp.gt.s32 	%p3, %r14, %r1;
	add.s32 	%r15, %r13, 1;
	selp.b32 	%r23, %r23, %r15, %p3;
	selp.b32 	%r22, %r13, %r22, %p3;
	setp.lt.s32 	%p4, %r23, %r22;
	@%p4 bra 	$L__BB14_3;
	add.s32 	%r16, %r23, -1;
	cvt.s64.s32 	%rd27, %r16;
$L__BB14_5:
	cvta.to.global.u64 	%rd13, %rd6;
	shl.b64 	%rd14, %rd27, 2;
	add.s64 	%rd15, %rd13, %rd14;
	ld.global.nc.u32 	%r17, [%rd15];
	cvta.to.global.u64 	%rd16, %rd8;
	mul.wide.s32 	%rd17, %r17, 4;
	add.s64 	%rd18, %rd16, %rd17;
	ld.global.nc.u32 	%r18, [%rd18];
	cvta.to.global.u64 	%rd19, %rd4;
	mul.wide.s32 	%rd20, %r1, 4;
	add.s64 	%rd21, %rd19, %rd20;
	ld.global.nc.u32 	%r19, [%rd21];
	add.s32 	%r20, %r19, %r18;
	cvta.to.global.u64 	%rd22, %rd7;
	mul.wide.s32 	%rd23, %r20, 4;
	add.s64 	%rd24, %rd22, %rd23;
	ld.global.nc.u32 	%r21, [%rd24];
	cvta.to.global.u64 	%rd25, %rd9;
	add.s64 	%rd26, %rd25, %rd20;
	st.global.u32 	[%rd26], %r21;
$L__BB14_6:
	ret;

}
	// .globl	_Z5testtPiS_iS_iS_i
.visible .entry _Z5testtPiS_iS_iS_i(
	.param .u64 .ptr .align 1 _Z5testtPiS_iS_iS_i_param_0,
	.param .u64 .ptr .align 1 _Z5testtPiS_iS_iS_i_param_1,
	.param .u32 _Z5testtPiS_iS_iS_i_param_2,
	.param .u64 .ptr .align 1 _Z5testtPiS_iS_iS_i_param_3,
	.param .u32 _Z5testtPiS_iS_iS_i_param_4,
	.param .u64 .ptr .align 1 _Z5testtPiS_iS_iS_i_param_5,
	.param .u32 _Z5testtPiS_iS_iS_i_param_6
)
{
	.local .align 8 .b8 	__local_depot15[8];
	.reg .b64 	%SP;
	.reg .b64 	%SPL;
	.reg .pred 	%p<36>;
	.reg .b32 	%r<458>;
	.reg .b64 	%rd<140>;

	mov.u64 	%SPL, __local_depot15;
	cvta.local.u64 	%SP, %SPL;
	ld.param.u64 	%rd33, [_Z5testtPiS_iS_iS_i_param_0];
	ld.param.u32 	%r60, [_Z5testtPiS_iS_iS_i_param_2];
	ld.param.u32 	%r61, [_Z5testtPiS_iS_iS_i_param_4];
	ld.param.u32 	%r62, [_Z5testtPiS_iS_iS_i_param_6];
	cvta.to.global.u64 	%rd1, %rd33;
	add.u64 	%rd34, %SP, 0;
	add.u64 	%rd2, %SPL, 0;
	mov.u64 	%rd35, $str$5;
	cvta.global.u64 	%rd36, %rd35;
	{ // callseq 5, 0
	.param .b64 param0;
	st.param.b64 	[param0], %rd36;
	.param .b64 param1;
	st.param.b64 	[param1], 0;
	.param .b32 retval0;
	call.uni (retval0), 
	vprintf, 
	(
	param0, 
	param1
	);
	ld.param.b32 	%r63, [retval0];
	} // callseq 5
	setp.lt.s32 	%p1, %r60, 1;
	@%p1 bra 	$L__BB15_25;
	and.b32  	%r1, %r60, 15;
	setp.lt.u32 	%p2, %r60, 16;
	mov.b32 	%r440, 0;
	@%p2 bra 	$L__BB15_4;
	and.b32  	%r440, %r60, 2147483632;
	neg.s32 	%r438, %r440;
	add.s64 	%rd132, %rd1, 32;
	mov.u64 	%rd41, $str$6;
$L__BB15_3:
	.pragma "nounroll";
	ld.global.u32 	%r71, [%rd132+-32];
	st.local.u32 	[%rd2], %r71;
	cvta.global.u64 	%rd42, %rd41;
	{ // callseq 8, 0
	.param .b64 param0;
	st.param.b64 	[param0], %rd42;
	.param .b64 param1;
	st.param.b64 	[param1], %rd34;
	.param .b32 retval0;
	call.uni (retval0), 
	vprintf, 
	(
	param0, 
	param1
	);
	ld.param.b32 	%r72, [retval0];
	} // callseq 8
	ld.global.u32 	%r74, [%rd132+-28];
	st.local.u32 	[%rd2], %r74;
	{ // callseq 9, 0
	.param .b64 param0;
	st.param.b64 	[param0], %rd42;
	.param .b64 param1;
	st.param.b64 	[param1], %rd34;
	.param .b32 retval0;
	call.uni (retval0), 
	vprintf, 
	(
	param0, 
	param1
	);
	ld.param.b32 	%r75, [retval0];
	} // callseq 9
	ld.global.u32 	%r77, [%rd132+-24];
	st.local.u32 	[%rd2], %r77;
	{ // callseq 10, 0
	.param .b64 param0;
	st.param.b64 	[param0], %rd42;
	.param .b64 param1;
	st.param.b64 	[param1], %rd34;
	.param .b32 retval0;
	call.uni (retval0), 
	vprintf, 
	(
	param0, 
	param1
	);
	ld.param.b32 	%r78, [retval0];
	} // callseq 10
	ld.global.u32 	%r80, [%rd132+-20];
	st.local.u32 	[%rd2], %r80;
	{ // callseq 11, 0
	.param .b64 param0;
	st.param.b64 	[param0], %rd42;
	.param .b64 param1;
	st.param.b64 	[param1], %rd34;
	.param .b32 retval0;
	call.uni (retval0), 
	vprintf, 
	(
	param0, 
	param1
	);
	ld.param.b32 	%r81, [retval0];
	} // callseq 11
	ld.global.u32 	%r83, [%rd132+-16];
	st.local.u32 	[%rd2], %r83;
	{ // callseq 12, 0
	.param .b64 param0;
	st.param.b64 	[param0], %rd42;
	.param .b64 param1;
	st.param.b64 	[param1], %rd34;
	.param .b32 retval0;
	call.uni (retval0), 
	vprintf, 
	(
	param0, 
	param1
	);
	ld.param.b32 	%r84, [retval0];
	} // callseq 12
	ld.global.u32 	%r86, [%rd132+-12];
	st.local.u32 	[%rd2], %r86;
	{ // callseq 13, 0
	.param .b64 param0;
	st.param.b64 	[param0], %rd42;
	.param .b64 param1;
	st.param.b64 	[param1], %rd34;
	.param .b32 retval0;
	call.uni (retval0), 
	vprintf, 
	(
	param0, 
	param1
	);
	ld.param.b32 	%r87, [retval0];
	} // callseq 13
	ld.global.u32 	%r89, [%rd132+-8];
	st.local.u32 	[%rd2], %r89;
	{ // callseq 14, 0
	.param .b64 param0;
	st.param.b64 	[param0], %rd42;
	.param .b64 param1;
	st.param.b64 	[param1], %rd34;
	.param .b32 retval0;
	call.uni (retval0), 
	vprintf, 
	(
	param0, 
	param1
	);
	ld.param.b32 	%r90, [retval0];
	} // callseq 14
	ld.global.u32 	%r92, [%rd132+-4];
	st.local.u32 	[%rd2], %r92;
	{ // callseq 15, 0
	.param .b64 param0;
	st.param.b64 	[param0], %rd42;
	.param .b64 param1;
	st.param.b64 	[param1], %rd34;
	.param .b32 retval0;
	call.uni (retval0), 
	vprintf, 
	(
	param0, 
	param1
	);
	ld.param.b32 	%r93, [retval0];
	} // callseq 15
	ld.global.u32 	%r95, [%rd132];
	st.local.u32 	[%rd2], %r95;
	{ // callseq 16, 0
	.param .b64 param0;
	st.param.b64 	[param0], %rd42;
	.param .b64 param1;
	st.param.b64 	[param1], %rd34;
	.param .b32 retval0;
	call.uni (retval0), 
	vprintf, 
	(
	param0, 
	param1
	);
	ld.param.b32 	%r96, [retval0];
	} // callseq 16
	ld.global.u32 	%r98, [%rd132+4];
	st.local.u32 	[%rd2], %r98;
	{ // callseq 17, 0
	.param .b64 param0;
	st.param.b64 	[param0], %rd42;
	.param .b64 param1;
	st.param.b64 	[param1], %rd34;
	.param .b32 retval0;
	call.uni (retval0), 
	vprintf, 
	(
	param0, 
	param1
	);
	ld.param.b32 	%r99, [retval0];
	} // callseq 17
	ld.global.u32 	%r101, [%rd132+8];
	st.local.u32 	[%rd2], %r101;
	{ // callseq 18, 0
	.param .b64 param0;
	st.param.b64 	[param0], %rd42;
	.param .b64 param1;
	st.param.b64 	[param1], %rd34;
	.param .b32 retval0;
	call.uni (retval0), 
	vprintf, 
	(
	param0, 
	param1
	);
	ld.param.b32 	%r102, [retval0];
	} // callseq 18
	ld.global.u32 	%r104, [%rd132+12];
	st.local.u32 	[%rd2], %r104;
	{ // callseq 19, 0
	.param .b64 param0;
	st.param.b64 	[param0], %rd42;
	.param .b64 param1;
	st.param.b64 	[param1], %rd34;
	.param .b32 retval0;
	call.uni (retval0), 
	vprintf, 
	(
	param0, 
	param1
	);
	ld.param.b32 	%r105, [retval0];
	} // callseq 19
	ld.global.u32 	%r107, [%rd132+16];
	st.local.u32 	[%rd2], %r107;
	{ // callseq 20, 0
	.param .b64 param0;
	st.param.b64 	[param0], %rd42;
	.param .b64 param1;
	st.param.b64 	[param1], %rd34;
	.param .b32 retval0;
	call.uni (retval0), 
	vprintf, 
	(
	param0, 
	param1
	);
	ld.param.b32 	%r108, [retval0];
	} // callseq 20
	ld.global.u32 	%r110, [%rd132+20];
	st.local.u32 	[%rd2], %r110;
	{ // callseq 21, 0
	.param .b64 param0;
	st.param.b64 	[param0], %rd42;
	.param .b64 param1;
	st.param.b64 	[param1], %rd34;
	.param .b32 retval0;
	call.uni (retval0), 
	vprintf, 
	(
	param0, 
	param1
	);
	ld.param.b32 	%r111, [retval0];
	} // callseq 21
	ld.global.u32 	%r113, [%rd132+24];
	st.local.u32 	[%rd2], %r113;
	{ // callseq 22, 0
	.param .b64 param0;
	st.param.b64 	[param0], %rd42;
	.param .b64 param1;
	st.param.b64 	[param1], %rd34;
	.param .b32 retval0;
	call.uni (retval0), 
	vprintf, 
	(
	param0, 
	param1
	);
	ld.param.b32 	%r114, [retval0];
	} // callseq 22
	ld.global.u32 	%r116, [%rd132+28];
	st.local.u32 	[%rd2], %r116;
	{ // callseq 23, 0
	.param .b64 param0;
	st.param.b64 	[param0], %rd42;
	.param .b64 param1;
	st.param.b64 	[param1], %rd34;
	.param .b32 retval0;
	call.uni (retval0), 
	vprintf, 
	(
	param0, 
	param1
	);
	ld.param.b32 	%r117, [retval0];
	} // callseq 23
	add.s32 	%r438, %r438, 16;
	add.s64 	%rd132, %rd132, 64;
	setp.ne.s32 	%p3, %r438, 0;
	@%p3 bra 	$L__BB15_3;
$L__BB15_4:
	setp.eq.s32 	%p4, %r1, 0;
	@%p4 bra 	$L__BB15_13;
	and.b32  	%r7, %r60, 7;
	setp.lt.u32 	%p5, %r1, 8;
	@%p5 bra 	$L__BB15_7;
	mul.wide.u32 	%rd44, %r440, 4;
	add.s64 	%rd45, %rd1, %rd44;
	ld.global.u32 	%r119, [%rd45];
	st.local.u32 	[%rd2], %r119;
	mov.u64 	%rd46, $str$6;
	cvta.global.u64 	%rd47, %rd46;
	add.u64 	%rd48, %SP, 0;
	{ // callseq 24, 0
	.param .b64 param0;
	st.param.b64 	[param0], %rd47;
	.param .b64 param1;
	st.param.b64 	[param1], %rd48;
	.param .b32 retval0;
	call.uni (retval0), 
	vprintf, 
	(
	param0, 
	param1
	);
	ld.param.b32 	%r120, [retval0];
	} // callseq 24
	ld.global.u32 	%r122, [%rd45+4];
	st.local.u32 	[%rd2], %r122;
	{ // callseq 25, 0
	.param .b64 param0;
	st.param.b64 	[param0], %rd47;
	.param .b64 param1;
	st.param.b64 	[param1], %rd48;
	.param .b32 retval0;
	call.uni (retval0), 
	vprintf, 
	(
	param0, 
	param1
	);
	ld.param.b32 	%r123, [retval0];
	} // callseq 25
	ld.global.u32 	%r125, [%rd45+8];
	st.local.u32 	[%rd2], %r125;
	{ // callseq 26, 0
	.param .b64 param0;
	st.param.b64 	[param0], %rd47;
	.param .b64 param1;
	st.param.b64 	[param1], %rd48;
	.param .b32 retval0;
	call.uni (retval0), 
	vprintf, 
	(
	param0, 
	param1
	);
	ld.param.b32 	%r126, [retval0];
	} // callseq 26
	ld.global.u32 	%r128, [%rd45+12];
	st.local.u32 	[%rd2], %r128;
	{ // callseq 27, 0
	.param .b64 param0;
	st.param.b64 	[param0], %rd47;
	.param .b64 param1;
	st.param.b64 	[param1], %rd48;
	.param .b32 retval0;
	call.uni (retval0), 
	vprintf, 
	(
	param0, 
	param1
	);
	ld.param.b32 	%r129, [retval0];
	} // callseq 27
	ld.global.u32 	%r131, [%rd45+16];
	st.local.u32 	[%rd2], %r131;
	{ // callseq 28, 0
	.param .b64 param0;
	st.param.b64 	[param0], %rd47;
	.param .b64 param1;
	st.param.b64 	[param1], %rd48;
	.param .b32 retval0;
	call.uni (retval0), 
	vprintf, 
	(
	param0, 
	param1
	);
	ld.param.b32 	%r132, [retval0];
	} // callseq 28
	ld.global.u32 	%r134, [%rd45+20];
	st.local.u32 	[%rd2], %r134;
	{ // callseq 29, 0
	.param .b64 param0;
	st.param.b64 	[param0], %rd47;
	.param .b64 param1;
	st.param.b64 	[param1], %rd48;
	.param .b32 retval0;
	call.uni (retval0), 
	vprintf, 
	(
	param0, 
	param1
	);
	ld.param.b32 	%r135, [retval0];
	} // callseq 29
	ld.global.u32 	%r137, [%rd45+24];
	st.local.u32 	[%rd2], %r137;
	{ // callseq 30, 0
	.param .b64 param0;
	st.param.b64 	[param0], %rd47;
	.param .b64 param1;
	st.param.b64 	[param1], %rd48;
	.param .b32 retval0;
	call.uni (retval0), 
	vprintf, 
	(
	param0, 
	param1
	);
	ld.param.b32 	%r138, [retval0];
	} // callseq 30
	ld.global.u32 	%r140, [%rd45+28];
	st.local.u32 	[%rd2], %r140;
	{ // callseq 31, 0
	.param .b64 param0;
	st.param.b64 	[param0], %rd47;
	.param .b64 param1;
	st.param.b64 	[param1], %rd48;
	.param .b32 retval0;
	call.uni (retval0), 
	vprintf, 
	(
	param0, 
	param1
	);
	ld.param.b32 	%r141, [retval0];
	} // callseq 31
	add.s32 	%r440, %r440, 8;
$L__BB15_7:
	setp.eq.s32 	%p6, %r7, 0;
	@%p6 bra 	$L__BB15_13;
	and.b32  	%r10, %r60, 3;
	setp.lt.u32 	%p7, %r7, 4;
	@%p7 bra 	$L__BB15_10;
	mul.wide.u32 	%rd49, %r440, 4;
	add.s64 	%rd50, %rd1, %rd49;
	ld.global.u32 	%r143, [%rd50];
	st.local.u32 	[%rd2], %r143;
	mov.u64 	%rd51, $str$6;
	cvta.global.u64 	%rd52, %rd51;
	add.u64 	%rd53, %SP, 0;
	{ // callseq 32, 0
	.param .b64 param0;
	st.param.b64 	[param0], %rd52;
	.param .b64 param1;
	st.param.b64 	[param1], %rd53;
	.param .b32 retval0;
	call.uni (retval0), 
	vprintf, 
	(
	param0, 
	param1
	);
	ld.param.b32 	%r144, [retval0];
	} // callseq 32
	ld.global.u32 	%r146, [%rd50+4];
	st.local.u32 	[%rd2], %r146;
	{ // callseq 33, 0
	.param .b64 param0;
	st.param.b64 	[param0], %rd52;
	.param .b64 param1;
	st.param.b64 	[param1], %rd53;
	.param .b32 retval0;
	call.uni (retval0), 
	vprintf, 
	(
	param0, 
	param1
	);
	ld.param.b32 	%r147, [retval0];
	} // callseq 33
	ld.global.u32 	%r149, [%rd50+8];
	st.local.u32 	[%rd2], %r149;
	{ // callseq 34, 0
	.param .b64 param0;
	st.param.b64 	[param0], %rd52;
	.param .b64 param1;
	st.param.b64 	[param1], %rd53;
	.param .b32 retval0;
	call.uni (retval0), 
	vprintf, 
	(
	param0, 
	param1
	);
	ld.param.b32 	%r150, [retval0];
	} // callseq 34
	ld.global.u32 	%r152, [%rd50+12];
	st.local.u32 	[%rd2], %r152;
	{ // callseq 35, 0
	.param .b64 param0;
	st.param.b64 	[param0], %rd52;
	.param .b64 param1;
	st.param.b64 	[param1], %rd53;
	.param .b32 retval0;
	call.uni (retval0), 
	vprintf, 
	(
	param0, 
	param1
	);
	ld.param.b32 	%r153, [retval0];
	} // callseq 35
	add.s32 	%r440, %r440, 4;
$L__BB15_10:
	setp.eq.s32 	%p8, %r10, 0;
	@%p8 bra 	$L__BB15_13;
	mul.wide.u32 	%rd54, %r440, 4;
	add.s64 	%rd133, %rd1, %rd54;
	neg.s32 	%r442, %r10;
	mov.u64 	%rd55, $str$6;
	add.u64 	%rd57, %SP, 0;
$L__BB15_12:
	.pragma "nounroll";
	ld.global.u32 	%r155, [%rd133];
	st.local.u32 	[%rd2], %r155;
	cvta.global.u64 	%rd56, %rd55;
	{ // callseq 36, 0
	.param .b64 param0;
	st.param.b64 	[param0], %rd56;
	.param .b64 param1;
	st.param.b64 	[param1], %rd57;
	.param .b32 retval0;
	call.uni (retval0), 
	vprintf, 
	(
	param0, 
	param1
	);
	ld.param.b32 	%r156, [retval0];
	} // callseq 36
	add.s64 	%rd133, %rd133, 4;
	add.s32 	%r442, %r442, 1;
	setp.ne.s32 	%p9, %r442, 0;
	@%p9 bra 	$L__BB15_12;
$L__BB15_13:
	setp.lt.u32 	%p10, %r60, 16;
	mov.u64 	%rd58, $str$7;
	cvta.global.u64 	%rd59, %rd58;
	{ // callseq 37, 0
	.param .b64 param0;
	st.param.b64 	[param0], %rd59;
	.param .b64 param1;
	st.param.b64 	[param1], 0;
	.param .b32 retval0;
	call.uni (retval0), 
	vprintf, 
	(
	param0, 
	param1
	);
	ld.param.b32 	%r159, [retval0];
	} // callseq 37
	mov.u64 	%rd60, $str$8;
	cvta.global.u64 	%rd61, %rd60;
	{ // callseq 38, 0
	.param .b64 param0;
	st.param.b64 	[param0], %rd61;
	.param .b64 param1;
	st.param.b64 	[param1], 0;
	.param .b32 retval0;
	call.uni (retval0), 
	vprintf, 
	(
	param0, 
	param1
	);
	ld.param.b32 	%r161, [retval0];
	} // callseq 38
	mov.b32 	%r445, 0;
	@%p10 bra 	$L__BB15_16;
	ld.param.u64 	%rd126, [_Z5testtPiS_iS_iS_i_param_1];
	and.b32  	%r445, %r60, 2147483632;
	neg.s32 	%r443, %r445;
	cvta.to.global.u64 	%rd62, %rd126;
	add.s64 	%rd134, %rd62, 32;
	mov.u64 	%rd63, $str$6;
	add.u64 	%rd65, %SP, 0;
$L__BB15_15:
	.pragma "nounroll";
	ld.global.u32 	%r164, [%rd134+-32];
	st.local.u32 	[%rd2], %r164;
	cvta.global.u64 	%rd64, %rd63;
	{ // callseq 39, 0
	.param .b64 param0;
	st.param.b64 	[param0], %rd64;
	.param .b64 param1;
	st.param.b64 	[param1], %rd65;
	.param .b32 retval0;
	call.uni (retval0), 
	vprintf, 
	(
	param0, 
	param1
	);
	ld.param.b32 	%r165, [retval0];
	} // callseq 39
	ld.global.u32 	%r167, [%rd134+-28];
	st.local.u32 	[%rd2], %r167;
	{ // callseq 40, 0
	.param .b64 param0;
	st.param.b64 	[param0], %rd64;
	.param .b64 param1;
	st.param.b64 	[param1], %rd65;
	.param .b32 retval0;
	call.uni (retval0), 
	vprintf, 
	(
	param0, 
	param1
	);
	ld.param.b32 	%r168, [retval0];
	} // callseq 40
	ld.global.u32 	%r170, [%rd134+-24];
	st.local.u32 	[%rd2], %r170;
	{ // callseq 41, 0
	.param .b64 param0;
	st.param.b64 	[param0], %rd64;
	.param .b64 param1;
	st.param.b64 	[param1], %rd65;
	.param .b32 retval0;
	call.uni (retval0), 
	vprintf, 
	(
	param0, 
	param1
	);
	ld.param.b32 	%r171, [retval0];
	} // callseq 41
	ld.global.u32 	%r173, [%rd134+-20];
	st.local.u32 	[%rd2], %r173;
	{ // callseq 42, 0
	.param .b64 param0;
	st.param.b64 	[param0], %rd64;
	.param .b64 param1;
	st.param.b64 	[param1], %rd65;
	.param .b32 retval0;
	call.uni (retval0), 
	vprintf, 
	(
	param0, 
	param1
	);
	ld.param.b32 	%r174, [retval0];
	} // callseq 42
	ld.global.u32 	%r176, [%rd134+-16];
	st.local.u32 	[%rd2], %r176;
	{ // callseq 43, 0
	.param .b64 param0;
	st.param.b64 	[param0], %rd64;
	.param .b64 param1;
	st.param.b64 	[param1], %rd65;
	.param .b32 retval0;
	call.uni (retval0), 
	vprintf, 
	(
	param0, 
	param1
	);
	ld.param.b32 	%r177, [retval0];
	} // callseq 43
	ld.global.u32 	%r179, [%rd134+-12];
	st.local.u32 	[%rd2], %r179;
	{ // callseq 44, 0
	.param .b64 param0;
	st.param.b64 	[param0], %rd64;
	.param .b64 param1;
	st.param.b64 	[param1], %rd65;
	.param .b32 retval0;
	call.uni (retval0), 
	vprintf, 
	(
	param0, 
	param1
	);
	ld.param.b32 	%r180, [retval0];
	} // callseq 44
	ld.global.u32 	%r182, [%rd134+-8];
	st.local.u32 	[%rd2], %r182;
	{ // callseq 45, 0
	.param .b64 param0;
	st.param.b64 	[param0], %rd64;
	.param .b64 param1;
	st.param.b64 	[param1], %rd65;
	.param .b32 retval0;
	call.uni (retval0), 
	vprintf, 
	(
	param0, 
	param1
	);
	ld.param.b32 	%r183, [retval0];
	} // callseq 45
	ld.global.u32 	%r185, [%rd134+-4];
	st.local.u32 	[%rd2], %r185;
	{ // callseq 46, 0
	.param .b64 param0;
	st.param.b64 	[param0], %rd64;
	.param .b64 param1;
	st.param.b64 	[param1], %rd65;
	.param .b32 retval0;
	call.uni (retval0), 
	vprintf, 
	(
	param0, 
	param1
	);
	ld.param.b32 	%r186, [retval0];
	} // callseq 46
	ld.global.u32 	%r188, [%rd134];
	st.local.u32 	[%rd2], %r188;
	{ // callseq 47, 0
	.param .b64 param0;
	st.param.b64 	[param0], %rd64;
	.param .b64 param1;
	st.param.b64 	[param1], %rd65;
	.param .b32 retval0;
	call.uni (retval0), 
	vprintf, 
	(
	param0, 
	param1
	);
	ld.param.b32 	%r189, [retval0];
	} // callseq 47
	ld.global.u32 	%r191, [%rd134+4];
	st.local.u32 	[%rd2], %r191;
	{ // callseq 48, 0
	.param .b64 param0;
	st.param.b64 	[param0], %rd64;
	.param .b64 param1;
	st.param.b64 	[param1], %rd65;
	.param .b32 retval0;
	call.uni (retval0), 
	vprintf, 
	(
	param0, 
	param1
	);
	ld.param.b32 	%r192, [retval0];
	} // callseq 48
	ld.global.u32 	%r194, [%rd134+8];
	st.local.u32 	[%rd2], %r194;
	{ // callseq 49, 0
	.param .b64 param0;
	st.param.b64 	[param0], %rd64;
	.param .b64 param1;
	st.param.b64 	[param1], %rd65;
	.param .b32 retval0;
	call.uni (retval0), 
	vprintf, 
	(
	param0, 
	param1
	);
	ld.param.b32 	%r195, [retval0];
	} // callseq 49
	ld.global.u32 	%r197, [%rd134+12];
	st.local.u32 	[%rd2], %r197;
	{ // callseq 50, 0
	.param .b64 param0;
	st.param.b64 	[param0], %rd64;
	.param .b64 param1;
	st.param.b64 	[param1], %rd65;
	.param .b32 retval0;
	call.uni (retval0), 
	vprintf, 
	(
	param0, 
	param1
	);
	ld.param.b32 	%r198, [retval0];
	} // callseq 50
	ld.global.u32 	%r200, [%rd134+16];
	st.local.u32 	[%rd2], %r200;
	{ // callseq 51, 0
	.param .b64 param0;
	st.param.b64 	[param0], %rd64;
	.param .b64 param1;
	st.param.b64 	[param1], %rd65;
	.param .b32 retval0;
	call.uni (retval0), 
	vprintf, 
	(
	param0, 
	param1
	);
	ld.param.b32 	%r201, [retval0];
	} // callseq 51
	ld.global.u32 	%r203, [%rd134+20];
	st.local.u32 	[%rd2], %r203;
	{ // callseq 52, 0
	.param .b64 param0;
	st.param.b64 	[param0], %rd64;
	.param .b64 param1;
	st.param.b64 	[param1], %rd65;
	.param .b32 retval0;
	call.uni (retval0), 
	vprintf, 
	(
	param0, 
	param1
	);
	ld.param.b32 	%r204, [retval0];
	} // callseq 52
	ld.global.u32 	%r206, [%rd134+24];
	st.local.u32 	[%rd2], %r206;
	{ // callseq 53, 0
	.param .b64 param0;
	st.param.b64 	[param0], %rd64;
	.param .b64 param1;
	st.param.b64 	[param1], %rd65;
	.param .b32 retval0;
	call.uni (retval0), 
	vprintf, 
	(
	param0, 
	param1
	);
	ld.param.b32 	%r207, [retval0];
	} // callseq 53
	ld.global.u32 	%r209, [%rd134+28];
	st.local.u32 	[%rd2], %r209;
	{ // callseq 54, 0
	.param .b64 param0;
	st.param.b64 	[param0], %rd64;
	.param .b64 param1;
	st.param.b64 	[param1], %rd65;
	.param .b32 retval0;
	call.uni (retval0), 
	vprintf, 
	(
	param0, 
	param1
	);
	ld.param.b32 	%r210, [retval0];
	} // callseq 54
	add.s32 	%r443, %r443, 16;
	add.s64 	%rd134, %rd134, 64;
	setp.ne.s32 	%p11, %r443, 0;
	@%p11 bra 	$L__BB15_15;
$L__BB15_16:
	setp.eq.s32 	%p12, %r1, 0;
	@%p12 bra 	$L__BB15_26;
	ld.param.u64 	%rd127, [_Z5testtPiS_iS_iS_i_param_1];
	cvta.to.global.u64 	%rd12, %rd127;
	and.b32  	%r21, %r60, 7;
	setp.lt.u32 	%p13, %r1, 8;
	@%p13 bra 	$L__BB15_19;
	mul.wide.u32 	%rd66, %r445, 4;
	add.s64 	%rd67, %rd12, %rd66;
	ld.global.u32 	%r212, [%rd67];
	st.local.u32 	[%rd2], %r212;
	mov.u64 	%rd68, $str$6;
	cvta.global.u64 	%rd69, %rd68;
	add.u64 	%rd70, %SP, 0;
	{ // callseq 55, 0
	.param .b64 param0;
	st.param.b64 	[param0], %rd69;
	.param .b64 param1;
	st.param.b64 	[param1], %rd70;
	.param .b32 retval0;
	call.uni (retval0), 
	vprintf, 
	(
	param0, 
	param1
	);
	ld.param.b32 	%r213, [retval0];
	} // callseq 55
	ld.global.u32 	%r215, [%rd67+4];
	st.local.u32 	[%rd2], %r215;
	{ // callseq 56, 0
	.param .b64 param0;
	st.param.b64 	[param0], %rd69;
	.param .b64 param1;
	st.param.b64 	[param1], %rd70;
	.param .b32 retval0;
	call.uni (retval0), 
	vprintf, 
	(
	param0, 
	param1
	);
	ld.param.b32 	%r216, [retval0];
	} // callseq 56
	ld.global.u32 	%r218, [%rd67+8];
	st.local.u32 	[%rd2], %r218;
	{ // callseq 57, 0
	.param .b64 param0;
	st.param.b64 	[param0], %rd69;
	.param .b64 param1;
	st.param.b64 	[param1], %rd70;
	.param .b32 retval0;
	call.uni (retval0), 
	vprintf, 
	(
	param0, 
	param1
	);
	ld.param.b32 	%r219, [retval0];
	} // callseq 57
	ld.global.u32 	%r221, [%rd67+12];
	st.local.u32 	[%rd2], %r221;
	{ // callseq 58, 0
	.param .b64 param0;
	st.param.b64 	[param0], %rd69;
	.param .b64 param1;
	st.param.b64 	[param1], %rd70;
	.param .b32 retval0;
	call.uni (retval0), 
	vprintf, 
	(
	param0, 
	param1
	);
	ld.param.b32 	%r222, [retval0];
	} // callseq 58
	ld.global.u32 	%r224, [%rd67+16];
	st.local.u32 	[%rd2], %r224;
	{ // callseq 59, 0
	.param .b64 param0;
	st.param.b64 	[param0], %rd69;
	.param .b64 param1;
	st.param.b64 	[param1], %rd70;
	.param .b32 retval0;
	call.uni (retval0), 
	vprintf, 
	(
	param0, 
	param1
	);
	ld.param.b32 	%r225, [retval0];
	} // callseq 59
	ld.global.u32 	%r227, [%rd67+20];
	st.local.u32 	[%rd2], %r227;
	{ // callseq 60, 0
	.param .b64 param0;
	st.param.b64 	[param0], %rd69;
	.param .b64 param1;
	st.param.b64 	[param1], %rd70;
	.param .b32 retval0;
	call.uni (retval0), 
	vprintf, 
	(
	param0, 
	param1
	);
	ld.param.b32 	%r228, [retval0];
	} // callseq 60
	ld.global.u32 	%r230, [%rd67+24];
	st.local.u32 	[%rd2], %r230;
	{ // callseq 61, 0
	.param .b64 param0;
	st.param.b64 	[param0], %rd69;
	.param .b64 param1;
	st.param.b64 	[param1], %rd70;
	.param .b32 retval0;
	call.uni (retval0), 
	vprintf, 
	(
	param0, 
	param1
	);
	ld.param.b32 	%r231, [retval0];
	} // callseq 61
	ld.global.u32 	%r233, [%rd67+28];
	st.local.u32 	[%rd2], %r233;
	{ // callseq 62, 0
	.param .b64 param0;
	st.param.b64 	[param0], %rd69;
	.param .b64 param1;
	st.param.b64 	[param1], %rd70;
	.param .b32 retval0;
	call.uni (retval0), 
	vprintf, 
	(
	param0, 
	param1
	);
	ld.param.b32 	%r234, [retval0];
	} // callseq 62
	add.s32 	%r445, %r445, 8;
$L__BB15_19:
	setp.eq.s32 	%p14, %r21, 0;
	@%p14 bra 	$L__BB15_26;
	and.b32  	%r24, %r60, 3;
	setp.lt.u32 	%p15, %r21, 4;
	@%p15 bra 	$L__BB15_22;
	mul.wide.u32 	%rd71, %r445, 4;
	add.s64 	%rd72, %rd12, %rd71;
	ld.global.u32 	%r236, [%rd72];
	st.local.u32 	[%rd2], %r236;
	mov.u64 	%rd73, $str$6;
	cvta.global.u64 	%rd74, %rd73;
	add.u64 	%rd75, %SP, 0;
	{ // callseq 63, 0
	.param .b64 param0;
	st.param.b64 	[param0], %rd74;
	.param .b64 param1;
	st.param.b64 	[param1], %rd75;
	.param .b32 retval0;
	call.uni (retval0), 
	vprintf, 
	(
	param0, 
	param1
	);
	ld.param.b32 	%r237, [retval0];
	} // callseq 63
	ld.global.u32 	%r239, [%rd72+4];
	st.local.u32 	[%rd2], %r239;
	{ // callseq 64, 0
	.param .b64 param0;
	st.param.b64 	[param0], %rd74;
	.param .b64 param1;
	st.param.b64 	[param1], %rd75;
	.param .b32 retval0;
	call.uni (retval0), 
	vprintf, 
	(
	param0, 
	param1
	);
	ld.param.b32 	%r240, [retval0];
	} // callseq 64
	ld.global.u32 	%r242, [%rd72+8];
	st.local.u32 	[%rd2], %r242;
	{ // callseq 65, 0
	.param .b64 param0;
	st.param.b64 	[param0], %rd74;
	.param .b64 param1;
	st.param.b64 	[param1], %rd75;
	.param .b32 retval0;
	call.uni (retval0), 
	vprintf, 
	(
	param0, 
	param1
	);
	ld.param.b32 	%r243, [retval0];
	} // callseq 65
	ld.global.u32 	%r245, [%rd72+12];
	st.local.u32 	[%rd2], %r245;
	{ // callseq 66, 0
	.param .b64 param0;
	st.param.b64 	[param0], %rd74;
	.param .b64 param1;
	st.param.b64 	[param1], %rd75;
	.param .b32 retval0;
	call.uni (retval0), 
	vprintf, 
	(
	param0, 
	param1
	);
	ld.param.b32 	%r246, [retval0];
	} // callseq 66
	add.s32 	%r445, %r445, 4;
$L__BB15_22:
	setp.eq.s32 	%p16, %r24, 0;
	@%p16 bra 	$L__BB15_26;
	mul.wide.u32 	%rd76, %r445, 4;
	add.s64 	%rd135, %rd12, %rd76;
	neg.s32 	%r447, %r24;
	mov.u64 	%rd77, $str$6;
	add.u64 	%rd79, %SP, 0;
$L__BB15_24:
	.pragma "nounroll";
	ld.global.u32 	%r248, [%rd135];
	st.local.u32 	[%rd2], %r248;
	cvta.global.u64 	%rd78, %rd77;
	{ // callseq 67, 0
	.param .b64 param0;
	st.param.b64 	[param0], %rd78;
	.param .b64 param1;
	st.param.b64 	[param1], %rd79;
	.param .b32 retval0;
	call.uni (retval0), 
	vprintf, 
	(
	param0, 
	param1
	);
	ld.param.b32 	%r249, [retval0];
	} // callseq 67
	add.s64 	%rd135, %rd135, 4;
	add.s32 	%r447, %r447, 1;
	setp.eq.s32 	%p17, %r447, 0;
	@%p17 bra 	$L__BB15_26;
	bra.uni 	$L__BB15_24;
$L__BB15_25:
	mov.u64 	%rd37, $str$7;
	cvta.global.u64 	%rd38, %rd37;
	{ // callseq 6, 0
	.param .b64 param0;
	st.param.b64 	[param0], %rd38;
	.param .b64 param1;
	st.param.b64 	[param1], 0;
	.param .b32 retval0;
	call.uni (retval0), 
	vprintf, 
	(
	param0, 
	param1
	);
	ld.param.b32 	%r65, [retval0];
	} // callseq 6
	mov.u64 	%rd39, $str$8;
	cvta.global.u64 	%rd40, %rd39;
	{ // callseq 7, 0
	.param .b64 param0;
	st.param.b64 	[param0], %rd40;
	.param .b64 param1;
	st.param.b64 	[param1], 0;
	.param .b32 retval0;
	call.uni (retval0), 
	vprintf, 
	(
	param0, 
	param1
	);
	ld.param.b32 	%r67, [retval0];
	} // callseq 7
$L__BB15_26:
	mov.u64 	%rd80, $str$7;
	cvta.global.u64 	%rd81, %rd80;
	{ // callseq 68, 0
	.param .b64 param0;
	st.param.b64 	[param0], %rd81;
	.param .b64 param1;
	st.param.b64 	[param1], 0;
	.param .b32 retval0;
	call.uni (retval0), 
	vprintf, 
	(
	param0, 
	param1
	);
	ld.param.b32 	%r251, [retval0];
	} // callseq 68
	mov.u64 	%rd82, $str$9;
	cvta.global.u64 	%rd83, %rd82;
	{ // callseq 69, 0
	.param .b64 param0;
	st.param.b64 	[param0], %rd83;
	.param .b64 param1;
	st.param.b64 	[param1], 0;
	.param .b32 retval0;
	call.uni (retval0), 
	vprintf, 
	(
	param0, 
	param1
	);
	ld.param.b32 	%r253, [retval0];
	} // callseq 69
	setp.lt.s32 	%p18, %r61, 1;
	@%p18 bra 	$L__BB15_39;
	setp.lt.u32 	%p19, %r61, 16;
	mov.b32 	%r450, 0;
	@%p19 bra 	$L__BB15_30;
	ld.param.u64 	%rd128, [_Z5testtPiS_iS_iS_i_param_3];
	and.b32  	%r450, %r61, 2147483632;
	neg.s32 	%r448, %r450;
	cvta.to.global.u64 	%rd84, %rd128;
	add.s64 	%rd136, %rd84, 32;
	mov.u64 	%rd85, $str$6;
	add.u64 	%rd87, %SP, 0;
$L__BB15_29:
	.pragma "nounroll";
	ld.global.u32 	%r257, [%rd136+-32];
	st.local.u32 	[%rd2], %r257;
	cvta.global.u64 	%rd86, %rd85;
	{ // callseq 70, 0
	.param .b64 param0;
	st.param.b64 	[param0], %rd86;
	.param .b64 param1;
	st.param.b64 	[param1], %rd87;
	.param .b32 retval0;
	call.uni (retval0), 
	vprintf, 
	(
	param0, 
	param1
	);
	ld.param.b32 	%r258, [retval0];
	} // callseq 70
	ld.global.u32 	%r260, [%rd136+-28];
	st.local.u32 	[%rd2], %r260;
	{ // callseq 71, 0
	.param .b64 param0;
	st.param.b64 	[param0], %rd86;
	.param .b64 param1;
	st.param.b64 	[param1], %rd87;
	.param .b32 retval0;
	call.uni (retval0), 
	vprintf, 
	(
	param0, 
	param1
	);
	ld.param.b32 	%r261, [retval0];
	} // callseq 71
	ld.global.u32 	%r263, [%rd136+-24];
	st.local.u32 	[%rd2], %r263;
	{ // callseq 72, 0
	.param .b64 param0;
	st.param.b64 	[param0], %rd86;
	.param .b64 param1;
	st.param.b64 	[param1], %rd87;
	.param .b32 retval0;
	call.uni (retval0), 
	vprintf, 
	(
	param0, 
	param1
	);
	ld.param.b32 	%r264, [retval0];
	} // callseq 72
	ld.global.u32 	%r266, [%rd136+-20];
	st.local.u32 	[%rd2], %r266;
	{ // callseq 73, 0
	.param .b64 param0;
	st.param.b64 	[param0], %rd86;
	.param .b64 param1;
	st.param.b64 	[param1], %rd87;
	.param .b32 retval0;
	call.uni (retval0), 
	vprintf, 
	(
	param0, 
	param1
	);
	ld.param.b32 	%r267, [retval0];
	} // callseq 73
	ld.global.u32 	%r269, [%rd136+-16];
	st.local.u32 	[%rd2], %r269;
	{ // callseq 74, 0
	.param .b64 param0;
	st.param.b64 	[param0], %rd86;
	.param .b64 param1;
	st.param.b64 	[param1], %rd87;
	.param .b32 retval0;
	call.uni (retval0), 
	vprintf, 
	(
	param0, 
	param1
	);
	ld.param.b32 	%r270, [retval0];
	} // callseq 74
	ld.global.u32 	%r272, [%rd136+-12];
	st.local.u32 	[%rd2], %r272;
	{ // callseq 75, 0
	.param .b64 param0;
	st.param.b64 	[param0], %rd86;
	.param .b64 param1;
	st.param.b64 	[param1], %rd87;
	.param .b32 retval0;
	call.uni (retval0), 
	vprintf, 
	(
	param0, 
	param1
	);
	ld.param.b32 	%r273, [retval0];
	} // callseq 75
	ld.global.u32 	%r275, [%rd136+-8];
	st.local.u32 	[%rd2], %r275;
	{ // callseq 76, 0
	.param .b64 param0;
	st.param.b64 	[param0], %rd86;
	.param .b64 param1;
	st.param.b64 	[param1], %rd87;
	.param .b32 retval0;
	call.uni (retval0), 
	vprintf, 
	(
	param0, 
	param1
	);
	ld.param.b32 	%r276, [retval0];
	} // callseq 76
	ld.global.u32 	%r278, [%rd136+-4];
	st.local.u32 	[%rd2], %r278;
	{ // callseq 77, 0
	.param .b64 param0;
	st.param.b64 	[param0], %rd86;
	.param .b64 param1;
	st.param.b64 	[param1], %rd87;
	.param .b32 retval0;
	call.uni (retval0), 
	vprintf, 
	(
	param0, 
	param1
	);
	ld.param.b32 	%r279, [retval0];
	} // callseq 77
	ld.global.u32 	%r281, [%rd136];
	st.local.u32 	[%rd2], %r281;
	{ // callseq 78, 0
	.param .b64 param0;
	st.param.b64 	[param0], %rd86;
	.param .b64 param1;
	st.param.b64 	[param1], %rd87;
	.param .b32 retval0;
	call.uni (retval0), 
	vprintf, 
	(
	param0, 
	param1
	);
	ld.param.b32 	%r282, [retval0];
	} // callseq 78
	ld.global.u32 	%r284, [%rd136+4];
	st.local.u32 	[%rd2], %r284;
	{ // callseq 79, 0
	.param .b64 param0;
	st.param.b64 	[param0], %rd86;
	.param .b64 param1;
	st.param.b64 	[param1], %rd87;
	.param .b32 retval0;
	call.uni (retval0), 
	vprintf, 
	(
	param0, 
	param1
	);
	ld.param.b32 	%r285, [retval0];
	} // callseq 79
	ld.global.u32 	%r287, [%rd136+8];
	st.local.u32 	[%rd2], %r287;
	{ // callseq 80, 0
	.param .b64 param0;
	st.param.b64 	[param0], %rd86;
	.param .b64 param1;
	st.param.b64 	[param1], %rd87;
	.param .b32 retval0;
	call.uni (retval0), 
	vprintf, 
	(
	param0, 
	param1
	);
	ld.param.b32 	%r288, [retval0];
	} // callseq 80
	ld.global.u32 	%r290, [%rd136+12];
	st.local.u32 	[%rd2], %r290;
	{ // callseq 81, 0
	.param .b64 param0;
	st.param.b64 	[param0], %rd86;
	.param .b64 param1;
	st.param.b64 	[param1], %rd87;
	.param .b32 retval0;
	call.uni (retval0), 
	vprintf, 
	(
	param0, 
	param1
	);
	ld.param.b32 	%r291, [retval0];
	} // callseq 81
	ld.global.u32 	%r293, [%rd136+16];
	st.local.u32 	[%rd2], %r293;
	{ // callseq 82, 0
	.param .b64 param0;
	st.param.b64 	[param0], %rd86;
	.param .b64 param1;
	st.param.b64 	[param1], %rd87;
	.param .b32 retval0;
	call.uni (retval0), 
	vprintf, 
	(
	param0, 
	param1
	);
	ld.param.b32 	%r294, [retval0];
	} // callseq 82
	ld.global.u32 	%r296, [%rd136+20];
	st.local.u32 	[%rd2], %r296;
	{ // callseq 83, 0
	.param .b64 param0;
	st.param.b64 	[param0], %rd86;
	.param .b64 param1;
	st.param.b64 	[param1], %rd87;
	.param .b32 retval0;
	call.uni (retval0), 
	vprintf, 
	(
	param0, 
	param1
	);
	ld.param.b32 	%r297, [retval0];
	} // callseq 83
	ld.global.u32 	%r299, [%rd136+24];
	st.local.u32 	[%rd2], %r299;
	{ // callseq 84, 0
	.param .b64 param0;
	st.param.b64 	[param0], %rd86;
	.param .b64 param1;
	st.param.b64 	[param1], %rd87;
	.param .b32 retval0;
	call.uni (retval0), 
	vprintf, 
	(
	param0, 
	param1
	);
	ld.param.b32 	%r300, [retval0];
	} // callseq 84
	ld.global.u32 	%r302, [%rd136+28];
	st.local.u32 	[%rd2], %r302;
	{ // callseq 85, 0
	.param .b64 param0;
	st.param.b64 	[param0], %rd86;
	.param .b64 param1;
	st.param.b64 	[param1], %rd87;
	.param .b32 retval0;
	call.uni (retval0), 
	vprintf, 
	(
	param0, 
	param1
	);
	ld.param.b32 	%r303, [retval0];
	} // callseq 85
	add.s32 	%r448, %r448, 16;
	add.s64 	%rd136, %rd136, 64;
	setp.ne.s32 	%p20, %r448, 0;
	@%p20 bra 	$L__BB15_29;
$L__BB15_30:
	and.b32  	%r35, %r61, 15;
	setp.eq.s32 	%p21, %r35, 0;
	@%p21 bra 	$L__BB15_39;
	ld.param.u64 	%rd129, [_Z5testtPiS_iS_iS_i_param_3];
	cvta.to.global.u64 	%rd19, %rd129;
	and.b32  	%r36, %r61, 7;
	setp.lt.u32 	%p22, %r35, 8;
	@%p22 bra 	$L__BB15_33;
	mul.wide.u32 	%rd88, %r450, 4;
	add.s64 	%rd89, %rd19, %rd88;
	ld.global.u32 	%r305, [%rd89];
	st.local.u32 	[%rd2], %r305;
	mov.u64 	%rd90, $str$6;
	cvta.global.u64 	%rd91, %rd90;
	add.u64 	%rd92, %SP, 0;
	{ // callseq 86, 0
	.param .b64 param0;
	st.param.b64 	[param0], %rd91;
	.param .b64 param1;
	st.param.b64 	[param1], %rd92;
	.param .b32 retval0;
	call.uni (retval0), 
	vprintf, 
	(
	param0, 
	param1
	);
	ld.param.b32 	%r306, [retval0];
	} // callseq 86
	ld.global.u32 	%r308, [%rd89+4];
	st.local.u32 	[%rd2], %r308;
	{ // callseq 87, 0
	.param .b64 param0;
	st.param.b64 	[param0], %rd91;
	.param .b64 param1;
	st.param.b64 	[param1], %rd92;
	.param .b32 retval0;
	call.uni (retval0), 
	vprintf, 
	(
	param0, 
	param1
	);
	ld.param.b32 	%r309, [retval0];
	} // callseq 87
	ld.global.u32 	%r311, [%rd89+8];
	st.local.u32 	[%rd2], %r311;
	{ // callseq 88, 0
	.param .b64 param0;
	st.param.b64 	[param0], %rd91;
	.param .b64 param1;
	st.param.b64 	[param1], %rd92;
	.param .b32 retval0;
	call.uni (retval0), 
	vprintf, 
	(
	param0, 
	param1
	);
	ld.param.b32 	%r312, [retval0];
	} // callseq 88
	ld.global.u32 	%r314, [%rd89+12];
	st.local.u32 	[%rd2], %r314;
	{ // callseq 89, 0
	.param .b64 param0;
	st.param.b64 	[param0], %rd91;
	.param .b64 param1;
	st.param.b64 	[param1], %rd92;
	.param .b32 retval0;
	call.uni (retval0), 
	vprintf, 
	(
	param0, 
	param1
	);
	ld.param.b32 	%r315, [retval0];
	} // callseq 89
	ld.global.u32 	%r317, [%rd89+16];
	st.local.u32 	[%rd2], %r317;
	{ // callseq 90, 0
	.param .b64 param0;
	st.param.b64 	[param0], %rd91;
	.param .b64 param1;
	st.param.b64 	[param1], %rd92;
	.param .b32 retval0;
	call.uni (retval0), 
	vprintf, 
	(
	param0, 
	param1
	);
	ld.param.b32 	%r318, [retval0];
	} // callseq 90
	ld.global.u32 	%r320, [%rd89+20];
	st.local.u32 	[%rd2], %r320;
	{ // callseq 91, 0
	.param .b64 param0;
	st.param.b64 	[param0], %rd91;
	.param .b64 param1;
	st.param.b64 	[param1], %rd92;
	.param .b32 retval0;
	call.uni (retval0), 
	vprintf, 
	(
	param0, 
	param1
	);
	ld.param.b32 	%r321, [retval0];
	} // callseq 91
	ld.global.u32 	%r323, [%rd89+24];
	st.local.u32 	[%rd2], %r323;
	{ // callseq 92, 0
	.param .b64 param0;
	st.param.b64 	[param0], %rd91;
	.param .b64 param1;
	st.param.b64 	[param1], %rd92;
	.param .b32 retval0;
	call.uni (retval0), 
	vprintf, 
	(
	param0, 
	param1
	);
	ld.param.b32 	%r324, [retval0];
	} // callseq 92
	ld.global.u32 	%r326, [%rd89+28];
	st.local.u32 	[%rd2], %r326;
	{ // callseq 93, 0
	.param .b64 param0;
	st.param.b64 	[param0], %rd91;
	.param .b64 param1;
	st.param.b64 	[param1], %rd92;
	.param .b32 retval0;
	call.uni (retval0), 
	vprintf, 
	(
	param0, 
	param1
	);
	ld.param.b32 	%r327, [retval0];
	} // callseq 93
	add.s32 	%r450, %r450, 8;
$L__BB15_33:
	setp.eq.s32 	%p23, %r36, 0;
	@%p23 bra 	$L__BB15_39;
	and.b32  	%r39, %r61, 3;
	setp.lt.u32 	%p24, %r36, 4;
	@%p24 bra 	$L__BB15_36;
	mul.wide.u32 	%rd93, %r450, 4;
	add.s64 	%rd94, %rd19, %rd93;
	ld.global.u32 	%r329, [%rd94];
	st.local.u32 	[%rd2], %r329;
	mov.u64 	%rd95, $str$6;
	cvta.global.u64 	%rd96, %rd95;
	add.u64 	%rd97, %SP, 0;
	{ // callseq 94, 0
	.param .b64 param0;
	st.param.b64 	[param0], %rd96;
	.param .b64 param1;
	st.param.b64 	[param1], %rd97;
	.param .b32 retval0;
	call.uni (retval0), 
	vprintf, 
	(
	param0, 
	param1
	);
	ld.param.b32 	%r330, [retval0];
	} // callseq 94
	ld.global.u32 	%r332, [%rd94+4];
	st.local.u32 	[%rd2], %r332;
	{ // callseq 95, 0
	.param .b64 param0;
	st.param.b64 	[param0], %rd96;
	.param .b64 param1;
	st.param.b64 	[param1], %rd97;
	.param .b32 retval0;
	call.uni (retval0), 
	vprintf, 
	(
	param0, 
	param1
	);
	ld.param.b32 	%r333, [retval0];
	} // callseq 95
	ld.global.u32 	%r335, [%rd94+8];
	st.local.u32 	[%rd2], %r335;
	{ // callseq 96, 0
	.param .b64 param0;
	st.param.b64 	[param0], %rd96;
	.param .b64 param1;
	st.param.b64 	[param1], %rd97;
	.param .b32 retval0;
	call.uni (retval0), 
	vprintf, 
	(
	param0, 
	param1
	);
	ld.param.b32 	%r336, [retval0];
	} // callseq 96
	ld.global.u32 	%r338, [%rd94+12];
	st.local.u32 	[%rd2], %r338;
	{ // callseq 97, 0
	.param .b64 param0;
	st.param.b64 	[param0], %rd96;
	.param .b64 param1;
	st.param.b64 	[param1], %rd97;
	.param .b32 retval0;
	call.uni (retval0), 
	vprintf, 
	(
	param0, 
	param1
	);
	ld.param.b32 	%r339, [retval0];
	} // callseq 97
	add.s32 	%r450, %r450, 4;
$L__BB15_36:
	setp.eq.s32 	%p25, %r39, 0;
	@%p25 bra 	$L__BB15_39;
	mul.wide.u32 	%rd98, %r450, 4;
	add.s64 	%rd137, %rd19, %rd98;
	neg.s32 	%r452, %r39;
	mov.u64 	%rd99, $str$6;
	add.u64 	%rd101, %SP, 0;
$L__BB15_38:
	.pragma "nounroll";
	ld.global.u32 	%r341, [%rd137];
	st.local.u32 	[%rd2], %r341;
	cvta.global.u64 	%rd100, %rd99;
	{ // callseq 98, 0
	.param .b64 param0;
	st.param.b64 	[param0], %rd100;
	.param .b64 param1;
	st.param.b64 	[param1], %rd101;
	.param .b32 retval0;
	call.uni (retval0), 
	vprintf, 
	(
	param0, 
	param1
	);
	ld.param.b32 	%r342, [retval0];
	} // callseq 98
	add.s64 	%rd137, %rd137, 4;
	add.s32 	%r452, %r452, 1;
	setp.ne.s32 	%p26, %r452, 0;
	@%p26 bra 	$L__BB15_38;
$L__BB15_39:
	cvta.global.u64 	%rd103, %rd80;
	{ // callseq 99, 0
	.param .b64 param0;
	st.param.b64 	[param0], %rd103;
	.param .b64 param1;
	st.param.b64 	[param1], 0;
	.param .b32 retval0;
	call.uni (retval0), 
	vprintf, 
	(
	param0, 
	param1
	);
	ld.param.b32 	%r344, [retval0];
	} // callseq 99
	mov.u64 	%rd104, $str$10;
	cvta.global.u64 	%rd105, %rd104;
	{ // callseq 100, 0
	.param .b64 param0;
	st.param.b64 	[param0], %rd105;
	.param .b64 param1;
	st.param.b64 	[param1], 0;
	.param .b32 retval0;
	call.uni (retval0), 
	vprintf, 
	(
	param0, 
	param1
	);
	ld.param.b32 	%r346, [retval0];
	} // callseq 100
	setp.lt.s32 	%p27, %r62, 1;
	@%p27 bra 	$L__BB15_52;
	and.b32  	%r45, %r62, 15;
	setp.lt.u32 	%p28, %r62, 16;
	mov.b32 	%r455, 0;
	@%p28 bra 	$L__BB15_43;
	ld.param.u64 	%rd130, [_Z5testtPiS_iS_iS_i_param_5];
	and.b32  	%r455, %r62, 2147483632;
	neg.s32 	%r453, %r455;
	cvta.to.global.u64 	%rd106, %rd130;
	add.s64 	%rd138, %rd106, 32;
	mov.u64 	%rd107, $str$6;
	add.u64 	%rd109, %SP, 0;
$L__BB15_42:
	.pragma "nounroll";
	ld.global.u32 	%r349, [%rd138+-32];
	st.local.u32 	[%rd2], %r349;
	cvta.global.u64 	%rd108, %rd107;
	{ // callseq 101, 0
	.param .b64 param0;
	st.param.b64 	[param0], %rd108;
	.param .b64 param1;
	st.param.b64 	[param1], %rd109;
	.param .b32 retval0;
	call.uni (retval0), 
	vprintf, 
	(
	param0, 
	param1
	);
	ld.param.b32 	%r350, [retval0];
	} // callseq 101
	ld.global.u32 	%r352, [%rd138+-28];
	st.local.u32 	[%rd2], %r352;
	{ // callseq 102, 0
	.param .b64 param0;
	st.param.b64 	[param0], %rd108;
	.param .b64 param1;
	st.param.b64 	[param1], %rd109;
	.param .b32 retval0;
	call.uni (retval0), 
	vprintf, 
	(
	param0, 
	param1
	);
	ld.param.b32 	%r353, [retval0];
	} // callseq 102
	ld.global.u32 	%r355, [%rd138+-24];
	st.local.u32 	[%rd2], %r355;
	{ // callseq 103, 0
	.param .b64 param0;
	st.param.b64 	[param0], %rd108;
	.param .b64 param1;
	st.param.b64 	[param1], %rd109;
	.param .b32 retval0;
	call.uni (retval0), 
	vprintf, 
	(
	param0, 
	param1
	);
	ld.param.b32 	%r356, [retval0];
	} // callseq 103
	ld.global.u32 	%r358, [%rd138+-20];
	st.local.u32 	[%rd2], %r358;
	{ // callseq 104, 0
	.param .b64 param0;
	st.param.b64 	[param0], %rd108;
	.param .b64 param1;
	st.param.b64 	[param1], %rd109;
	.param .b32 retval0;
	call.uni (retval0), 
	vprintf, 
	(
	param0, 
	param1
	);
	ld.param.b32 	%r359, [retval0];
	} // callseq 104
	ld.global.u32 	%r361, [%rd138+-16];
	st.local.u32 	[%rd2], %r361;
	{ // callseq 105, 0
	.param .b64 param0;
	st.param.b64 	[param0], %rd108;
	.param .b64 param1;
	st.param.b64 	[param1], %rd109;
	.param .b32 retval0;
	call.uni (retval0), 
	vprintf, 
	(
	param0, 
	param1
	);
	ld.param.b32 	%r362, [retval0];
	} // callseq 105
	ld.global.u32 	%r364, [%rd138+-12];
	st.local.u32 	[%rd2], %r364;
	{ // callseq 106, 0
	.param .b64 param0;
	st.param.b64 	[param0], %rd108;
	.param .b64 param1;
	st.param.b64 	[param1], %rd109;
	.param .b32 retval0;
	call.uni (retval0), 
	vprintf, 
	(
	param0, 
	param1
	);
	ld.param.b32 	%r365, [retval0];
	} // callseq 106
	ld.global.u32 	%r367, [%rd138+-8];
	st.local.u32 	[%rd2], %r367;
	{ // callseq 107, 0
	.param .b64 param0;
	st.param.b64 	[param0], %rd108;
	.param .b64 param1;
	st.param.b64 	[param1], %rd109;
	.param .b32 retval0;
	call.uni (retval0), 
	vprintf, 
	(
	param0, 
	param1
	);
	ld.param.b32 	%r368, [retval0];
	} // callseq 107
	ld.global.u32 	%r370, [%rd138+-4];
	st.local.u32 	[%rd2], %r370;
	{ // callseq 108, 0
	.param .b64 param0;
	st.param.b64 	[param0], %rd108;
	.param .b64 param1;
	st.param.b64 	[param1], %rd109;
	.param .b32 retval0;
	call.uni (retval0), 
	vprintf, 
	(
	param0, 
	param1
	);
	ld.param.b32 	%r371, [retval0];
	} // callseq 108
	ld.global.u32 	%r373, [%rd138];
	st.local.u32 	[%rd2], %r373;
	{ // callseq 109, 0
	.param .b64 param0;
	st.param.b64 	[param0], %rd108;
	.param .b64 param1;
	st.param.b64 	[param1], %rd109;
	.param .b32 retval0;
	call.uni (retval0), 
	vprintf, 
	(
	param0, 
	param1
	);
	ld.param.b32 	%r374, [retval0];
	} // callseq 109
	ld.global.u32 	%r376, [%rd138+4];
	st.local.u32 	[%rd2], %r376;
	{ // callseq 110, 0
	.param .b64 param0;
	st.param.b64 	[param0], %rd108;
	.param .b64 param1;
	st.param.b64 	[param1], %rd109;
	.param .b32 retval0;
	call.uni (retval0), 
	vprintf, 
	(
	param0, 
	param1
	);
	ld.param.b32 	%r377, [retval0];
	} // callseq 110
	ld.global.u32 	%r379, [%rd138+8];
	st.local.u32 	[%rd2], %r379;
	{ // callseq 111, 0
	.param .b64 param0;
	st.param.b64 	[param0], %rd108;
	.param .b64 param1;
	st.param.b64 	[param1], %rd109;
	.param .b32 retval0;
	call.uni (retval0), 
	vprintf, 
	(
	param0, 
	param1
	);
	ld.param.b32 	%r380, [retval0];
	} // callseq 111
	ld.global.u32 	%r382, [%rd138+12];
	st.local.u32 	[%rd2], %r382;
	{ // callseq 112, 0
	.param .b64 param0;
	st.param.b64 	[param0], %rd108;
	.param .b64 param1;
	st.param.b64 	[param1], %rd109;
	.param .b32 retval0;
	call.uni (retval0), 
	vprintf, 
	(
	param0, 
	param1
	);
	ld.param.b32 	%r383, [retval0];
	} // callseq 112
	ld.global.u32 	%r385, [%rd138+16];
	st.local.u32 	[%rd2], %r385;
	{ // callseq 113, 0
	.param .b64 param0;
	st.param.b64 	[param0], %rd108;
	.param .b64 param1;
	st.param.b64 	[param1], %rd109;
	.param .b32 retval0;
	call.uni (retval0), 
	vprintf, 
	(
	param0, 
	param1
	);
	ld.param.b32 	%r386, [retval0];
	} // callseq 113
	ld.global.u32 	%r388, [%rd138+20];
	st.local.u32 	[%rd2], %r388;
	{ // callseq 114, 0
	.param .b64 param0;
	st.param.b64 	[param0], %rd108;
	.param .b64 param1;
	st.param.b64 	[param1], %rd109;
	.param .b32 retval0;
	call.uni (retval0), 
	vprintf, 
	(
	param0, 
	param1
	);
	ld.param.b32 	%r389, [retval0];
	} // callseq 114
	ld.global.u32 	%r391, [%rd138+24];
	st.local.u32 	[%rd2], %r391;
	{ // callseq 115, 0
	.param .b64 param0;
	st.param.b64 	[param0], %rd108;
	.param .b64 param1;
	st.param.b64 	[param1], %rd109;
	.param .b32 retval0;
	call.uni (retval0), 
	vprintf, 
	(
	param0, 
	param1
	);
	ld.param.b32 	%r392, [retval0];
	} // callseq 115
	ld.global.u32 	%r394, [%rd138+28];
	st.local.u32 	[%rd2], %r394;
	{ // callseq 116, 0
	.param .b64 param0;
	st.param.b64 	[param0], %rd108;
	.param .b64 param1;
	st.param.b64 	[param1], %rd109;
	.param .b32 retval0;
	call.uni (retval0), 
	vprintf, 
	(
	param0, 
	param1
	);
	ld.param.b32 	%r395, [retval0];
	} // callseq 116
	add.s32 	%r453, %r453, 16;
	add.s64 	%rd138, %rd138, 64;
	setp.ne.s32 	%p29, %r453, 0;
	@%p29 bra 	$L__BB15_42;
$L__BB15_43:
	setp.eq.s32 	%p30, %r45, 0;
	@%p30 bra 	$L__BB15_52;
	ld.param.u64 	%rd131, [_Z5testtPiS_iS_iS_i_param_5];
	cvta.to.global.u64 	%rd26, %rd131;
	and.b32  	%r51, %r62, 7;
	setp.lt.u32 	%p31, %r45, 8;
	@%p31 bra 	$L__BB15_46;
	mul.wide.u32 	%rd110, %r455, 4;
	add.s64 	%rd111, %rd26, %rd110;
	ld.global.u32 	%r397, [%rd111];
	st.local.u32 	[%rd2], %r397;
	mov.u64 	%rd112, $str$6;
	cvta.global.u64 	%rd113, %rd112;
	add.u64 	%rd114, %SP, 0;
	{ // callseq 117, 0
	.param .b64 param0;
	st.param.b64 	[param0], %rd113;
	.param .b64 param1;
	st.param.b64 	[param1], %rd114;
	.param .b32 retval0;
	call.uni (retval0), 
	vprintf, 
	(
	param0, 
	param1
	);
	ld.param.b32 	%r398, [retval0];
	} // callseq 117
	ld.global.u32 	%r400, [%rd111+4];
	st.local.u32 	[%rd2], %r400;
	{ // callseq 118, 0
	.param .b64 param0;
	st.param.b64 	[param0], %rd113;
	.param .b64 param1;
	st.param.b64 	[param1], %rd114;
	.param .b32 retval0;
	call.uni (retval0), 
	vprintf, 
	(
	param0, 
	param1
	);
	ld.param.b32 	%r401, [retval0];
	} // callseq 118
	ld.global.u32 	%r403, [%rd111+8];
	st.local.u32 	[%rd2], %r403;
	{ // callseq 119, 0
	.param .b64 param0;
	st.param.b64 	[param0], %rd113;
	.param .b64 param1;
	st.param.b64 	[param1], %rd114;
	.param .b32 retval0;
	call.uni (retval0), 
	vprintf, 
	(
	param0, 
	param1
	);
	ld.param.b32 	%r404, [retval0];
	} // callseq 119
	ld.global.u32 	%r406, [%rd111+12];
	st.local.u32 	[%rd2], %r406;
	{ // callseq 120, 0
	.param .b64 param0;
	st.param.b64 	[param0], %rd113;
	.param .b64 param1;
	st.param.b64 	[param1], %rd114;
	.param .b32 retval0;
	call.uni (retval0), 
	vprintf, 
	(
	param0, 
	param1
	);
	ld.param.b32 	%r407, [retval0];
	} // callseq 120
	ld.global.u32 	%r409, [%rd111+16];
	st.local.u32 	[%rd2], %r409;
	{ // callseq 121, 0
	.param .b64 param0;
	st.param.b64 	[param0], %rd113;
	.param .b64 param1;
	st.param.b64 	[param1], %rd114;
	.param .b32 retval0;
	call.uni (retval0), 
	vprintf, 
	(
	param0, 
	param1
	);
	ld.param.b32 	%r410, [retval0];
	} // callseq 121
	ld.global.u32 	%r412, [%rd111+20];
	st.local.u32 	[%rd2], %r412;
	{ // callseq 122, 0
	.param .b64 param0;
	st.param.b64 	[param0], %rd113;
	.param .b64 param1;
	st.param.b64 	[param1], %rd114;
	.param .b32 retval0;
	call.uni (retval0), 
	vprintf, 
	(
	param0, 
	param1
	);
	ld.param.b32 	%r413, [retval0];
	} // callseq 122
	ld.global.u32 	%r415, [%rd111+24];
	st.local.u32 	[%rd2], %r415;
	{ // callseq 123, 0
	.param .b64 param0;
	st.param.b64 	[param0], %rd113;
	.param .b64 param1;
	st.param.b64 	[param1], %rd114;
	.param .b32 retval0;
	call.uni (retval0), 
	vprintf, 
	(
	param0, 
	param1
	);
	ld.param.b32 	%r416, [retval0];
	} // callseq 123
	ld.global.u32 	%r418, [%rd111+28];
	st.local.u32 	[%rd2], %r418;
	{ // callseq 124, 0
	.param .b64 param0;
	st.param.b64 	[param0], %rd113;
	.param .b64 param1;
	st.param.b64 	[param1], %rd114;
	.param .b32 retval0;
	call.uni (retval0), 
	vprintf, 
	(
	param0, 
	param1
	);
	ld.param.b32 	%r419, [retval0];
	} // callseq 124
	add.s32 	%r455, %r455, 8;
$L__BB15_46:
	setp.eq.s32 	%p32, %r51, 0;
	@%p32 bra 	$L__BB15_52;
	and.b32  	%r54, %r62, 3;
	setp.lt.u32 	%p33, %r51, 4;
	@%p33 bra 	$L__BB15_49;
	mul.wide.u32 	%rd115, %r455, 4;
	add.s64 	%rd116, %rd26, %rd115;
	ld.global.u32 	%r421, [%rd116];
	st.local.u32 	[%rd2], %r421;
	mov.u64 	%rd117, $str$6;
	cvta.global.u64 	%rd118, %rd117;
	add.u64 	%rd119, %SP, 0;
	{ // callseq 125, 0
	.param .b64 param0;
	st.param.b64 	[param0], %rd118;
	.param .b64 param1;
	st.param.b64 	[param1], %rd119;
	.param .b32 retval0;
	call.uni (retval0), 
	vprintf, 
	(
	param0, 
	param1
	);
	ld.param.b32 	%r422, [retval0];
	} // callseq 125
	ld.global.u32 	%r424, [%rd116+4];
	st.local.u32 	[%rd2], %r424;
	{ // callseq 126, 0
	.param .b64 param0;
	st.param.b64 	[param0], %rd118;
	.param .b64 param1;
	st.param.b64 	[param1], %rd119;
	.param .b32 retval0;
	call.uni (retval0), 
	vprintf, 
	(
	param0, 
	param1
	);
	ld.param.b32 	%r425, [retval0];
	} // callseq 126
	ld.global.u32 	%r427, [%rd116+8];
	st.local.u32 	[%rd2], %r427;
	{ // callseq 127, 0
	.param .b64 param0;
	st.param.b64 	[param0], %rd118;
	.param .b64 param1;
	st.param.b64 	[param1], %rd119;
	.param .b32 retval0;
	call.uni (retval0), 
	vprintf, 
	(
	param0, 
	param1
	);
	ld.param.b32 	%r428, [retval0];
	} // callseq 127
	ld.global.u32 	%r430, [%rd116+12];
	st.local.u32 	[%rd2], %r430;
	{ // callseq 128, 0
	.param .b64 param0;
	st.param.b64 	[param0], %rd118;
	.param .b64 param1;
	st.param.b64 	[param1], %rd119;
	.param .b32 retval0;
	call.uni (retval0), 
	vprintf, 
	(
	param0, 
	param1
	);
	ld.param.b32 	%r431, [retval0];
	} // callseq 128
	add.s32 	%r455, %r455, 4;
$L__BB15_49:
	setp.eq.s32 	%p34, %r54, 0;
	@%p34 bra 	$L__BB15_52;
	mul.wide.u32 	%rd120, %r455, 4;
	add.s64 	%rd139, %rd26, %rd120;
	neg.s32 	%r457, %r54;
	mov.u64 	%rd121, $str$6;
	add.u64 	%rd123, %SP, 0;
$L__BB15_51:
	.pragma "nounroll";
	ld.global.u32 	%r433, [%rd139];
	st.local.u32 	[%rd2], %r433;
	cvta.global.u64 	%rd122, %rd121;
	{ // callseq 129, 0
	.param .b64 param0;
	st.param.b64 	[param0], %rd122;
	.param .b64 param1;
	st.param.b64 	[param1], %rd123;
	.param .b32 retval0;
	call.uni (retval0), 
	vprintf, 
	(
	param0, 
	param1
	);
	ld.param.b32 	%r434, [retval0];
	} // callseq 129
	add.s64 	%rd139, %rd139, 4;
	add.s32 	%r457, %r457, 1;
	setp.ne.s32 	%p35, %r457, 0;
	@%p35 bra 	$L__BB15_51;
$L__BB15_52:
	mov.u64 	%rd124, $str$11;
	cvta.global.u64 	%rd125, %rd124;
	{ // callseq 130, 0
	.param .b64 param0;
	st.param.b64 	[param0], %rd125;
	.param .b64 param1;
	st.param.b64 	[param1], 0;
	.param .b32 retval0;
	call.uni (retval0), 
	vprintf, 
	(
	param0, 
	param1
	);
	ld.param.b32 	%r436, [retval0];
	} // callseq 130
	ret;

}
	// .globl	_Z40build_d_tree_node_chain_prefixMax_offsetiPiS_S_S_S_
.visible .entry _Z40build_d_tree_node_chain_prefixMax_offsetiPiS_S_S_S_(
	.param .u32 _Z40build_d_tree_node_chain_prefixMax_offsetiPiS_S_S_S__param_0,
	.param .u64 .ptr .align 1 _Z40build_d_tree_node_chain_prefixMax_offsetiPiS_S_S_S__param_1,
	.param .u64 .ptr .align 1 _Z40build_d_tree_node_chain_prefixMax_offsetiPiS_S_S_S__param_2,
	.param .u64 .ptr .align 1 _Z40build_d_tree_node_chain_prefixMax_offsetiPiS_S_S_S__param_3,
	.param .u64 .ptr .align 1 _Z40build_d_tree_node_chain_prefixMax_offsetiPiS_S_S_S__param_4,
	.param .u64 .ptr .align 1 _Z40build_d_tree_node_chain_prefixMax_offsetiPiS_S_S_S__param_5
)
{
	.reg .pred 	%p<2>;
	.reg .b32 	%r<11>;
	.reg .b64 	%rd<19>;

	ld.param.u32 	%r2, [_Z40build_d_tree_node_chain_prefixMax_offsetiPiS_S_S_S__param_0];
	ld.param.u64 	%rd1, [_Z40build_d_tree_node_chain_prefixMax_offsetiPiS_S_S_S__param_1];
	ld.param.u64 	%rd2, [_Z40build_d_tree_node_chain_prefixMax_offsetiPiS_S_S_S__param_2];
	ld.param.u64 	%rd3, [_Z40build_d_tree_node_chain_prefixMax_offsetiPiS_S_S_S__param_3];
	ld.param.u64 	%rd4, [_Z40build_d_tree_node_chain_prefixMax_offsetiPiS_S_S_S__param_4];
	ld.param.u64 	%rd5, [_Z40build_d_tree_node_chain_prefixMax_offsetiPiS_S_S_S__param_5];
	mov.u32 	%r3, %ntid.x;
	mov.u32 	%r4, %ctaid.x;
	mov.u32 	%r5, %tid.x;
	mad.lo.s32 	%r1, %r3, %r4, %r5;
	setp.ge.s32 	%p1, %r1, %r2;
	@%p1 bra 	$L__BB16_2;
	cvta.to.global.u64 	%rd6, %rd2;
	cvta.to.global.u64 	%rd7, %rd4;
	cvta.to.global.u64 	%rd8, %rd1;
	cvta.to.global.u64 	%rd9, %rd3;
	cvta.to.global.u64 	%rd10, %rd5;
	mul.wide.s32 	%rd11, %r1, 4;
	add.s64 	%rd12, %rd6, %rd11;
	ld.global.nc.u32 	%r6, [%rd12];
	mul.wide.s32 	%rd13, %r6, 4;
	add.s64 	%rd14, %rd7, %rd13;
	ld.global.nc.u32 	%r7, [%rd14];
	add.s64 	%rd15, %rd8, %rd11;
	ld.global.nc.u32 	%r8, [%rd15];
	mul.wide.s32 	%rd16, %r8, 4;
	add.s64 	%rd17, %rd9, %rd16;
	ld.global.nc.u32 	%r9, [%rd17];
	sub.s32 	%r10, %r7, %r9;
	add.s64 	%rd18, %rd10, %rd11;
	st.global.u32 	[%rd18], %r10;
$L__BB16_2:
	ret;

}
	// .globl	_Z41build_d_tree_node_chain_prefixMax_utilityPiS_S_S_S_S_S_S_S_
.visible .entry _Z41build_d_tree_node_chain_prefixMax_utilityPiS_S_S_S_S_S_S_S_(
	.param .u64 .ptr .align 1 _Z41build_d_tree_node_chain_prefixMax_utilityPiS_S_S_S_S_S_S_S__param_0,
	.param .u64 .ptr .align 1 _Z41build_d_tree_node_chain_prefixMax_utilityPiS_S_S_S_S_S_S_S__param_1,
	.param .u64 .ptr .align 1 _Z41build_d_tree_node_chain_prefixMax_utilityPiS_S_S_S_S_S_S_S__param_2,
	.param .u64 .ptr .align 1 _Z41build_d_tree_node_chain_prefixMax_utilityPiS_S_S_S_S_S_S_S__param_3,
	.param .u64 .ptr .align 1 _Z41build_d_tree_node_chain_prefixMax_utilityPiS_S_S_S_S_S_S_S__param_4,
	.param .u64 .ptr .align 1 _Z41build_d_tree_node_chain_prefixMax_utilityPiS_S_S_S_S_S_S_S__param_5,
	.param .u64 .ptr .align 1 _Z41build_d_tree_node_chain_prefixMax_utilityPiS_S_S_S_S_S_S_S__param_6,
	.param .u64 .ptr .align 1 _Z41build_d_tree_node_chain_prefixMax_utilityPiS_S_S_S_S_S_S_S__param_7,
	.param .u64 .ptr .align 1 _Z41build_d_tree_node_chain_prefixMax_utilityPiS_S_S_S_S_S_S_S__param_8
)
{
	.reg .pred 	%p<5>;
	.reg .b32 	%r<26>;
	.reg .b64 	%rd<37>;

	ld.param.u64 	%rd8, [_Z41build_d_tree_node_chain_prefixMax_utilityPiS_S_S_S_S_S_S_S__param_0];
	ld.param.u64 	%rd9, [_Z41build_d_tree_node_chain_prefixMax_utilityPiS_S_S_S_S_S_S_S__param_1];
	ld.param.u64 	%rd10, [_Z41build_d_tree_node_chain_prefixMax_utilityPiS_S_S_S_S_S_S_S__param_2];
	ld.param.u64 	%rd14, [_Z41build_d_tree_node_chain_prefixMax_utilityPiS_S_S_S_S_S_S_S__param_3];
	ld.param.u64 	%rd15, [_Z41build_d_tree_node_chain_prefixMax_utilityPiS_S_S_S_S_S_S_S__param_4];
	ld.param.u64 	%rd11, [_Z41build_d_tree_node_chain_prefixMax_utilityPiS_S_S_S_S_S_S_S__param_5];
	ld.param.u64 	%rd16, [_Z41build_d_tree_node_chain_prefixMax_utilityPiS_S_S_S_S_S_S_S__param_6];
	ld.param.u64 	%rd12, [_Z41build_d_tree_node_chain_prefixMax_utilityPiS_S_S_S_S_S_S_S__param_7];
	ld.param.u64 	%rd13, [_Z41build_d_tree_node_chain_prefixMax_utilityPiS_S_S_S_S_S_S_S__param_8];
	cvta.to.global.u64 	%rd1, %rd15;
	cvta.to.global.u64 	%rd17, %rd16;
	cvta.to.global.u64 	%rd18, %rd14;
	mov.u32 	%r1, %ctaid.x;
	mul.wide.u32 	%rd19, %r1, 4;
	add.s64 	%rd2, %rd18, %rd19;
	add.s64 	%rd20, %rd17, %rd19;
	ld.global.nc.u32 	%r14, [%rd20+4];
	ld.global.nc.u32 	%r2, [%rd20];
	sub.s32 	%r3, %r14, %r2;
	mov.u32 	%r24, %tid.x;
	setp.ge.s32 	%p1, %r24, %r3;
	@%p1 bra 	$L__BB17_6;
	mul.wide.s32 	%rd21, %r2, 4;
	add.s64 	%rd3, %rd1, %rd21;
	ld.global.nc.u32 	%r5, [%rd3];
	ld.global.nc.u32 	%r15, [%rd2];
	cvta.to.global.u64 	%rd22, %rd9;
	cvta.to.global.u64 	%rd23, %rd10;
	cvta.to.global.u64 	%rd24, %rd13;
	mul.wide.s32 	%rd25, %r15, 4;
	add.s64 	%rd26, %rd22, %rd25;
	ld.global.nc.u32 	%r6, [%rd26];
	add.s64 	%rd4, %rd23, %rd25;
	add.s64 	%rd28, %rd24, %rd19;
	ld.global.nc.u32 	%r7, [%rd28];
	mov.u32 	%r8, %ntid.x;
	cvta.to.global.u64 	%rd5, %rd8;
	cvta.to.global.u64 	%rd6, %rd11;
	cvta.to.global.u64 	%rd7, %rd12;
$L__BB17_2:
	mul.wide.s32 	%rd29, %r24, 4;
	add.s64 	%rd30, %rd3, %rd29;
	ld.global.nc.u32 	%r25, [%rd30];
$L__BB17_3:
	mov.u32 	%r11, %r25;
	add.s32 	%r16, %r6, %r11;
	mul.wide.s32 	%rd31, %r16, 4;
	add.s64 	%rd32, %rd5, %rd31;
	ld.global.nc.u32 	%r17, [%rd32];
	ld.global.nc.u32 	%r18, [%rd32+4];
	setp.ne.s32 	%p2, %r17, %r18;
	@%p2 bra 	$L__BB17_5;
	add.s32 	%r25, %r11, 1;
	ld.global.nc.u32 	%r19, [%rd4];
	setp.lt.s32 	%p3, %r25, %r19;
	@%p3 bra 	$L__BB17_3;
$L__BB17_5:
	add.s32 	%r20, %r2, %r24;
	sub.s32 	%r21, %r11, %r5;
	mul.wide.s32 	%rd33, %r20, 4;
	add.s64 	%rd34, %rd6, %rd33;
	ld.global.nc.u32 	%r22, [%rd34];
	add.s32 	%r23, %r21, %r7;
	mul.wide.s32 	%rd35, %r23, 4;
	add.s64 	%rd36, %rd7, %rd35;
	st.global.u32 	[%rd36], %r22;
	add.s32 	%r24, %r24, %r8;
	setp.lt.s32 	%p4, %r24, %r3;
	@%p4 bra 	$L__BB17_2;
$L__BB17_6:
	ret;

}
	// .globl	_Z14fillKeysKernelPiPKii
.visible .entry _Z14fillKeysKernelPiPKii(
	.param .u64 .ptr .align 1 _Z14fillKeysKernelPiPKii_param_0,
	.param .u64 .ptr .align 1 _Z14fillKeysKernelPiPKii_param_1,
	.param .u32 _Z14fillKeysKernelPiPKii_param_2
)
{
	.reg .pred 	%p<11>;
	.reg .b32 	%r<36>;
	.reg .b64 	%rd<16>;

	ld.param.u64 	%rd4, [_Z14fillKeysKernelPiPKii_param_0];
	ld.param.u64 	%rd3, [_Z14fillKeysKernelPiPKii_param_1];
	ld.param.u32 	%r23, [_Z14fillKeysKernelPiPKii_param_2];
	cvta.to.global.u64 	%rd1, %rd4;
	mov.u32 	%r24, %ctaid.x;
	mov.u32 	%r25, %ntid.x;
	mov.u32 	%r26, %tid.x;
	mad.lo.s32 	%r1, %r24, %r25, %r26;
	setp.ge.s32 	%p1, %r1, %r23;
	@%p1 bra 	$L__BB18_14;
	cvta.to.global.u64 	%rd5, %rd3;
	mul.wide.s32 	%rd6, %r1, 4;
	add.s64 	%rd7, %rd5, %rd6;
	ld.global.u32 	%r31, [%rd7];
	ld.global.u32 	%r3, [%rd7+4];
	setp.ge.s32 	%p2, %r31, %r3;
	@%p2 bra 	$L__BB18_14;
	sub.s32 	%r4, %r3, %r31;
	and.b32  	%r5, %r4, 15;
	sub.s32 	%r27, %r31, %r3;
	setp.gt.u32 	%p3, %r27, -16;
	@%p3 bra 	$L__BB18_5;
	and.b32  	%r28, %r4, -16;
	neg.s32 	%r29, %r28;
	add.s64 	%rd2, %rd1, 32;
$L__BB18_4:
	.pragma "nounroll";
	mul.wide.s32 	%rd8, %r31, 4;
	add.s64 	%rd9, %rd2, %rd8;
	st.global.u32 	[%rd9+-32], %r1;
	st.global.u32 	[%rd9+-28], %r1;
	st.global.u32 	[%rd9+-24], %r1;
	st.global.u32 	[%rd9+-20], %r1;
	st.global.u32 	[%rd9+-16], %r1;
	st.global.u32 	[%rd9+-12], %r1;
	st.global.u32 	[%rd9+-8], %r1;
	st.global.u32 	[%rd9+-4], %r1;
	st.global.u32 	[%rd9], %r1;
	st.global.u32 	[%rd9+4], %r1;
	st.global.u32 	[%rd9+8], %r1;
	st.global.u32 	[%rd9+12], %r1;
	st.global.u32 	[%rd9+16], %r1;
	st.global.u32 	[%rd9+20], %r1;
	st.global.u32 	[%rd9+24], %r1;
	st.global.u32 	[%rd9+28], %r1;
	add.s32 	%r31, %r31, 16;
	add.s32 	%r29, %r29, 16;
	setp.ne.s32 	%p4, %r29, 0;
	@%p4 bra 	$L__BB18_4;
$L__BB18_5:
	setp.eq.s32 	%p5, %r5, 0;
	@%p5 bra 	$L__BB18_14;
	and.b32  	%r12, %r4, 7;
	setp.lt.u32 	%p6, %r5, 8;
	@%p6 bra 	$L__BB18_8;
	mul.wide.s32 	%rd10, %r31, 4;
	add.s64 	%rd11, %rd1, %rd10;
	st.global.u32 	[%rd11], %r1;
	st.global.u32 	[%rd11+4], %r1;
	st.global.u32 	[%rd11+8], %r1;
	st.global.u32 	[%rd11+12], %r1;
	st.global.u32 	[%rd11+16], %r1;
	st.global.u32 	[%rd11+20], %r1;
	st.global.u32 	[%rd11+24], %r1;
	st.global.u32 	[%rd11+28], %r1;
	add.s32 	%r31, %r31, 8;
$L__BB18_8:
	setp.eq.s32 	%p7, %r12, 0;
	@%p7 bra 	$L__BB18_14;
	and.b32  	%r15, %r4, 3;
	setp.lt.u32 	%p8, %r12, 4;
	@%p8 bra 	$L__BB18_11;
	mul.wide.s32 	%rd12, %r31, 4;
	add.s64 	%rd13, %rd1, %rd12;
	st.global.u32 	[%rd13], %r1;
	st.global.u32 	[%rd13+4], %r1;
	st.global.u32 	[%rd13+8], %r1;
	st.global.u32 	[%rd13+12], %r1;
	add.s32 	%r31, %r31, 4;
$L__BB18_11:
	setp.eq.s32 	%p9, %r15, 0;
	@%p9 bra 	$L__BB18_14;
	neg.s32 	%r34, %r15;
$L__BB18_13:
	.pragma "nounroll";
	mul.wide.s32 	%rd14, %r31, 4;
	add.s64 	%rd15, %rd1, %rd14;
	st.global.u32 	[%rd15], %r1;
	add.s32 	%r31, %r31, 1;
	add.s32 	%r34, %r34, 1;
	setp.ne.s32 	%p10, %r34, 0;
	@%p10 bra 	$L__BB18_13;
$L__BB18_14:
	ret;

}
	// .globl	_Z9initArrayPii
.visible .entry _Z9initArrayPii(
	.param .u64 .ptr .align 1 _Z9initArrayPii_param_0,
	.param .u32 _Z9initArrayPii_param_1
)
{
	.reg .pred 	%p<2>;
	.reg .b32 	%r<6>;
	.reg .b64 	%rd<5>;

	ld.param.u64 	%rd1, [_Z9initArrayPii_param_0];
	ld.param.u32 	%r2, [_Z9initArrayPii_param_1];
	mov.u32 	%r3, %ntid.x;
	mov.u32 	%r4, %ctaid.x;
	mov.u32 	%r5, %tid.x;
	mad.lo.s32 	%r1, %r3, %r4, %r5;
	setp.ge.s32 	%p1, %r1, %r2;
	@%p1 bra 	$L__BB19_2;
	cvta.to.global.u64 	%rd2, %rd1;
	mul.wide.s32 	%rd3, %r1, 4;
	add.s64 	%rd4, %rd2, %rd3;
	st.global.u32 	[%rd4], %r1;
$L__BB19_2:
	ret;

}
	// .globl	_Z28find_s_extension_project_numPiS_S_S_S_S_S_S_S_S_S_S_iS_iS_i
.visible .entry _Z28find_s_extension_project_numPiS_S_S_S_S_S_S_S_S_S_S_iS_iS_i(
	.param .u64 .ptr .align 1 _Z28find_s_extension_project_numPiS_S_S_S_S_S_S_S_S_S_S_iS_iS_i_param_0,
	.param .u64 .ptr .align 1 _Z28find_s_extension_project_numPiS_S_S_S_S_S_S_S_S_S_S_iS_iS_i_param_1,
	.param .u64 .ptr .align 1 _Z28find_s_extension_project_numPiS_S_S_S_S_S_S_S_S_S_S_iS_iS_i_param_2,
	.param .u64 .ptr .align 1 _Z28find_s_extension_project_numPiS_S_S_S_S_S_S_S_S_S_S_iS_iS_i_param_3,
	.param .u64 .ptr .align 1 _Z28find_s_extension_project_numPiS_S_S_S_S_S_S_S_S_S_S_iS_iS_i_param_4,
	.param .u64 .ptr .align 1 _Z28find_s_extension_project_numPiS_S_S_S_S_S_S_S_S_S_S_iS_iS_i_param_5,
	.param .u64 .ptr .align 1 _Z28find_s_extension_project_numPiS_S_S_S_S_S_S_S_S_S_S_iS_iS_i_param_6,
	.param .u64 .ptr .align 1 _Z28find_s_extension_project_numPiS_S_S_S_S_S_S_S_S_S_S_iS_iS_i_param_7,
	.param .u64 .ptr .align 1 _Z28find_s_extension_project_numPiS_S_S_S_S_S_S_S_S_S_S_iS_iS_i_param_8,
	.param .u64 .ptr .align 1 _Z28find_s_extension_project_numPiS_S_S_S_S_S_S_S_S_S_S_iS_iS_i_param_9,
	.param .u64 .ptr .align 1 _Z28find_s_extension_project_numPiS_S_S_S_S_S_S_S_S_S_S_iS_iS_i_param_10,
	.param .u64 .ptr .align 1 _Z28find_s_extension_project_numPiS_S_S_S_S_S_S_S_S_S_S_iS_iS_i_param_11,
	.param .u32 _Z28find_s_extension_project_numPiS_S_S_S_S_S_S_S_S_S_S_iS_iS_i_param_12,
	.param .u64 .ptr .align 1 _Z28find_s_extension_project_numPiS_S_S_S_S_S_S_S_S_S_S_iS_iS_i_param_13,
	.param .u32 _Z28find_s_extension_project_numPiS_S_S_S_S_S_S_S_S_S_S_iS_iS_i_param_14,
	.param .u64 .ptr .align 1 _Z28find_s_extension_project_numPiS_S_S_S_S_S_S_S_S_S_S_iS_iS_i_param_15,
	.param .u32 _Z28find_s_extension_project_numPiS_S_S_S_S_S_S_S_S_S_S_iS_iS_i_param_16
)
{
	.reg .pred 	%p<10>;
	.reg .b32 	%r<45>;
	.reg .b64 	%rd<64>;

	ld.param.u64 	%rd9, [_Z28find_s_extension_project_numPiS_S_S_S_S_S_S_S_S_S_S_iS_iS_i_param_1];
	ld.param.u64 	%rd11, [_Z28find_s_extension_project_numPiS_S_S_S_S_S_S_S_S_S_S_iS_iS_i_param_3];
	ld.param.u64 	%rd12, [_Z28find_s_extension_project_numPiS_S_S_S_S_S_S_S_S_S_S_iS_iS_i_param_4];
	ld.param.u64 	%rd16, [_Z28find_s_extension_project_numPiS_S_S_S_S_S_S_S_S_S_S_iS_iS_i_param_6];
	ld.param.u64 	%rd17, [_Z28find_s_extension_project_numPiS_S_S_S_S_S_S_S_S_S_S_iS_iS_i_param_7];
	ld.param.u64 	%rd14, [_Z28find_s_extension_project_numPiS_S_S_S_S_S_S_S_S_S_S_iS_iS_i_param_8];
	ld.param.u64 	%rd15, [_Z28find_s_extension_project_numPiS_S_S_S_S_S_S_S_S_S_S_iS_iS_i_param_9];
	ld.param.u64 	%rd18, [_Z28find_s_extension_project_numPiS_S_S_S_S_S_S_S_S_S_S_iS_iS_i_param_10];
	ld.param.u64 	%rd19, [_Z28find_s_extension_project_numPiS_S_S_S_S_S_S_S_S_S_S_iS_iS_i_param_11];
	ld.param.u32 	%r19, [_Z28find_s_extension_project_numPiS_S_S_S_S_S_S_S_S_S_S_iS_iS_i_param_12];
	ld.param.u64 	%rd20, [_Z28find_s_extension_project_numPiS_S_S_S_S_S_S_S_S_S_S_iS_iS_i_param_13];
	ld.param.u64 	%rd21, [_Z28find_s_extension_project_numPiS_S_S_S_S_S_S_S_S_S_S_iS_iS_i_param_15];
	cvta.to.global.u64 	%rd1, %rd21;
	cvta.to.global.u64 	%rd22, %rd16;
	cvta.to.global.u64 	%rd23, %rd17;
	cvta.to.global.u64 	%rd24, %rd18;
	cvta.to.global.u64 	%rd25, %rd19;
	cvta.to.global.u64 	%rd26, %rd20;
	mov.u32 	%r20, %ctaid.x;
	mov.u32 	%r21, %ntid.x;
	mov.u32 	%r22, %tid.x;
	mad.lo.s32 	%r1, %r20, %r21, %r22;
	mul.wide.s32 	%rd27, %r1, 4;
	add.s64 	%rd28, %rd26, %rd27;
	ld.global.nc.u32 	%r2, [%rd28];
	add.s64 	%rd29, %rd25, %rd27;
	ld.global.nc.u32 	%r23, [%rd29];
	mul.wide.s32 	%rd30, %r23, 4;
	add.s64 	%rd31, %rd24, %rd30;
	ld.global.nc.u32 	%r3, [%rd31];
	mul.wide.s32 	%rd32, %r2, 4;
	add.s64 	%rd33, %rd23, %rd32;
	ld.global.nc.u32 	%r4, [%rd33];
	add.s64 	%rd34, %rd22, %rd32;
	ld.global.nc.u32 	%r5, [%rd34];
	setp.lt.s32 	%p1, %r4, 1;
	@%p1 bra 	$L__BB20_4;
	ld.param.u64 	%rd63, [_Z28find_s_extension_project_numPiS_S_S_S_S_S_S_S_S_S_S_iS_iS_i_param_5];
	add.s32 	%r42, %r4, -1;
	cvt.s64.s32 	%rd2, %r5;
	cvta.to.global.u64 	%rd3, %rd63;
	mov.b32 	%r43, 0;
$L__BB20_2:
	add.s32 	%r25, %r42, %r43;
	shr.u32 	%r9, %r25, 1;
	cvt.u64.u32 	%rd35, %r9;
	add.s64 	%rd36, %rd35, %rd2;
	shl.b64 	%rd37, %rd36, 2;
	add.s64 	%rd38, %rd3, %rd37;
	ld.global.nc.u32 	%r10, [%rd38];
	setp.eq.s32 	%p2, %r10, %r19;
	@%p2 bra 	$L__BB20_5;
	setp.lt.s32 	%p3, %r10, %r19;
	add.s32 	%r26, %r9, 1;
	add.s32 	%r27, %r9, -1;
	selp.b32 	%r43, %r26, %r43, %p3;
	selp.b32 	%r42, %r42, %r27, %p3;
	setp.le.s32 	%p4, %r43, %r42;
	@%p4 bra 	$L__BB20_2;
$L__BB20_4:
	add.s64 	%rd60, %rd1, %rd27;
	mov.b32 	%r41, 0;
	st.global.u32 	[%rd60], %r41;
	bra.uni 	$L__BB20_13;
$L__BB20_5:
	cvta.to.global.u64 	%rd39, %rd15;
	add.s64 	%rd41, %rd39, %rd32;
	ld.global.nc.u32 	%r28, [%rd41];
	add.s32 	%r29, %r28, %r9;
	cvta.to.global.u64 	%rd42, %rd14;
	mul.wide.s32 	%rd43, %r29, 4;
	add.s64 	%rd44, %rd42, %rd43;
	ld.global.nc.u32 	%r13, [%rd44];
	setp.lt.s32 	%p5, %r13, 1;
	@%p5 bra 	$L__BB20_13;
	ld.param.u64 	%rd62, [_Z28find_s_extension_project_numPiS_S_S_S_S_S_S_S_S_S_S_iS_iS_i_param_2];
	ld.param.u64 	%rd61, [_Z28find_s_extension_project_numPiS_S_S_S_S_S_S_S_S_S_S_iS_iS_i_param_0];
	cvta.to.global.u64 	%rd4, %rd61;
	cvta.to.global.u64 	%rd45, %rd11;
	add.s64 	%rd47, %rd45, %rd32;
	ld.global.nc.u32 	%r31, [%rd47];
	add.s32 	%r32, %r31, %r9;
	cvta.to.global.u64 	%rd48, %rd12;
	mul.wide.s32 	%rd49, %r32, 4;
	add.s64 	%rd50, %rd48, %rd49;
	ld.global.nc.u32 	%r14, [%rd50];
	cvta.to.global.u64 	%rd51, %rd9;
	add.s64 	%rd5, %rd51, %rd32;
	add.s32 	%r15, %r13, -1;
	add.s64 	%rd6, %rd1, %rd27;
	cvta.to.global.u64 	%rd7, %rd62;
	mov.b32 	%r44, 0;
$L__BB20_7:
	add.s32 	%r33, %r14, %r44;
	mul.wide.s32 	%rd53, %r33, 4;
	add.s64 	%rd54, %rd7, %rd53;
	ld.global.nc.u32 	%r17, [%rd54];
	setp.ge.s32 	%p6, %r3, %r17;
	@%p6 bra 	$L__BB20_10;
	ld.global.nc.u32 	%r34, [%rd5];
	add.s32 	%r35, %r34, %r3;
	mul.wide.s32 	%rd55, %r35, 4;
	add.s64 	%rd56, %rd4, %rd55;
	ld.global.nc.u32 	%r36, [%rd56];
	add.s32 	%r37, %r34, %r17;
	mul.wide.s32 	%rd57, %r37, 4;
	add.s64 	%rd58, %rd4, %rd57;
	ld.global.nc.u32 	%r38, [%rd58];
	setp.ge.s32 	%p7, %r36, %r38;
	@%p7 bra 	$L__BB20_10;
	sub.s32 	%r40, %r13, %r44;
	st.global.u32 	[%rd6], %r40;
	bra.uni 	$L__BB20_13;
$L__BB20_10:
	setp.ne.s32 	%p8, %r44, %r15;
	@%p8 bra 	$L__BB20_12;
	mov.b32 	%r39, 0;
	st.global.u32 	[%rd6], %r39;
$L__BB20_12:
	add.s32 	%r44, %r44, 1;
	setp.ne.s32 	%p9, %r44, %r13;
	@%p9 bra 	$L__BB20_7;
$L__BB20_13:
	ret;

}
	// .globl	_Z28find_i_extension_project_numiPiS_S_S_S_S_S_S_i
.visible .entry _Z28find_i_extension_project_numiPiS_S_S_S_S_S_S_i(
	.param .u32 _Z28find_i_extension_project_numiPiS_S_S_S_S_S_S_i_param_0,
	.param .u64 .ptr .align 1 _Z28find_i_extension_project_numiPiS_S_S_S_S_S_S_i_param_1,
	.param .u64 .ptr .align 1 _Z28find_i_extension_project_numiPiS_S_S_S_S_S_S_i_param_2,
	.param .u64 .ptr .align 1 _Z28find_i_extension_project_numiPiS_S_S_S_S_S_S_i_param_3,
	.param .u64 .ptr .align 1 _Z28find_i_extension_project_numiPiS_S_S_S_S_S_S_i_param_4,
	.param .u64 .ptr .align 1 _Z28find_i_extension_project_numiPiS_S_S_S_S_S_S_i_param_5,
	.param .u64 .ptr .align 1 _Z28find_i_extension_project_numiPiS_S_S_S_S_S_S_i_param_6,
	.param .u64 .ptr .align 1 _Z28find_i_extension_project_numiPiS_S_S_S_S_S_S_i_param_7,
	.param .u64 .ptr .align 1 _Z28find_i_extension_project_numiPiS_S_S_S_S_S_S_i_param_8,
	.param .u32 _Z28find_i_extension_project_numiPiS_S_S_S_S_S_S_i_param_9
)
{
	.reg .pred 	%p<7>;
	.reg .b32 	%r<24>;
	.reg .b64 	%rd<36>;

	ld.param.u32 	%r13, [_Z28find_i_extension_project_numiPiS_S_S_S_S_S_S_i_param_0];
	ld.param.u64 	%rd8, [_Z28find_i_extension_project_numiPiS_S_S_S_S_S_S_i_param_1];
	ld.param.u64 	%rd9, [_Z28find_i_extension_project_numiPiS_S_S_S_S_S_S_i_param_2];
	ld.param.u64 	%rd10, [_Z28find_i_extension_project_numiPiS_S_S_S_S_S_S_i_param_3];
	ld.param.u64 	%rd11, [_Z28find_i_extension_project_numiPiS_S_S_S_S_S_S_i_param_4];
	ld.param.u64 	%rd12, [_Z28find_i_extension_project_numiPiS_S_S_S_S_S_S_i_param_5];
	ld.param.u64 	%rd14, [_Z28find_i_extension_project_numiPiS_S_S_S_S_S_S_i_param_6];
	ld.param.u64 	%rd15, [_Z28find_i_extension_project_numiPiS_S_S_S_S_S_S_i_param_7];
	ld.param.u64 	%rd13, [_Z28find_i_extension_project_numiPiS_S_S_S_S_S_S_i_param_8];
	cvta.to.global.u64 	%rd16, %rd14;
	cvta.to.global.u64 	%rd17, %rd15;
	mov.u32 	%r1, %ctaid.x;
	mul.wide.u32 	%rd18, %r1, 4;
	add.s64 	%rd1, %rd17, %rd18;
	add.s64 	%rd19, %rd16, %rd18;
	ld.global.nc.u32 	%r14, [%rd19+4];
	ld.global.nc.u32 	%r2, [%rd19];
	sub.s32 	%r3, %r14, %r2;
	mov.u32 	%r22, %tid.x;
	setp.ge.s32 	%p1, %r22, %r3;
	@%p1 bra 	$L__BB21_9;
	cvta.to.global.u64 	%rd2, %rd9;
	ld.global.nc.u32 	%r15, [%rd1];
	cvta.to.global.u64 	%rd20, %rd11;
	cvta.to.global.u64 	%rd21, %rd10;
	cvta.to.global.u64 	%rd22, %rd13;
	mul.wide.s32 	%rd23, %r15, 4;
	add.s64 	%rd24, %rd20, %rd23;
	ld.global.nc.u32 	%r5, [%rd24];
	add.s64 	%rd3, %rd21, %rd23;
	add.s64 	%rd4, %rd22, %rd18;
	mov.u32 	%r6, %ntid.x;
	cvta.to.global.u64 	%rd5, %rd12;
	cvta.to.global.u64 	%rd6, %rd8;
$L__BB21_2:
	add.s32 	%r16, %r2, %r22;
	mul.wide.s32 	%rd26, %r16, 4;
	add.s64 	%rd27, %rd5, %rd26;
	ld.global.nc.u32 	%r8, [%rd27];
	mov.u32 	%r23, %r8;
$L__BB21_3:
	add.s32 	%r10, %r23, 1;
	setp.ge.s32 	%p2, %r10, %r5;
	@%p2 bra 	$L__BB21_8;
	ld.global.nc.u32 	%r17, [%rd3];
	cvt.s64.s32 	%rd28, %r17;
	cvt.s64.s32 	%rd29, %r23;
	add.s64 	%rd7, %rd28, %rd29;
	shl.b64 	%rd30, %rd7, 2;
	add.s64 	%rd31, %rd2, %rd30;
	ld.global.nc.u32 	%r18, [%rd31+4];
	add.s32 	%r19, %r17, %r8;
	mul.wide.s32 	%rd32, %r19, 4;
	add.s64 	%rd33, %rd2, %rd32;
	ld.global.nc.u32 	%r20, [%rd33];
	setp.ne.s32 	%p3, %r18, %r20;
	@%p3 bra 	$L__BB21_8;
	add.s64 	%rd35, %rd6, %rd30;
	ld.global.nc.u32 	%r11, [%rd35+4];
	setp.gt.s32 	%p4, %r13, %r11;
	mov.u32 	%r23, %r10;
	@%p4 bra 	$L__BB21_3;
	setp.ne.s32 	%p5, %r13, %r11;
	@%p5 bra 	$L__BB21_8;
	atom.global.add.u32 	%r21, [%rd4], 1;
$L__BB21_8:
	add.s32 	%r22, %r22, %r6;
	setp.lt.s32 	%p6, %r22, %r3;
	@%p6 bra 	$L__BB21_2;
$L__BB21_9:
	ret;

}
	// .globl	_Z6testttPii
.visible .entry _Z6testttPii(
	.param .u64 .ptr .align 1 _Z6testttPii_param_0,
	.param .u32 _Z6testttPii_param_1
)
{
	.local .align 8 .b8 	__local_depot22[8];
	.reg .b64 	%SP;
	.reg .b64 	%SPL;
	.reg .pred 	%p<10>;
	.reg .b32 	%r<112>;
	.reg .b64 	%rd<32>;

	mov.u64 	%SPL, __local_depot22;
	cvta.local.u64 	%SP, %SPL;
	ld.param.u64 	%rd9, [_Z6testttPii_param_0];
	ld.param.u32 	%r16, [_Z6testttPii_param_1];
	cvta.to.global.u64 	%rd1, %rd9;
	add.u64 	%rd10, %SP, 0;
	add.u64 	%rd2, %SPL, 0;
	setp.lt.s32 	%p1, %r16, 1;
	@%p1 bra 	$L__BB22_13;
	and.b32  	%r1, %r16, 15;
	setp.lt.u32 	%p2, %r16, 16;
	mov.b32 	%r109, 0;
	@%p2 bra 	$L__BB22_4;
	and.b32  	%r109, %r16, 2147483632;
	neg.s32 	%r107, %r109;
	add.s64 	%rd30, %rd1, 32;
	mov.u64 	%rd11, $str$6;
$L__BB22_3:
	.pragma "nounroll";
	ld.global.u32 	%r18, [%rd30+-32];
	st.local.u32 	[%rd2], %r18;
	cvta.global.u64 	%rd12, %rd11;
	{ // callseq 131, 0
	.param .b64 param0;
	st.param.b64 	[param0], %rd12;
	.param .b64 param1;
	st.param.b64 	[param1], %rd10;
	.param .b32 retval0;
	call.uni (retval0), 
	vprintf, 
	(
	param0, 
	param1
	);
	ld.param.b32 	%r19, [retval0];
	} // callseq 131
	ld.global.u32 	%r21, [%rd30+-28];
	st.local.u32 	[%rd2], %r21;
	{ // callseq 132, 0
	.param .b64 param0;
	st.param.b64 	[param0], %rd12;
	.param .b64 param1;
	st.param.b64 	[param1], %rd10;
	.param .b32 retval0;
	call.uni (retval0), 
	vprintf, 
	(
	param0, 
	param1
	);
	ld.param.b32 	%r22, [retval0];
	} // callseq 132
	ld.global.u32 	%r24, [%rd30+-24];
	st.local.u32 	[%rd2], %r24;
	{ // callseq 133, 0
	.param .b64 param0;
	st.param.b64 	[param0], %rd12;
	.param .b64 param1;
	st.param.b64 	[param1], %rd10;
	.param .b32 retval0;
	call.uni (retval0), 
	vprintf, 
	(
	param0, 
	param1
	);
	ld.param.b32 	%r25, [retval0];
	} // callseq 133
	ld.global.u32 	%r27, [%rd30+-20];
	st.local.u32 	[%rd2], %r27;
	{ // callseq 134, 0
	.param .b64 param0;
	st.param.b64 	[param0], %rd12;
	.param .b64 param1;
	st.param.b64 	[param1], %rd10;
	.param .b32 retval0;
	call.uni (retval0), 
	vprintf, 
	(
	param0, 
	param1
	);
	ld.param.b32 	%r28, [retval0];
	} // callseq 134
	ld.global.u32 	%r30, [%rd30+-16];
	st.local.u32 	[%rd2], %r30;
	{ // callseq 135, 0
	.param .b64 param0;
	st.param.b64 	[param0], %rd12;
	.param .b64 param1;
	st.param.b64 	[param1], %rd10;
	.param .b32 retval0;
	call.uni (retval0), 
	vprintf, 
	(
	param0, 
	param1
	);
	ld.param.b32 	%r31, [retval0];
	} // callseq 135
	ld.global.u32 	%r33, [%rd30+-12];
	st.local.u32 	[%rd2], %r33;
	{ // callseq 136, 0
	.param .b64 param0;
	st.param.b64 	[param0], %rd12;
	.param .b64 param1;
	st.param.b64 	[param1], %rd10;
	.param .b32 retval0;
	call.uni (retval0), 
	vprintf, 
	(
	param0, 
	param1
	);
	ld.param.b32 	%r34, [retval0];
	} // callseq 136
	ld.global.u32 	%r36, [%rd30+-8];
	st.local.u32 	[%rd2], %r36;
	{ // callseq 137, 0
	.param .b64 param0;
	st.param.b64 	[param0], %rd12;
	.param .b64 param1;
	st.param.b64 	[param1], %rd10;
	.param .b32 retval0;
	call.uni (retval0), 
	vprintf, 
	(
	param0, 
	param1
	);
	ld.param.b32 	%r37, [retval0];
	} // callseq 137
	ld.global.u32 	%r39, [%rd30+-4];
	st.local.u32 	[%rd2], %r39;
	{ // callseq 138, 0
	.param .b64 param0;
	st.param.b64 	[param0], %rd12;
	.param .b64 param1;
	st.param.b64 	[param1], %rd10;
	.param .b32 retval0;
	call.uni (retval0), 
	vprintf, 
	(
	param0, 
	param1
	);
	ld.param.b32 	%r40, [retval0];
	} // callseq 138
	ld.global.u32 	%r42, [%rd30];
	st.local.u32 	[%rd2], %r42;
	{ // callseq 139, 0
	.param .b64 param0;
	st.param.b64 	[param0], %rd12;
	.param .b64 param1;
	st.param.b64 	[param1], %rd10;
	.param .b32 retval0;
	call.uni (retval0), 
	vprintf, 
	(
	param0, 
	param1
	);
	ld.param.b32 	%r43, [retval0];
	} // callseq 139
	ld.global.u32 	%r45, [%rd30+4];
	st.local.u32 	[%rd2], %r45;
	{ // callseq 140, 0
	.param .b64 param0;
	st.param.b64 	[param0], %rd12;
	.param .b64 param1;
	st.param.b64 	[param1], %rd10;
	.param .b32 retval0;
	call.uni (retval0), 
	vprintf, 
	(
	param0, 
	param1
	);
	ld.param.b32 	%r46, [retval0];
	} // callseq 140
	ld.global.u32 	%r48, [%rd30+8];
	st.local.u32 	[%rd2], %r48;
	{ // callseq 141, 0
	.param .b64 param0;
	st.param.b64 	[param0], %rd12;
	.param .b64 param1;
	st.param.b64 	[param1], %rd10;
	.param .b32 retval0;
	call.uni (retval0), 
	vprintf, 
	(
	param0, 
	param1
	);
	ld.param.b32 	%r49, [retval0];
	} // callseq 141
	ld.global.u32 	%r51, [%rd30+12];
	st.local.u32 	[%rd2], %r51;
	{ // callseq 142, 0
	.param .b64 param0;
	st.param.b64 	[param0], %rd12;
	.param .b64 param1;
	st.param.b64 	[param1], %rd10;
	.param .b32 retval0;
	call.uni (retval0), 
	vprintf, 
	(
	param0, 
	param1
	);
	ld.param.b32 	%r52, [retval0];
	} // callseq 142
	ld.global.u32 	%r54, [%rd30+16];
	st.local.u32 	[%rd2], %r54;
	{ // callseq 143, 0
	.param .b64 param0;
	st.param.b64 	[param0], %rd12;
	.param .b64 param1;
	st.param.b64 	[param1], %rd10;
	.param .b32 retval0;
	call.uni (retval0), 
	vprintf, 
	(
	param0, 
	param1
	);
	ld.param.b32 	%r55, [retval0];
	} // callseq 143
	ld.global.u32 	%r57, [%rd30+20];
	st.local.u32 	[%rd2], %r57;
	{ // callseq 144, 0
	.param .b64 param0;
	st.param.b64 	[param0], %rd12;
	.param .b64 param1;
	st.param.b64 	[param1], %rd10;
	.param .b32 retval0;
	call.uni (retval0), 
	vprintf, 
	(
	param0, 
	param1
	);
	ld.param.b32 	%r58, [retval0];
	} // callseq 144
	ld.global.u32 	%r60, [%rd30+24];
	st.local.u32 	[%rd2], %r60;
	{ // callseq 145, 0
	.param .b64 param0;
	st.param.b64 	[param0], %rd12;
	.param .b64 param1;
	st.param.b64 	[param1], %rd10;
	.param .b32 retval0;
	call.uni (retval0), 
	vprintf, 
	(
	param0, 
	param1
	);
	ld.param.b32 	%r61, [retval0];
	} // callseq 145
	ld.global.u32 	%r63, [%rd30+28];
	st.local.u32 	[%rd2], %r63;
	{ // callseq 146, 0
	.param .b64 param0;
	st.param.b64 	[param0], %rd12;
	.param .b64 param1;
	st.param.b64 	[param1], %rd10;
	.param .b32 retval0;
	call.uni (retval0), 
	vprintf, 
	(
	param0, 
	param1
	);
	ld.param.b32 	%r64, [retval0];
	} // callseq 146
	add.s32 	%r107, %r107, 16;
	add.s64 	%rd30, %rd30, 64;
	setp.ne.s32 	%p3, %r107, 0;
	@%p3 bra 	$L__BB22_3;
$L__BB22_4:
	setp.eq.s32 	%p4, %r1, 0;
	@%p4 bra 	$L__BB22_13;
	and.b32  	%r7, %r16, 7;
	setp.lt.u32 	%p5, %r1, 8;
	@%p5 bra 	$L__BB22_7;
	mul.wide.u32 	%rd14, %r109, 4;
	add.s64 	%rd15, %rd1, %rd14;
	ld.global.u32 	%r66, [%rd15];
	st.local.u32 	[%rd2], %r66;
	mov.u64 	%rd16, $str$6;
	cvta.global.u64 	%rd17, %rd16;
	{ // callseq 147, 0
	.param .b64 param0;
	st.param.b64 	[param0], %rd17;
	.param .b64 param1;
	st.param.b64 	[param1], %rd10;
	.param .b32 retval0;
	call.uni (retval0), 
	vprintf, 
	(
	param0, 
	param1
	);
	ld.param.b32 	%r67, [retval0];
	} // callseq 147
	ld.global.u32 	%r69, [%rd15+4];
	st.local.u32 	[%rd2], %r69;
	{ // callseq 148, 0
	.param .b64 param0;
	st.param.b64 	[param0], %rd17;
	.param .b64 param1;
	st.param.b64 	[param1], %rd10;
	.param .b32 retval0;
	call.uni (retval0), 
	vprintf, 
	(
	param0, 
	param1
	);
	ld.param.b32 	%r70, [retval0];
	} // callseq 148
	ld.global.u32 	%r72, [%rd15+8];
	st.local.u32 	[%rd2], %r72;
	{ // callseq 149, 0
	.param .b64 param0;
	st.param.b64 	[param0], %rd17;
	.param .b64 param1;
	st.param.b64 	[param1], %rd10;
	.param .b32 retval0;
	call.uni (retval0), 
	vprintf, 
	(
	param0, 
	param1
	);
	ld.param.b32 	%r73, [retval0];
	} // callseq 149
	ld.global.u32 	%r75, [%rd15+12];
	st.local.u32 	[%rd2], %r75;
	{ // callseq 150, 0
	.param .b64 param0;
	st.param.b64 	[param0], %rd17;
	.param .b64 param1;
	st.param.b64 	[param1], %rd10;
	.param .b32 retval0;
	call.uni (retval0), 
	vprintf, 
	(
	param0, 
	param1
	);
	ld.param.b32 	%r76, [retval0];
	} // callseq 150
	ld.global.u32 	%r78, [%rd15+16];
	st.local.u32 	[%rd2], %r78;
	{ // callseq 151, 0
	.param .b64 param0;
	st.param.b64 	[param0], %rd17;
	.param .b64 param1;
	st.param.b64 	[param1], %rd10;
	.param .b32 retval0;
	call.uni (retval0), 
	vprintf, 
	(
	param0, 
	param1
	);
	ld.param.b32 	%r79, [retval0];
	} // callseq 151
	ld.global.u32 	%r81, [%rd15+20];
	st.local.u32 	[%rd2], %r81;
	{ // callseq 152, 0
	.param .b64 param0;
	st.param.b64 	[param0], %rd17;
	.param .b64 param1;
	st.param.b64 	[param1], %rd10;
	.param .b32 retval0;
	call.uni (retval0), 
	vprintf, 
	(
	param0, 
	param1
	);
	ld.param.b32 	%r82, [retval0];
	} // callseq 152
	ld.global.u32 	%r84, [%rd15+24];
	st.local.u32 	[%rd2], %r84;
	{ // callseq 153, 0
	.param .b64 param0;
	st.param.b64 	[param0], %rd17;
	.param .b64 param1;
	st.param.b64 	[param1], %rd10;
	.param .b32 retval0;
	call.uni (retval0), 
	vprintf, 
	(
	param0, 
	param1
	);
	ld.param.b32 	%r85, [retval0];
	} // callseq 153
	ld.global.u32 	%r87, [%rd15+28];
	st.local.u32 	[%rd2], %r87;
	{ // callseq 154, 0
	.param .b64 param0;
	st.param.b64 	[param0], %rd17;
	.param .b64 param1;
	st.param.b64 	[param1], %rd10;
	.param .b32 retval0;
	call.uni (retval0), 
	vprintf, 
	(
	param0, 
	param1
	);
	ld.param.b32 	%r88, [retval0];
	} // callseq 154
	add.s32 	%r109, %r109, 8;
$L__BB22_7:
	setp.eq.s32 	%p6, %r7, 0;
	@%p6 bra 	$L__BB22_13;
	and.b32  	%r10, %r16, 3;
	setp.lt.u32 	%p7, %r7, 4;
	@%p7 bra 	$L__BB22_10;
	mul.wide.u32 	%rd19, %r109, 4;
	add.s64 	%rd20, %rd1, %rd19;
	ld.global.u32 	%r90, [%rd20];
	st.local.u32 	[%rd2], %r90;
	mov.u64 	%rd21, $str$6;
	cvta.global.u64 	%rd22, %rd21;
	{ // callseq 155, 0
	.param .b64 param0;
	st.param.b64 	[param0], %rd22;
	.param .b64 param1;
	st.param.b64 	[param1], %rd10;
	.param .b32 retval0;
	call.uni (retval0), 
	vprintf, 
	(
	param0, 
	param1
	);
	ld.param.b32 	%r91, [retval0];
	} // callseq 155
	ld.global.u32 	%r93, [%rd20+4];
	st.local.u32 	[%rd2], %r93;
	{ // callseq 156, 0
	.param .b64 param0;
	st.param.b64 	[param0], %rd22;
	.param .b64 param1;
	st.param.b64 	[param1], %rd10;
	.param .b32 retval0;
	call.uni (retval0), 
	vprintf, 
	(
	param0, 
	param1
	);
	ld.param.b32 	%r94, [retval0];
	} // callseq 156
	ld.global.u32 	%r96, [%rd20+8];
	st.local.u32 	[%rd2], %r96;
	{ // callseq 157, 0
	.param .b64 param0;
	st.param.b64 	[param0], %rd22;
	.param .b64 param1;
	st.param.b64 	[param1], %rd10;
	.param .b32 retval0;
	call.uni (retval0), 
	vprintf, 
	(
	param0, 
	param1
	);
	ld.param.b32 	%r97, [retval0];
	} // callseq 157
	ld.global.u32 	%r99, [%rd20+12];
	st.local.u32 	[%rd2], %r99;
	{ // callseq 158, 0
	.param .b64 param0;
	st.param.b64 	[param0], %rd22;
	.param .b64 param1;
	st.param.b64 	[param1], %rd10;
	.param .b32 retval0;
	call.uni (retval0), 
	vprintf, 
	(
	param0, 
	param1
	);
	ld.param.b32 	%r100, [retval0];
	} // callseq 158
	add.s32 	%r109, %r109, 4;
$L__BB22_10:
	setp.eq.s32 	%p8, %r10, 0;
	@%p8 bra 	$L__BB22_13;
	mul.wide.u32 	%rd24, %r109, 4;
	add.s64 	%rd31, %rd1, %rd24;
	neg.s32 	%r111, %r10;
	mov.u64 	%rd25, $str$6;
$L__BB22_12:
	.pragma "nounroll";
	ld.global.u32 	%r102, [%rd31];
	st.local.u32 	[%rd2], %r102;
	cvta.global.u64 	%rd26, %rd25;
	{ // callseq 159, 0
	.param .b64 param0;
	st.param.b64 	[param0], %rd26;
	.param .b64 param1;
	st.param.b64 	[param1], %rd10;
	.param .b32 retval0;
	call.uni (retval0), 
	vprintf, 
	(
	param0, 
	param1
	);
	ld.param.b32 	%r103, [retval0];
	} // callseq 159
	add.s64 	%rd31, %rd31, 4;
	add.s32 	%r111, %r111, 1;
	setp.ne.s32 	%p9, %r111, 0;
	@%p9 bra 	$L__BB22_12;
$L__BB22_13:
	mov.u64 	%rd28, $str$11;
	cvta.global.u64 	%rd29, %rd28;
	{ // callseq 160, 0
	.param .b64 param0;
	st.param.b64 	[param0], %rd29;
	.param .b64 param1;
	st.param.b64 	[param1], 0;
	.param .b32 retval0;
	call.uni (retval0), 
	vprintf, 
	(
	param0, 
	param1
	);
	ld.param.b32 	%r105, [retval0];
	} // callseq 160
	ret;

}
	// .globl	_Z11testtt_boolPbi
.visible .entry _Z11testtt_boolPbi(
	.param .u64 .ptr .align 1 _Z11testtt_boolPbi_param_0,
	.param .u32 _Z11testtt_boolPbi_param_1
)
{
	.local .align 8 .b8 	__local_depot23[8];
	.reg .b64 	%SP;
	.reg .b64 	%SPL;
	.reg .pred 	%p<10>;
	.reg .b32 	%r<112>;
	.reg .b64 	%rd<32>;

	mov.u64 	%SPL, __local_depot23;
	cvta.local.u64 	%SP, %SPL;
	ld.param.u64 	%rd9, [_Z11testtt_boolPbi_param_0];
	ld.param.u32 	%r16, [_Z11testtt_boolPbi_param_1];
	cvta.to.global.u64 	%rd1, %rd9;
	add.u64 	%rd10, %SP, 0;
	add.u64 	%rd2, %SPL, 0;
	setp.lt.s32 	%p1, %r16, 1;
	@%p1 bra 	$L__BB23_13;
	and.b32  	%r1, %r16, 15;
	setp.lt.u32 	%p2, %r16, 16;
	mov.b32 	%r109, 0;
	@%p2 bra 	$L__BB23_4;
	and.b32  	%r109, %r16, 2147483632;
	neg.s32 	%r107, %r109;
	add.s64 	%rd30, %rd1, 7;
	mov.u64 	%rd11, $str$6;
$L__BB23_3:
	.pragma "nounroll";
	ld.global.s8 	%r18, [%rd30+-7];
	st.local.u32 	[%rd2], %r18;
	cvta.global.u64 	%rd12, %rd11;
	{ // callseq 161, 0
	.param .b64 param0;
	st.param.b64 	[param0], %rd12;
	.param .b64 param1;
	st.param.b64 	[param1], %rd10;
	.param .b32 retval0;
	call.uni (retval0), 
	vprintf, 
	(
	param0, 
	param1
	);
	ld.param.b32 	%r19, [retval0];
	} // callseq 161
	ld.global.s8 	%r21, [%rd30+-6];
	st.local.u32 	[%rd2], %r21;
	{ // callseq 162, 0
	.param .b64 param0;
	st.param.b64 	[param0], %rd12;
	.param .b64 param1;
	st.param.b64 	[param1], %rd10;
	.param .b32 retval0;
	call.uni (retval0), 
	vprintf, 
	(
	param0, 
	param1
	);
	ld.param.b32 	%r22, [retval0];
	} // callseq 162
	ld.global.s8 	%r24, [%rd30+-5];
	st.local.u32 	[%rd2], %r24;
	{ // callseq 163, 0
	.param .b64 param0;
	st.param.b64 	[param0], %rd12;
	.param .b64 param1;
	st.param.b64 	[param1], %rd10;
	.param .b32 retval0;
	call.uni (retval0), 
	vprintf, 
	(
	param0, 
	param1
	);
	ld.param.b32 	%r25, [retval0];
	} // callseq 163
	ld.global.s8 	%r27, [%rd30+-4];
	st.local.u32 	[%rd2], %r27;
	{ // callseq 164, 0
	.param .b64 param0;
	st.param.b64 	[param0], %rd12;
	.param .b64 param1;
	st.param.b64 	[param1], %rd10;
	.param .b32 retval0;
	call.uni (retval0), 
	vprintf, 
	(
	param0, 
	param1
	);
	ld.param.b32 	%r28, [retval0];
	} // callseq 164
	ld.global.s8 	%r30, [%rd30+-3];
	st.local.u32 	[%rd2], %r30;
	{ // callseq 165, 0
	.param .b64 param0;
	st.param.b64 	[param0], %rd12;
	.param .b64 param1;
	st.param.b64 	[param1], %rd10;
	.param .b32 retval0;
	call.uni (retval0), 
	vprintf, 
	(
	param0, 
	param1
	);
	ld.param.b32 	%r31, [retval0];
	} // callseq 165
	ld.global.s8 	%r33, [%rd30+-2];
	st.local.u32 	[%rd2], %r33;
	{ // callseq 166, 0
	.param .b64 param0;
	st.param.b64 	[param0], %rd12;
	.param .b64 param1;
	st.param.b64 	[param1], %rd10;
	.param .b32 retval0;
	call.uni (retval0), 
	vprintf, 
	(
	param0, 
	param1
	);
	ld.param.b32 	%r34, [retval0];
	} // callseq 166
	ld.global.s8 	%r36, [%rd30+-1];
	st.local.u32 	[%rd2], %r36;
	{ // callseq 167, 0
	.param .b64 param0;
	st.param.b64 	[param0], %rd12;
	.param .b64 param1;
	st.param.b64 	[param1], %rd10;
	.param .b32 retval0;
	call.uni (retval0), 
	vprintf, 
	(
	param0, 
	param1
	);
	ld.param.b32 	%r37, [retval0];
	} // callseq 167
	ld.global.s8 	%r39, [%rd30];
	st.local.u32 	[%rd2], %r39;
	{ // callseq 168, 0
	.param .b64 param0;
	st.param.b64 	[param0], %rd12;
	.param .b64 param1;
	st.param.b64 	[param1], %rd10;
	.param .b32 retval0;
	call.uni (retval0), 
	vprintf, 
	(
	param0, 
	param1
	);
	ld.param.b32 	%r40, [retval0];
	} // callseq 168
	ld.global.s8 	%r42, [%rd30+1];
	st.local.u32 	[%rd2], %r42;
	{ // callseq 169, 0
	.param .b64 param0;
	st.param.b64 	[param0], %rd12;
	.param .b64 param1;
	st.param.b64 	[param1], %rd10;
	.param .b32 retval0;
	call.uni (retval0), 
	vprintf, 
	(
	param0, 
	param1
	);
	ld.param.b32 	%r43, [retval0];
	} // callseq 169
	ld.global.s8 	%r45, [%rd30+2];
	st.local.u32 	[%rd2], %r45;
	{ // callseq 170, 0
	.param .b64 param0;
	st.param.b64 	[param0], %rd12;
	.param .b64 param1;
	st.param.b64 	[param1], %rd10;
	.param .b32 retval0;
	call.uni (retval0), 
	vprintf, 
	(
	param0, 
	param1
	);
	ld.param.b32 	%r46, [retval0];
	} // callseq 170
	ld.global.s8 	%r48, [%rd30+3];
	st.local.u32 	[%rd2], %r48;
	{ // callseq 171, 0
	.param .b64 param0;
	st.param.b64 	[param0], %rd12;
	.param .b64 param1;
	st.param.b64 	[param1], %rd10;
	.param .b32 retval0;
	call.uni (retval0), 
	vprintf, 
	(
	param0, 
	param1
	);
	ld.param.b32 	%r49, [retval0];
	} // callseq 171
	ld.global.s8 	%r51, [%rd30+4];
	st.local.u32 	[%rd2], %r51;
	{ // callseq 172, 0
	.param .b64 param0;
	st.param.b64 	[param0], %rd12;
	.param .b64 param1;
	st.param.b64 	[param1], %rd10;
	.param .b32 retval0;
	call.uni (retval0), 
	vprintf, 
	(
	param0, 
	param1
	);
	ld.param.b32 	%r52, [retval0];
	} // callseq 172
	ld.global.s8 	%r54, [%rd30+5];
	st.local.u32 	[%rd2], %r54;
	{ // callseq 173, 0
	.param .b64 param0;
	st.param.b64 	[param0], %rd12;
	.param .b64 param1;
	st.param.b64 	[param1], %rd10;
	.param .b32 retval0;
	call.uni (retval0), 
	vprintf, 
	(
	param0, 
	param1
	);
	ld.param.b32 	%r55, [retval0];
	} // callseq 173
	ld.global.s8 	%r57, [%rd30+6];
	st.local.u32 	[%rd2], %r57;
	{ // callseq 174, 0
	.param .b64 param0;
	st.param.b64 	[param0], %rd12;
	.param .b64 param1;
	st.param.b64 	[param1], %rd10;
	.param .b32 retval0;
	call.uni (retval0), 
	vprintf, 
	(
	param0, 
	param1
	);
	ld.param.b32 	%r58, [retval0];
	} // callseq 174
	ld.global.s8 	%r60, [%rd30+7];
	st.local.u32 	[%rd2], %r60;
	{ // callseq 175, 0
	.param .b64 param0;
	st.param.b64 	[param0], %rd12;
	.param .b64 param1;
	st.param.b64 	[param1], %rd10;
	.param .b32 retval0;
	call.uni (retval0), 
	vprintf, 
	(
	param0, 
	param1
	);
	ld.param.b32 	%r61, [retval0];
	} // callseq 175
	ld.global.s8 	%r63, [%rd30+8];
	st.local.u32 	[%rd2], %r63;
	{ // callseq 176, 0
	.param .b64 param0;
	st.param.b64 	[param0], %rd12;
	.param .b64 param1;
	st.param.b64 	[param1], %rd10;
	.param .b32 retval0;
	call.uni (retval0), 
	vprintf, 
	(
	param0, 
	param1
	);
	ld.param.b32 	%r64, [retval0];
	} // callseq 176
	add.s32 	%r107, %r107, 16;
	add.s64 	%rd30, %rd30, 16;
	setp.ne.s32 	%p3, %r107, 0;
	@%p3 bra 	$L__BB23_3;
$L__BB23_4:
	setp.eq.s32 	%p4, %r1, 0;
	@%p4 bra 	$L__BB23_13;
	and.b32  	%r7, %r16, 7;
	setp.lt.u32 	%p5, %r1, 8;
	@%p5 bra 	$L__BB23_7;
	cvt.u64.u32 	%rd14, %r109;
	add.s64 	%rd15, %rd1, %rd14;
	ld.global.s8 	%r66, [%rd15];
	st.local.u32 	[%rd2], %r66;
	mov.u64 	%rd16, $str$6;
	cvta.global.u64 	%rd17, %rd16;
	{ // callseq 177, 0
	.param .b64 param0;
	st.param.b64 	[param0], %rd17;
	.param .b64 param1;
	st.param.b64 	[param1], %rd10;
	.param .b32 retval0;
	call.uni (retval0), 
	vprintf, 
	(
	param0, 
	param1
	);
	ld.param.b32 	%r67, [retval0];
	} // callseq 177
	ld.global.s8 	%r69, [%rd15+1];
	st.local.u32 	[%rd2], %r69;
	{ // callseq 178, 0
	.param .b64 param0;
	st.param.b64 	[param0], %rd17;
	.param .b64 param1;
	st.param.b64 	[param1], %rd10;
	.param .b32 retval0;
	call.uni (retval0), 
	vprintf, 
	(
	param0, 
	param1
	);
	ld.param.b32 	%r70, [retval0];
	} // callseq 178
	ld.global.s8 	%r72, [%rd15+2];
	st.local.u32 	[%rd2], %r72;
	{ // callseq 179, 0
	.param .b64 param0;
	st.param.b64 	[param0], %rd17;
	.param .b64 param1;
	st.param.b64 	[param1], %rd10;
	.param .b32 retval0;
	call.uni (retval0), 
	vprintf, 
	(
	param0, 
	param1
	);
	ld.param.b32 	%r73, [retval0];
	} // callseq 179
	ld.global.s8 	%r75, [%rd15+3];
	st.local.u32 	[%rd2], %r75;
	{ // callseq 180, 0
	.param .b64 param0;
	st.param.b64 	[param0], %rd17;
	.param .b64 param1;
	st.param.b64 	[param1], %rd10;
	.param .b32 retval0;
	call.uni (retval0), 
	vprintf, 
	(
	param0, 
	param1
	);
	ld.param.b32 	%r76, [retval0];
	} // callseq 180
	ld.global.s8 	%r78, [%rd15+4];
	st.local.u32 	[%rd2], %r78;
	{ // callseq 181, 0
	.param .b64 param0;
	st.param.b64 	[param0], %rd17;
	.param .b64 param1;
	st.param.b64 	[param1], %rd10;
	.param .b32 retval0;
	call.uni (retval0), 
	vprintf, 
	(
	param0, 
	param1
	);
	ld.param.b32 	%r79, [retval0];
	} // callseq 181
	ld.global.s8 	%r81, [%rd15+5];
	st.local.u32 	[%rd2], %r81;
	{ // callseq 182, 0
	.param .b64 param0;
	st.param.b64 	[param0], %rd17;
	.param .b64 param1;
	st.param.b64 	[param1], %rd10;
	.param .b32 retval0;
	call.uni (retval0), 
	vprintf, 
	(
	param0, 
	param1
	);
	ld.param.b32 	%r82, [retval0];
	} // callseq 182
	ld.global.s8 	%r84, [%rd15+6];
	st.local.u32 	[%rd2], %r84;
	{ // callseq 183, 0
	.param .b64 param0;
	st.param.b64 	[param0], %rd17;
	.param .b64 param1;
	st.param.b64 	[param1], %rd10;
	.param .b32 retval0;
	call.uni (retval0), 
	vprintf, 
	(
	param0, 
	param1
	);
	ld.param.b32 	%r85, [retval0];
	} // callseq 183
	ld.global.s8 	%r87, [%rd15+7];
	st.local.u32 	[%rd2], %r87;
	{ // callseq 184, 0
	.param .b64 param0;
	st.param.b64 	[param0], %rd17;
	.param .b64 param1;
	st.param.b64 	[param1], %rd10;
	.param .b32 retval0;
	call.uni (retval0), 
	vprintf, 
	(
	param0, 
	param1
	);
	ld.param.b32 	%r88, [retval0];
	} // callseq 184
	add.s32 	%r109, %r109, 8;
$L__BB23_7:
	setp.eq.s32 	%p6, %r7, 0;
	@%p6 bra 	$L__BB23_13;
	and.b32  	%r10, %r16, 3;
	setp.lt.u32 	%p7, %r7, 4;
	@%p7 bra 	$L__BB23_10;
	cvt.u64.u32 	%rd19, %r109;
	add.s64 	%rd20, %rd1, %rd19;
	ld.global.s8 	%r90, [%rd20];
	st.local.u32 	[%rd2], %r90;
	mov.u64 	%rd21, $str$6;
	cvta.global.u64 	%rd22, %rd21;
	{ // callseq 185, 0
	.param .b64 param0;
	st.param.b64 	[param0], %rd22;
	.param .b64 param1;
	st.param.b64 	[param1], %rd10;
	.param .b32 retval0;
	call.uni (retval0), 
	vprintf, 
	(
	param0, 
	param1
	);
	ld.param.b32 	%r91, [retval0];
	} // callseq 185
	ld.global.s8 	%r93, [%rd20+1];
	st.local.u32 	[%rd2], %r93;
	{ // callseq 186, 0
	.param .b64 param0;
	st.param.b64 	[param0], %rd22;
	.param .b64 param1;
	st.param.b64 	[param1], %rd10;
	.param .b32 retval0;
	call.uni (retval0), 
	vprintf, 
	(
	param0, 
	param1
	);
	ld.param.b32 	%r94, [retval0];
	} // callseq 186
	ld.global.s8 	%r96, [%rd20+2];
	st.local.u32 	[%rd2], %r96;
	{ // callseq 187, 0
	.param .b64 param0;
	st.param.b64 	[param0], %rd22;
	.param .b64 param1;
	st.param.b64 	[param1], %rd10;
	.param .b32 retval0;
	call.uni (retval0), 
	vprintf, 
	(
	param0, 
	param1
	);
	ld.param.b32 	%r97, [retval0];
	} // callseq 187
	ld.global.s8 	%r99, [%rd20+3];
	st.local.u32 	[%rd2], %r99;
	{ // callseq 188, 0
	.param .b64 param0;
	st.param.b64 	[param0], %rd22;
	.param .b64 param1;
	st.param.b64 	[param1], %rd10;
	.param .b32 retval0;
	call.uni (retval0), 
	vprintf, 
	(
	param0, 
	param1
	);
	ld.param.b32 	%r100, [retval0];
	} // callseq 188
	add.s32 	%r109, %r109, 4;
$L__BB23_10:
	setp.eq.s32 	%p8, %r10, 0;
	@%p8 bra 	$L__BB23_13;
	cvt.u64.u32 	%rd24, %r109;
	add.s64 	%rd31, %rd1, %rd24;
	neg.s32 	%r111, %r10;
	mov.u64 	%rd25, $str$6;
$L__BB23_12:
	.pragma "nounroll";
	ld.global.s8 	%r102, [%rd31];
	st.local.u32 	[%rd2], %r102;
	cvta.global.u64 	%rd26, %rd25;
	{ // callseq 189, 0
	.param .b64 param0;
	st.param.b64 	[param0], %rd26;
	.param .b64 param1;
	st.param.b64 	[param1], %rd10;
	.param .b32 retval0;
	call.uni (retval0), 
	vprintf, 
	(
	param0, 
	param1
	);
	ld.param.b32 	%r103, [retval0];
	} // callseq 189
	add.s64 	%rd31, %rd31, 1;
	add.s32 	%r111, %r111, 1;
	setp.ne.s32 	%p9, %r111, 0;
	@%p9 bra 	$L__BB23_12;
$L__BB23_13:
	mov.u64 	%rd28, $str$11;
	cvta.global.u64 	%rd29, %rd28;
	{ // callseq 190, 0
	.param .b64 param0;
	st.param.b64 	[param0], %rd29;
	.param .b64 param1;
	st.param.b64 	[param1], 0;
	.param .b32 retval0;
	call.uni (retval0), 
	vprintf, 
	(
	param0, 
	param1
	);
	ld.param.b32 	%r105, [retval0];
	} // callseq 190
	ret;

}
	// .globl	_Z13markKeepArrayPKiPii
.visible .entry _Z13markKeepArrayPKiPii(
	.param .u64 .ptr .align 1 _Z13markKeepArrayPKiPii_param_0,
	.param .u64 .ptr .align 1 _Z13markKeepArrayPKiPii_param_1,
	.param .u32 _Z13markKeepArrayPKiPii_param_2
)
{
	.reg .pred 	%p<3>;
	.reg .b32 	%r<8>;
	.reg .b64 	%rd<8>;

	ld.param.u64 	%rd1, [_Z13markKeepArrayPKiPii_param_0];
	ld.param.u64 	%rd2, [_Z13markKeepArrayPKiPii_param_1];
	ld.param.u32 	%r2, [_Z13markKeepArrayPKiPii_param_2];
	mov.u32 	%r3, %ctaid.x;
	mov.u32 	%r4, %ntid.x;
	mov.u32 	%r5, %tid.x;
	mad.lo.s32 	%r1, %r3, %r4, %r5;
	setp.ge.s32 	%p1, %r1, %r2;
	@%p1 bra 	$L__BB24_2;
	cvta.to.global.u64 	%rd3, %rd1;
	cvta.to.global.u64 	%rd4, %rd2;
	mul.wide.s32 	%rd5, %r1, 4;
	add.s64 	%rd6, %rd3, %rd5;
	ld.global.nc.u32 	%r6, [%rd6];
	setp.ne.s32 	%p2, %r6, 0;
	selp.u32 	%r7, 1, 0, %p2;
	add.s64 	%rd7, %rd4, %rd5;
	st.global.u32 	[%rd7], %r7;
$L__BB24_2:
	ret;

}
	// .globl	_Z14compactInPlacePiS_S_PKiS1_i
.visible .entry _Z14compactInPlacePiS_S_PKiS1_i(
	.param .u64 .ptr .align 1 _Z14compactInPlacePiS_S_PKiS1_i_param_0,
	.param .u64 .ptr .align 1 _Z14compactInPlacePiS_S_PKiS1_i_param_1,
	.param .u64 .ptr .align 1 _Z14compactInPlacePiS_S_PKiS1_i_param_2,
	.param .u64 .ptr .align 1 _Z14compactInPlacePiS_S_PKiS1_i_param_3,
	.param .u64 .ptr .align 1 _Z14compactInPlacePiS_S_PKiS1_i_param_4,
	.param .u32 _Z14compactInPlacePiS_S_PKiS1_i_param_5
)
{
	.reg .pred 	%p<3>;
	.reg .b32 	%r<11>;
	.reg .b64 	%rd<22>;

	ld.param.u64 	%rd1, [_Z14compactInPlacePiS_S_PKiS1_i_param_0];
	ld.param.u64 	%rd2, [_Z14compactInPlacePiS_S_PKiS1_i_param_1];
	ld.param.u64 	%rd3, [_Z14compactInPlacePiS_S_PKiS1_i_param_2];
	ld.param.u64 	%rd4, [_Z14compactInPlacePiS_S_PKiS1_i_param_3];
	ld.param.u64 	%rd5, [_Z14compactInPlacePiS_S_PKiS1_i_param_4];
	ld.param.u32 	%r2, [_Z14compactInPlacePiS_S_PKiS1_i_param_5];
	mov.u32 	%r3, %ctaid.x;
	mov.u32 	%r4, %ntid.x;
	mov.u32 	%r5, %tid.x;
	mad.lo.s32 	%r1, %r3, %r4, %r5;
	setp.ge.s32 	%p1, %r1, %r2;
	@%p1 bra 	$L__BB25_3;
	cvta.to.global.u64 	%rd6, %rd4;
	mul.wide.s32 	%rd7, %r1, 4;
	add.s64 	%rd8, %rd6, %rd7;
	ld.global.nc.u32 	%r6, [%rd8];
	setp.ne.s32 	%p2, %r6, 1;
	@%p2 bra 	$L__BB25_3;
	cvta.to.global.u64 	%rd9, %rd3;
	cvta.to.global.u64 	%rd10, %rd2;
	cvta.to.global.u64 	%rd11, %rd1;
	cvta.to.global.u64 	%rd12, %rd5;
	add.s64 	%rd14, %rd12, %rd7;
	ld.global.nc.u32 	%r7, [%rd14];
	add.s64 	%rd15, %rd11, %rd7;
	ld.global.u32 	%r8, [%rd15];
	mul.wide.s32 	%rd16, %r7, 4;
	add.s64 	%rd17, %rd11, %rd16;
	st.global.u32 	[%rd17], %r8;
	add.s64 	%rd18, %rd10, %rd7;
	ld.global.u32 	%r9, [%rd18];
	add.s64 	%rd19, %rd10, %rd16;
	st.global.u32 	[%rd19], %r9;
	add.s64 	%rd20, %rd9, %rd7;
	ld.global.u32 	%r10, [%rd20];
	add.s64 	%rd21, %rd9, %rd16;
	st.global.u32 	[%rd21], %r10;
$L__BB25_3:
	ret;

}
	// .globl	_Z39build_tt_node_chain_utility_s_extensioniPiS_S_S_S_S_S_S_S_S_S_S_S_S_S_S_S_S_S_
.visible .entry _Z39build_tt_node_chain_utility_s_extensioniPiS_S_S_S_S_S_S_S_S_S_S_S_S_S_S_S_S_S_(
	.param .u32 _Z39build_tt_node_chain_utility_s_extensioniPiS_S_S_S_S_S_S_S_S_S_S_S_S_S_S_S_S_S__param_0,
	.param .u64 .ptr .align 1 _Z39build_tt_node_chain_utility_s_extensioniPiS_S_S_S_S_S_S_S_S_S_S_S_S_S_S_S_S_S__param_1,
	.param .u64 .ptr .align 1 _Z39build_tt_node_chain_utility_s_extensioniPiS_S_S_S_S_S_S_S_S_S_S_S_S_S_S_S_S_S__param_2,
	.param .u64 .ptr .align 1 _Z39build_tt_node_chain_utility_s_extensioniPiS_S_S_S_S_S_S_S_S_S_S_S_S_S_S_S_S_S__param_3,
	.param .u64 .ptr .align 1 _Z39build_tt_node_chain_utility_s_extensioniPiS_S_S_S_S_S_S_S_S_S_S_S_S_S_S_S_S_S__param_4,
	.param .u64 .ptr .align 1 _Z39build_tt_node_chain_utility_s_extensioniPiS_S_S_S_S_S_S_S_S_S_S_S_S_S_S_S_S_S__param_5,
	.param .u64 .ptr .align 1 _Z39build_tt_node_chain_utility_s_extensioniPiS_S_S_S_S_S_S_S_S_S_S_S_S_S_S_S_S_S__param_6,
	.param .u64 .ptr .align 1 _Z39build_tt_node_chain_utility_s_extensioniPiS_S_S_S_S_S_S_S_S_S_S_S_S_S_S_S_S_S__param_7,
	.param .u64 .ptr .align 1 _Z39build_tt_node_chain_utility_s_extensioniPiS_S_S_S_S_S_S_S_S_S_S_S_S_S_S_S_S_S__param_8,
	.param .u64 .ptr .align 1 _Z39build_tt_node_chain_utility_s_extensioniPiS_S_S_S_S_S_S_S_S_S_S_S_S_S_S_S_S_S__param_9,
	.param .u64 .ptr .align 1 _Z39build_tt_node_chain_utility_s_extensioniPiS_S_S_S_S_S_S_S_S_S_S_S_S_S_S_S_S_S__param_10,
	.param .u64 .ptr .align 1 _Z39build_tt_node_chain_utility_s_extensioniPiS_S_S_S_S_S_S_S_S_S_S_S_S_S_S_S_S_S__param_11,
	.param .u64 .ptr .align 1 _Z39build_tt_node_chain_utility_s_extensioniPiS_S_S_S_S_S_S_S_S_S_S_S_S_S_S_S_S_S__param_12,
	.param .u64 .ptr .align 1 _Z39build_tt_node_chain_utility_s_extensioniPiS_S_S_S_S_S_S_S_S_S_S_S_S_S_S_S_S_S__param_13,
	.param .u64 .ptr .align 1 _Z39build_tt_node_chain_utility_s_extensioniPiS_S_S_S_S_S_S_S_S_S_S_S_S_S_S_S_S_S__param_14,
	.param .u64 .ptr .align 1 _Z39build_tt_node_chain_utility_s_extensioniPiS_S_S_S_S_S_S_S_S_S_S_S_S_S_S_S_S_S__param_15,
	.param .u64 .ptr .align 1 _Z39build_tt_node_chain_utility_s_extensioniPiS_S_S_S_S_S_S_S_S_S_S_S_S_S_S_S_S_S__param_16,
	.param .u64 .ptr .align 1 _Z39build_tt_node_chain_utility_s_extensioniPiS_S_S_S_S_S_S_S_S_S_S_S_S_S_S_S_S_S__param_17,
	.param .u64 .ptr .align 1 _Z39build_tt_node_chain_utility_s_extensioniPiS_S_S_S_S_S_S_S_S_S_S_S_S_S_S_S_S_S__param_18,
	.param .u64 .ptr .align 1 _Z39build_tt_node_chain_utility_s_extensioniPiS_S_S_S_S_S_S_S_S_S_S_S_S_S_S_S_S_S__param_19
)
{
	.reg .pred 	%p<10>;
	.reg .b32 	%r<105>;
	.reg .b64 	%rd<104>;

	ld.param.u32 	%r42, [_Z39build_tt_node_chain_utility_s_extensioniPiS_S_S_S_S_S_S_S_S_S_S_S_S_S_S_S_S_S__param_0];
	ld.param.u64 	%rd20, [_Z39build_tt_node_chain_utility_s_extensioniPiS_S_S_S_S_S_S_S_S_S_S_S_S_S_S_S_S_S__param_2];
	ld.param.u64 	%rd21, [_Z39build_tt_node_chain_utility_s_extensioniPiS_S_S_S_S_S_S_S_S_S_S_S_S_S_S_S_S_S__param_3];
	ld.param.u64 	%rd22, [_Z39build_tt_node_chain_utility_s_extensioniPiS_S_S_S_S_S_S_S_S_S_S_S_S_S_S_S_S_S__param_4];
	ld.param.u64 	%rd23, [_Z39build_tt_node_chain_utility_s_extensioniPiS_S_S_S_S_S_S_S_S_S_S_S_S_S_S_S_S_S__param_5];
	ld.param.u64 	%rd24, [_Z39build_tt_node_chain_utility_s_extensioniPiS_S_S_S_S_S_S_S_S_S_S_S_S_S_S_S_S_S__param_6];
	ld.param.u64 	%rd25, [_Z39build_tt_node_chain_utility_s_extensioniPiS_S_S_S_S_S_S_S_S_S_S_S_S_S_S_S_S_S__param_7];
	ld.param.u64 	%rd13, [_Z39build_tt_node_chain_utility_s_extensioniPiS_S_S_S_S_S_S_S_S_S_S_S_S_S_S_S_S_S__param_8];
	ld.param.u64 	%rd26, [_Z39build_tt_node_chain_utility_s_extensioniPiS_S_S_S_S_S_S_S_S_S_S_S_S_S_S_S_S_S__param_9];
	ld.param.u64 	%rd27, [_Z39build_tt_node_chain_utility_s_extensioniPiS_S_S_S_S_S_S_S_S_S_S_S_S_S_S_S_S_S__param_10];
	ld.param.u64 	%rd28, [_Z39build_tt_node_chain_utility_s_extensioniPiS_S_S_S_S_S_S_S_S_S_S_S_S_S_S_S_S_S__param_12];
	ld.param.u64 	%rd15, [_Z39build_tt_node_chain_utility_s_extensioniPiS_S_S_S_S_S_S_S_S_S_S_S_S_S_S_S_S_S__param_13];
	ld.param.u64 	%rd16, [_Z39build_tt_node_chain_utility_s_extensioniPiS_S_S_S_S_S_S_S_S_S_S_S_S_S_S_S_S_S__param_14];
	ld.param.u64 	%rd17, [_Z39build_tt_node_chain_utility_s_extensioniPiS_S_S_S_S_S_S_S_S_S_S_S_S_S_S_S_S_S__param_15];
	ld.param.u64 	%rd18, [_Z39build_tt_node_chain_utility_s_extensioniPiS_S_S_S_S_S_S_S_S_S_S_S_S_S_S_S_S_S__param_16];
	ld.param.u64 	%rd29, [_Z39build_tt_node_chain_utility_s_extensioniPiS_S_S_S_S_S_S_S_S_S_S_S_S_S_S_S_S_S__param_17];
	ld.param.u64 	%rd19, [_Z39build_tt_node_chain_utility_s_extensioniPiS_S_S_S_S_S_S_S_S_S_S_S_S_S_S_S_S_S__param_18];
	ld.param.u64 	%rd30, [_Z39build_tt_node_chain_utility_s_extensioniPiS_S_S_S_S_S_S_S_S_S_S_S_S_S_S_S_S_S__param_19];
	cvta.to.global.u64 	%rd1, %rd22;
	cvta.to.global.u64 	%rd2, %rd27;
	cvta.to.global.u64 	%rd3, %rd26;
	cvta.to.global.u64 	%rd4, %rd23;
	cvta.to.global.u64 	%rd5, %rd28;
	cvta.to.global.u64 	%rd31, %rd30;
	cvta.to.global.u64 	%rd32, %rd29;
	cvta.to.global.u64 	%rd33, %rd20;
	cvta.to.global.u64 	%rd34, %rd25;
	cvta.to.global.u64 	%rd35, %rd24;
	cvta.to.global.u64 	%rd36, %rd21;
	mov.u32 	%r1, %ctaid.x;
	mul.wide.u32 	%rd37, %r1, 4;
	add.s64 	%rd38, %rd36, %rd37;
	ld.global.nc.u32 	%r2, [%rd38];
	mul.wide.s32 	%rd39, %r2, 4;
	add.s64 	%rd40, %rd35, %rd39;
	ld.global.nc.u32 	%r43, [%rd40];
	mul.wide.s32 	%rd41, %r43, 4;
	add.s64 	%rd42, %rd34, %rd41;
	ld.global.nc.u32 	%r3, [%rd42];
	add.s64 	%rd43, %rd33, %rd37;
	ld.global.nc.u32 	%r4, [%rd43];
	mul.wide.s32 	%rd44, %r4, 4;
	add.s64 	%rd45, %rd32, %rd44;
	ld.global.nc.u32 	%r5, [%rd45];
	add.s64 	%rd46, %rd31, %rd44;
	ld.global.nc.u32 	%r6, [%rd46];
	setp.lt.s32 	%p1, %r5, 1;
	@%p1 bra 	$L__BB26_4;
	add.s32 	%r96, %r5, -1;
	cvt.s64.s32 	%rd6, %r6;
	cvta.to.global.u64 	%rd7, %rd19;
	mov.b32 	%r97, 0;
$L__BB26_2:
	add.s32 	%r45, %r96, %r97;
	shr.u32 	%r10, %r45, 1;
	cvt.u64.u32 	%rd47, %r10;
	add.s64 	%rd48, %rd47, %rd6;
	shl.b64 	%rd49, %rd48, 2;
	add.s64 	%rd50, %rd7, %rd49;
	ld.global.nc.u32 	%r11, [%rd50];
	setp.eq.s32 	%p2, %r11, %r42;
	@%p2 bra 	$L__BB26_5;
	setp.lt.s32 	%p3, %r11, %r42;
	add.s32 	%r46, %r10, 1;
	add.s32 	%r47, %r10, -1;
	selp.b32 	%r97, %r46, %r97, %p3;
	selp.b32 	%r96, %r96, %r47, %p3;
	setp.le.s32 	%p4, %r97, %r96;
	@%p4 bra 	$L__BB26_2;
$L__BB26_4:
	mov.u64 	%rd100, $str$12;
	cvta.global.u64 	%rd101, %rd100;
	{ // callseq 191, 0
	.param .b64 param0;
	st.param.b64 	[param0], %rd101;
	.param .b64 param1;
	st.param.b64 	[param1], 0;
	.param .b32 retval0;
	call.uni (retval0), 
	vprintf, 
	(
	param0, 
	param1
	);
	ld.param.b32 	%r94, [retval0];
	} // callseq 191
	bra.uni 	$L__BB26_12;
$L__BB26_5:
	ld.param.u64 	%rd102, [_Z39build_tt_node_chain_utility_s_extensioniPiS_S_S_S_S_S_S_S_S_S_S_S_S_S_S_S_S_S__param_1];
	cvta.to.global.u64 	%rd51, %rd18;
	mul.wide.s32 	%rd52, %r4, 4;
	add.s64 	%rd53, %rd51, %rd52;
	ld.global.nc.u32 	%r48, [%rd53];
	add.s32 	%r49, %r48, %r10;
	cvta.to.global.u64 	%rd54, %rd17;
	mul.wide.s32 	%rd55, %r49, 4;
	add.s64 	%rd8, %rd54, %rd55;
	cvta.to.global.u64 	%rd56, %rd102;
	mul.wide.u32 	%rd57, %r1, 4;
	add.s64 	%rd58, %rd56, %rd57;
	ld.global.nc.u32 	%r14, [%rd58+4];
	ld.global.nc.u32 	%r15, [%rd58];
	sub.s32 	%r16, %r14, %r15;
	mov.u32 	%r17, %tid.x;
	setp.ge.s32 	%p5, %r17, %r16;
	@%p5 bra 	$L__BB26_12;
	ld.param.u64 	%rd103, [_Z39build_tt_node_chain_utility_s_extensioniPiS_S_S_S_S_S_S_S_S_S_S_S_S_S_S_S_S_S__param_11];
	ld.global.nc.u32 	%r18, [%rd8];
	cvta.to.global.u64 	%rd59, %rd15;
	add.s64 	%rd61, %rd59, %rd52;
	ld.global.nc.u32 	%r50, [%rd61];
	add.s32 	%r51, %r50, %r10;
	cvta.to.global.u64 	%rd62, %rd16;
	mul.wide.s32 	%rd63, %r51, 4;
	add.s64 	%rd64, %rd62, %rd63;
	ld.global.nc.u32 	%r19, [%rd64];
	cvta.to.global.u64 	%rd65, %rd13;
	mul.wide.s32 	%rd66, %r2, 4;
	add.s64 	%rd67, %rd65, %rd66;
	ld.global.nc.u32 	%r20, [%rd67];
	cvta.to.global.u64 	%rd68, %rd103;
	add.s64 	%rd69, %rd68, %rd52;
	ld.global.nc.u32 	%r21, [%rd69];
	add.s32 	%r100, %r17, %r15;
	sub.s32 	%r52, %r14, %r100;
	and.b32  	%r23, %r52, 3;
	setp.eq.s32 	%p6, %r23, 0;
	mov.u32 	%r104, %r17;
	@%p6 bra 	$L__BB26_9;
	add.s32 	%r53, %r100, %r18;
	add.s32 	%r54, %r53, %r19;
	sub.s32 	%r99, %r54, %r14;
	neg.s32 	%r98, %r23;
	add.s32 	%r104, %r17, %r23;
$L__BB26_8:
	.pragma "nounroll";
	mul.wide.s32 	%rd70, %r100, 4;
	add.s64 	%rd71, %rd1, %rd70;
	add.s64 	%rd72, %rd4, %rd70;
	mul.wide.s32 	%rd73, %r99, 4;
	add.s64 	%rd74, %rd5, %rd73;
	ld.global.nc.u32 	%r55, [%rd74];
	st.global.u32 	[%rd72], %r55;
	sub.s32 	%r56, %r55, %r3;
	add.s32 	%r57, %r56, %r20;
	mul.wide.s32 	%rd75, %r57, 4;
	add.s64 	%rd76, %rd3, %rd75;
	ld.global.nc.u32 	%r58, [%rd76];
	add.s32 	%r59, %r21, %r55;
	mul.wide.s32 	%rd77, %r59, 4;
	add.s64 	%rd78, %rd2, %rd77;
	ld.global.nc.u32 	%r60, [%rd78];
	add.s32 	%r61, %r60, %r58;
	st.global.u32 	[%rd71], %r61;
	add.s32 	%r100, %r100, 1;
	add.s32 	%r99, %r99, 1;
	add.s32 	%r98, %r98, 1;
	setp.ne.s32 	%p7, %r98, 0;
	@%p7 bra 	$L__BB26_8;
$L__BB26_9:
	sub.s32 	%r62, %r17, %r14;
	add.s32 	%r63, %r62, %r15;
	setp.gt.u32 	%p8, %r63, -4;
	@%p8 bra 	$L__BB26_12;
	add.s64 	%rd9, %rd4, 8;
	add.s32 	%r103, %r104, %r15;
	add.s64 	%rd10, %rd1, 8;
	add.s64 	%rd11, %rd5, 8;
	add.s32 	%r64, %r103, %r18;
	add.s32 	%r65, %r64, %r19;
	sub.s32 	%r102, %r65, %r14;
$L__BB26_11:
	mul.wide.s32 	%rd79, %r103, 4;
	add.s64 	%rd80, %rd9, %rd79;
	add.s64 	%rd81, %rd10, %rd79;
	mul.wide.s32 	%rd82, %r102, 4;
	add.s64 	%rd83, %rd11, %rd82;
	ld.global.nc.u32 	%r66, [%rd83+-8];
	st.global.u32 	[%rd80+-8], %r66;
	sub.s32 	%r67, %r66, %r3;
	add.s32 	%r68, %r67, %r20;
	mul.wide.s32 	%rd84, %r68, 4;
	add.s64 	%rd85, %rd3, %rd84;
	ld.global.nc.u32 	%r69, [%rd85];
	add.s32 	%r70, %r21, %r66;
	mul.wide.s32 	%rd86, %r70, 4;
	add.s64 	%rd87, %rd2, %rd86;
	ld.global.nc.u32 	%r71, [%rd87];
	add.s32 	%r72, %r71, %r69;
	st.global.u32 	[%rd81+-8], %r72;
	ld.global.nc.u32 	%r73, [%rd83+-4];
	st.global.u32 	[%rd80+-4], %r73;
	sub.s32 	%r74, %r73, %r3;
	add.s32 	%r75, %r74, %r20;
	mul.wide.s32 	%rd88, %r75, 4;
	add.s64 	%rd89, %rd3, %rd88;
	ld.global.nc.u32 	%r76, [%rd89];
	add.s32 	%r77, %r21, %r73;
	mul.wide.s32 	%rd90, %r77, 4;
	add.s64 	%rd91, %rd2, %rd90;
	ld.global.nc.u32 	%r78, [%rd91];
	add.s32 	%r79, %r78, %r76;
	st.global.u32 	[%rd81+-4], %r79;
	ld.global.nc.u32 	%r80, [%rd83];
	st.global.u32 	[%rd80], %r80;
	sub.s32 	%r81, %r80, %r3;
	add.s32 	%r82, %r81, %r20;
	mul.wide.s32 	%rd92, %r82, 4;
	add.s64 	%rd93, %rd3, %rd92;
	ld.global.nc.u32 	%r83, [%rd93];
	add.s32 	%r84, %r21, %r80;
	mul.wide.s32 	%rd94, %r84, 4;
	add.s64 	%rd95, %rd2, %rd94;
	ld.global.nc.u32 	%r85, [%rd95];
	add.s32 	%r86, %r85, %r83;
	st.global.u32 	[%rd81], %r86;
	ld.global.nc.u32 	%r87, [%rd83+4];
	st.global.u32 	[%rd80+4], %r87;
	sub.s32 	%r88, %r87, %r3;
	add.s32 	%r89, %r88, %r20;
	mul.wide.s32 	%rd96, %r89, 4;
	add.s64 	%rd97, %rd3, %rd96;
	ld.global.nc.u32 	%r90, [%rd97];
	add.s32 	%r91, %r21, %r87;
	mul.wide.s32 	%rd98, %r91, 4;
	add.s64 	%rd99, %rd2, %rd98;
	ld.global.nc.u32 	%r92, [%rd99];
	add.s32 	%r93, %r92, %r90;
	st.global.u32 	[%rd81+4], %r93;
	add.s32 	%r104, %r104, 4;
	add.s32 	%r103, %r103, 4;
	add.s32 	%r102, %r102, 4;
	setp.lt.s32 	%p9, %r104, %r16;
	@%p9 bra 	$L__BB26_11;
$L__BB26_12:
	ret;

}
	// .globl	_Z39build_tt_node_chain_utility_i_extensioniPiS_S_S_S_S_S_S_iS_S_S_S_S_
.visible .entry _Z39build_tt_node_chain_utility_i_extensioniPiS_S_S_S_S_S_S_iS_S_S_S_S_(
	.param .u32 _Z39build_tt_node_chain_utility_i_extensioniPiS_S_S_S_S_S_S_iS_S_S_S_S__param_0,
	.param .u64 .ptr .align 1 _Z39build_tt_node_chain_utility_i_extensioniPiS_S_S_S_S_S_S_iS_S_S_S_S__param_1,
	.param .u64 .ptr .align 1 _Z39build_tt_node_chain_utility_i_extensioniPiS_S_S_S_S_S_S_iS_S_S_S_S__param_2,
	.param .u64 .ptr .align 1 _Z39build_tt_node_chain_utility_i_extensioniPiS_S_S_S_S_S_S_iS_S_S_S_S__param_3,
	.param .u64 .ptr .align 1 _Z39build_tt_node_chain_utility_i_extensioniPiS_S_S_S_S_S_S_iS_S_S_S_S__param_4,
	.param .u64 .ptr .align 1 _Z39build_tt_node_chain_utility_i_extensioniPiS_S_S_S_S_S_S_iS_S_S_S_S__param_5,
	.param .u64 .ptr .align 1 _Z39build_tt_node_chain_utility_i_extensioniPiS_S_S_S_S_S_S_iS_S_S_S_S__param_6,
	.param .u64 .ptr .align 1 _Z39build_tt_node_chain_utility_i_extensioniPiS_S_S_S_S_S_S_iS_S_S_S_S__param_7,
	.param .u64 .ptr .align 1 _Z39build_tt_node_chain_utility_i_extensioniPiS_S_S_S_S_S_S_iS_S_S_S_S__param_8,
	.param .u32 _Z39build_tt_node_chain_utility_i_extensioniPiS_S_S_S_S_S_S_iS_S_S_S_S__param_9,
	.param .u64 .ptr .align 1 _Z39build_tt_node_chain_utility_i_extensioniPiS_S_S_S_S_S_S_iS_S_S_S_S__param_10,
	.param .u64 .ptr .align 1 _Z39build_tt_node_chain_utility_i_extensioniPiS_S_S_S_S_S_S_iS_S_S_S_S__param_11,
	.param .u64 .ptr .align 1 _Z39build_tt_node_chain_utility_i_extensioniPiS_S_S_S_S_S_S_iS_S_S_S_S__param_12,
	.param .u64 .ptr .align 1 _Z39build_tt_node_chain_utility_i_extensioniPiS_S_S_S_S_S_S_iS_S_S_S_S__param_13,
	.param .u64 .ptr .align 1 _Z39build_tt_node_chain_utility_i_extensioniPiS_S_S_S_S_S_S_iS_S_S_S_S__param_14
)
{
	.reg .pred 	%p<8>;
	.reg .b32 	%r<37>;
	.reg .b64 	%rd<56>;

	ld.param.u32 	%r15, [_Z39build_tt_node_chain_utility_i_extensioniPiS_S_S_S_S_S_S_iS_S_S_S_S__param_0];
	ld.param.u64 	%rd13, [_Z39build_tt_node_chain_utility_i_extensioniPiS_S_S_S_S_S_S_iS_S_S_S_S__param_2];
	ld.param.u64 	%rd14, [_Z39build_tt_node_chain_utility_i_extensioniPiS_S_S_S_S_S_S_iS_S_S_S_S__param_3];
	ld.param.u64 	%rd15, [_Z39build_tt_node_chain_utility_i_extensioniPiS_S_S_S_S_S_S_iS_S_S_S_S__param_4];
	ld.param.u64 	%rd16, [_Z39build_tt_node_chain_utility_i_extensioniPiS_S_S_S_S_S_S_iS_S_S_S_S__param_5];
	ld.param.u64 	%rd17, [_Z39build_tt_node_chain_utility_i_extensioniPiS_S_S_S_S_S_S_iS_S_S_S_S__param_6];
	ld.param.u64 	%rd18, [_Z39build_tt_node_chain_utility_i_extensioniPiS_S_S_S_S_S_S_iS_S_S_S_S__param_7];
	ld.param.u64 	%rd19, [_Z39build_tt_node_chain_utility_i_extensioniPiS_S_S_S_S_S_S_iS_S_S_S_S__param_8];
	ld.param.u32 	%r16, [_Z39build_tt_node_chain_utility_i_extensioniPiS_S_S_S_S_S_S_iS_S_S_S_S__param_9];
	ld.param.u64 	%rd20, [_Z39build_tt_node_chain_utility_i_extensioniPiS_S_S_S_S_S_S_iS_S_S_S_S__param_10];
	ld.param.u64 	%rd21, [_Z39build_tt_node_chain_utility_i_extensioniPiS_S_S_S_S_S_S_iS_S_S_S_S__param_11];
	ld.param.u64 	%rd22, [_Z39build_tt_node_chain_utility_i_extensioniPiS_S_S_S_S_S_S_iS_S_S_S_S__param_12];
	ld.param.u64 	%rd23, [_Z39build_tt_node_chain_utility_i_extensioniPiS_S_S_S_S_S_S_iS_S_S_S_S__param_13];
	ld.param.u64 	%rd24, [_Z39build_tt_node_chain_utility_i_extensioniPiS_S_S_S_S_S_S_iS_S_S_S_S__param_14];
	mov.u32 	%r17, %ctaid.x;
	mov.u32 	%r18, %ntid.x;
	mov.u32 	%r19, %tid.x;
	mad.lo.s32 	%r1, %r17, %r18, %r19;
	setp.gt.s32 	%p1, %r1, %r16;
	@%p1 bra 	$L__BB27_10;
	cvta.to.global.u64 	%rd25, %rd17;
	cvta.to.global.u64 	%rd26, %rd14;
	cvta.to.global.u64 	%rd27, %rd13;
	mul.wide.s32 	%rd28, %r1, 4;
	add.s64 	%rd29, %rd26, %rd28;
	ld.global.nc.u32 	%r20, [%rd29];
	add.s64 	%rd1, %rd27, %rd28;
	mul.wide.s32 	%rd30, %r20, 4;
	add.s64 	%rd31, %rd25, %rd30;
	ld.global.nc.u32 	%r21, [%rd31+4];
	ld.global.nc.u32 	%r2, [%rd31];
	sub.s32 	%r3, %r21, %r2;
	setp.lt.s32 	%p2, %r3, 1;
	@%p2 bra 	$L__BB27_10;
	ld.param.u64 	%rd55, [_Z39build_tt_node_chain_utility_i_extensioniPiS_S_S_S_S_S_S_iS_S_S_S_S__param_1];
	cvta.to.global.u64 	%rd2, %rd21;
	ld.global.nc.u32 	%r23, [%rd1];
	cvta.to.global.u64 	%rd32, %rd24;
	mul.wide.s32 	%rd33, %r23, 4;
	add.s64 	%rd34, %rd32, %rd33;
	ld.global.nc.u32 	%r4, [%rd34];
	cvta.to.global.u64 	%rd35, %rd23;
	add.s64 	%rd3, %rd35, %rd33;
	cvta.to.global.u64 	%rd36, %rd55;
	add.s64 	%rd4, %rd36, %rd28;
	cvta.to.global.u64 	%rd5, %rd18;
	cvta.to.global.u64 	%rd6, %rd20;
	cvta.to.global.u64 	%rd7, %rd19;
	cvta.to.global.u64 	%rd8, %rd22;
	cvta.to.global.u64 	%rd9, %rd15;
	cvta.to.global.u64 	%rd10, %rd16;
	mov.b32 	%r33, 0;
	mov.u32 	%r34, %r33;
$L__BB27_3:
	add.s32 	%r7, %r2, %r33;
	mul.wide.s32 	%rd38, %r7, 4;
	add.s64 	%rd39, %rd5, %rd38;
	ld.global.nc.u32 	%r8, [%rd39];
	mov.u32 	%r35, %r8;
$L__BB27_4:
	add.s32 	%r10, %r35, 1;
	setp.ge.s32 	%p3, %r10, %r4;
	@%p3 bra 	$L__BB27_9;
	ld.global.nc.u32 	%r24, [%rd3];
	cvt.s64.s32 	%rd40, %r24;
	cvt.s64.s32 	%rd41, %r35;
	add.s64 	%rd11, %rd40, %rd41;
	shl.b64 	%rd42, %rd11, 2;
	add.s64 	%rd43, %rd2, %rd42;
	ld.global.nc.u32 	%r25, [%rd43+4];
	add.s32 	%r26, %r24, %r8;
	mul.wide.s32 	%rd44, %r26, 4;
	add.s64 	%rd45, %rd2, %rd44;
	ld.global.nc.u32 	%r27, [%rd45];
	setp.ne.s32 	%p4, %r25, %r27;
	@%p4 bra 	$L__BB27_9;
	add.s64 	%rd47, %rd6, %rd42;
	ld.global.nc.u32 	%r11, [%rd47+4];
	setp.gt.s32 	%p5, %r15, %r11;
	mov.u32 	%r35, %r10;
	@%p5 bra 	$L__BB27_4;
	setp.ne.s32 	%p6, %r15, %r11;
	@%p6 bra 	$L__BB27_9;
	mul.wide.s32 	%rd48, %r7, 4;
	add.s64 	%rd49, %rd7, %rd48;
	ld.global.nc.u32 	%r28, [%rd49];
	add.s64 	%rd51, %rd8, %rd42;
	ld.global.nc.u32 	%r29, [%rd51+4];
	add.s32 	%r30, %r29, %r28;
	ld.global.nc.u32 	%r31, [%rd4];
	add.s32 	%r32, %r31, %r34;
	mul.wide.s32 	%rd52, %r32, 4;
	add.s64 	%rd53, %rd9, %rd52;
	st.global.u32 	[%rd53], %r30;
	add.s64 	%rd54, %rd10, %rd52;
	st.global.u32 	[%rd54], %r10;
	add.s32 	%r34, %r34, 1;
$L__BB27_9:
	add.s32 	%r33, %r33, 1;
	setp.ne.s32 	%p7, %r33, %r3;
	@%p7 bra 	$L__BB27_3;
$L__BB27_10:
	ret;

}
	// .globl	_Z43new_build_tt_node_chain_utility_i_extensioniiPiS_S_S_S_S_S_S_iS_S_S_S_S_
.visible .entry _Z43new_build_tt_node_chain_utility_i_extensioniiPiS_S_S_S_S_S_S_iS_S_S_S_S_(
	.param .u32 _Z43new_build_tt_node_chain_utility_i_extensioniiPiS_S_S_S_S_S_S_iS_S_S_S_S__param_0,
	.param .u32 _Z43new_build_tt_node_chain_utility_i_extensioniiPiS_S_S_S_S_S_S_iS_S_S_S_S__param_1,
	.param .u64 .ptr .align 1 _Z43new_build_tt_node_chain_utility_i_extensioniiPiS_S_S_S_S_S_S_iS_S_S_S_S__param_2,
	.param .u64 .ptr .align 1 _Z43new_build_tt_node_chain_utility_i_extensioniiPiS_S_S_S_S_S_S_iS_S_S_S_S__param_3,
	.param .u64 .ptr .align 1 _Z43new_build_tt_node_chain_utility_i_extensioniiPiS_S_S_S_S_S_S_iS_S_S_S_S__param_4,
	.param .u64 .ptr .align 1 _Z43new_build_tt_node_chain_utility_i_extensioniiPiS_S_S_S_S_S_S_iS_S_S_S_S__param_5,
	.param .u64 .ptr .align 1 _Z43new_build_tt_node_chain_utility_i_extensioniiPiS_S_S_S_S_S_S_iS_S_S_S_S__param_6,
	.param .u64 .ptr .align 1 _Z43new_build_tt_node_chain_utility_i_extensioniiPiS_S_S_S_S_S_S_iS_S_S_S_S__param_7,
	.param .u64 .ptr .align 1 _Z43new_build_tt_node_chain_utility_i_extensioniiPiS_S_S_S_S_S_S_iS_S_S_S_S__param_8,
	.param .u64 .ptr .align 1 _Z43new_build_tt_node_chain_utility_i_extensioniiPiS_S_S_S_S_S_S_iS_S_S_S_S__param_9,
	.param .u32 _Z43new_build_tt_node_chain_utility_i_extensioniiPiS_S_S_S_S_S_S_iS_S_S_S_S__param_10,
	.param .u64 .ptr .align 1 _Z43new_build_tt_node_chain_utility_i_extensioniiPiS_S_S_S_S_S_S_iS_S_S_S_S__param_11,
	.param .u64 .ptr .align 1 _Z43new_build_tt_node_chain_utility_i_extensioniiPiS_S_S_S_S_S_S_iS_S_S_S_S__param_12,
	.param .u64 .ptr .align 1 _Z43new_build_tt_node_chain_utility_i_extensioniiPiS_S_S_S_S_S_S_iS_S_S_S_S__param_13,
	.param .u64 .ptr .align 1 _Z43new_build_tt_node_chain_utility_i_extensioniiPiS_S_S_S_S_S_S_iS_S_S_S_S__param_14,
	.param .u64 .ptr .align 1 _Z43new_build_tt_node_chain_utility_i_extensioniiPiS_S_S_S_S_S_S_iS_S_S_S_S__param_15
)
{
	.reg .pred 	%p<10>;
	.reg .b32 	%r<39>;
	.reg .b64 	%rd<67>;

	ld.param.u32 	%r18, [_Z43new_build_tt_node_chain_utility_i_extensioniiPiS_S_S_S_S_S_S_iS_S_S_S_S__param_0];
	ld.param.u32 	%r19, [_Z43new_build_tt_node_chain_utility_i_extensioniiPiS_S_S_S_S_S_S_iS_S_S_S_S__param_1];
	mov.u32 	%r20, %ctaid.x;
	mov.u32 	%r21, %ntid.x;
	mov.u32 	%r22, %tid.x;
	mad.lo.s32 	%r1, %r20, %r21, %r22;
	setp.gt.s32 	%p1, %r1, %r19;
	@%p1 bra 	$L__BB28_10;
	ld.param.u64 	%rd59, [_Z43new_build_tt_node_chain_utility_i_extensioniiPiS_S_S_S_S_S_S_iS_S_S_S_S__param_7];
	ld.param.u64 	%rd56, [_Z43new_build_tt_node_chain_utility_i_extensioniiPiS_S_S_S_S_S_S_iS_S_S_S_S__param_4];
	ld.param.u64 	%rd55, [_Z43new_build_tt_node_chain_utility_i_extensioniiPiS_S_S_S_S_S_S_iS_S_S_S_S__param_3];
	ld.param.u64 	%rd54, [_Z43new_build_tt_node_chain_utility_i_extensioniiPiS_S_S_S_S_S_S_iS_S_S_S_S__param_2];
	cvta.to.global.u64 	%rd23, %rd59;
	cvta.to.global.u64 	%rd24, %rd54;
	cvta.to.global.u64 	%rd25, %rd55;
	cvta.to.global.u64 	%rd26, %rd56;
	mul.wide.s32 	%rd27, %r1, 4;
	add.s64 	%rd1, %rd25, %rd27;
	add.s64 	%rd28, %rd26, %rd27;
	ld.global.nc.u32 	%r23, [%rd28];
	mul.wide.s32 	%rd29, %r23, 4;
	add.s64 	%rd30, %rd23, %rd29;
	ld.global.nc.u32 	%r24, [%rd30+4];
	ld.global.nc.u32 	%r2, [%rd30];
	sub.s32 	%r3, %r24, %r2;
	add.s64 	%rd31, %rd24, %rd27;
	ld.global.nc.u32 	%r4, [%rd31+4];
	ld.global.nc.u32 	%r5, [%rd31];
	setp.lt.s32 	%p2, %r3, 1;
	@%p2 bra 	$L__BB28_10;
	ld.param.u64 	%rd66, [_Z43new_build_tt_node_chain_utility_i_extensioniiPiS_S_S_S_S_S_S_iS_S_S_S_S__param_15];
	ld.param.u64 	%rd65, [_Z43new_build_tt_node_chain_utility_i_extensioniiPiS_S_S_S_S_S_S_iS_S_S_S_S__param_14];
	ld.param.u64 	%rd64, [_Z43new_build_tt_node_chain_utility_i_extensioniiPiS_S_S_S_S_S_S_iS_S_S_S_S__param_13];
	ld.param.u64 	%rd63, [_Z43new_build_tt_node_chain_utility_i_extensioniiPiS_S_S_S_S_S_S_iS_S_S_S_S__param_12];
	ld.param.u64 	%rd62, [_Z43new_build_tt_node_chain_utility_i_extensioniiPiS_S_S_S_S_S_S_iS_S_S_S_S__param_11];
	ld.param.u64 	%rd61, [_Z43new_build_tt_node_chain_utility_i_extensioniiPiS_S_S_S_S_S_S_iS_S_S_S_S__param_9];
	ld.param.u64 	%rd60, [_Z43new_build_tt_node_chain_utility_i_extensioniiPiS_S_S_S_S_S_S_iS_S_S_S_S__param_8];
	ld.param.u64 	%rd58, [_Z43new_build_tt_node_chain_utility_i_extensioniiPiS_S_S_S_S_S_S_iS_S_S_S_S__param_6];
	cvta.to.global.u64 	%rd2, %rd63;
	ld.global.nc.u32 	%r26, [%rd1];
	cvta.to.global.u64 	%rd32, %rd66;
	mul.wide.s32 	%rd33, %r26, 4;
	add.s64 	%rd34, %rd32, %rd33;
	ld.global.nc.u32 	%r6, [%rd34];
	cvta.to.global.u64 	%rd35, %rd65;
	add.s64 	%rd3, %rd35, %rd33;
	cvta.to.global.u64 	%rd4, %rd60;
	cvta.to.global.u64 	%rd5, %rd62;
	cvta.to.global.u64 	%rd6, %rd58;
	cvta.to.global.u64 	%rd7, %rd61;
	cvta.to.global.u64 	%rd8, %rd64;
	sub.s32 	%r7, %r4, %r5;
	mov.b32 	%r35, 0;
	mov.u32 	%r38, %r35;
$L__BB28_3:
	add.s32 	%r10, %r2, %r35;
	mul.wide.s32 	%rd36, %r10, 4;
	add.s64 	%rd37, %rd4, %rd36;
	ld.global.nc.u32 	%r11, [%rd37];
	mov.u32 	%r37, %r11;
$L__BB28_4:
	add.s32 	%r13, %r37, 1;
	setp.ge.s32 	%p3, %r13, %r6;
	@%p3 bra 	$L__BB28_9;
	ld.global.nc.u32 	%r27, [%rd3];
	add.s32 	%r28, %r27, %r11;
	mul.wide.s32 	%rd38, %r28, 4;
	add.s64 	%rd39, %rd2, %rd38;
	ld.global.nc.u32 	%r29, [%rd39];
	cvt.s64.s32 	%rd40, %r27;
	cvt.s64.s32 	%rd41, %r37;
	add.s64 	%rd9, %rd40, %rd41;
	shl.b64 	%rd42, %rd9, 2;
	add.s64 	%rd43, %rd2, %rd42;
	ld.global.nc.u32 	%r30, [%rd43+4];
	setp.ne.s32 	%p4, %r29, %r30;
	@%p4 bra 	$L__BB28_9;
	add.s64 	%rd45, %rd5, %rd42;
	ld.global.nc.u32 	%r14, [%rd45+4];
	setp.ne.s32 	%p5, %r18, %r14;
	@%p5 bra 	$L__BB28_8;
	ld.param.u64 	%rd57, [_Z43new_build_tt_node_chain_utility_i_extensioniiPiS_S_S_S_S_S_S_iS_S_S_S_S__param_5];
	add.s32 	%r31, %r5, %r38;
	mul.wide.s32 	%rd46, %r31, 4;
	add.s64 	%rd47, %rd6, %rd46;
	st.global.u32 	[%rd47], %r13;
	mul.wide.s32 	%rd48, %r10, 4;
	add.s64 	%rd49, %rd7, %rd48;
	ld.global.nc.u32 	%r32, [%rd49];
	add.s64 	%rd51, %rd8, %rd42;
	ld.global.nc.u32 	%r33, [%rd51+4];
	add.s32 	%r34, %r33, %r32;
	cvta.to.global.u64 	%rd52, %rd57;
	add.s64 	%rd53, %rd52, %rd46;
	st.global.u32 	[%rd53], %r34;
	add.s32 	%r38, %r38, 1;
	bra.uni 	$L__BB28_9;
$L__BB28_8:
	setp.gt.s32 	%p6, %r18, %r14;
	mov.u32 	%r37, %r13;
	@%p6 bra 	$L__BB28_4;
$L__BB28_9:
	setp.ne.s32 	%p7, %r38, %r7;
	add.s32 	%r35, %r35, 1;
	setp.lt.s32 	%p8, %r35, %r3;
	and.pred  	%p9, %p7, %p8;
	@%p9 bra 	$L__BB28_3;
$L__BB28_10:
	ret;

}
	// .globl	_Z8sid_testiPiS_S_S_S_S_
.visible .entry _Z8sid_testiPiS_S_S_S_S_(
	.param .u32 _Z8sid_testiPiS_S_S_S_S__param_0,
	.param .u64 .ptr .align 1 _Z8sid_testiPiS_S_S_S_S__param_1,
	.param .u64 .ptr .align 1 _Z8sid_testiPiS_S_S_S_S__param_2,
	.param .u64 .ptr .align 1 _Z8sid_testiPiS_S_S_S_S__param_3,
	.param .u64 .ptr .align 1 _Z8sid_testiPiS_S_S_S_S__param_4,
	.param .u64 .ptr .align 1 _Z8sid_testiPiS_S_S_S_S__param_5,
	.param .u64 .ptr .align 1 _Z8sid_testiPiS_S_S_S_S__param_6
)
{
	.local .align 8 .b8 	__local_depot29[8];
	.reg .b64 	%SP;
	.reg .b64 	%SPL;
	.reg .pred 	%p<9>;
	.reg .b32 	%r<62>;
	.reg .b64 	%rd<54>;

	mov.u64 	%SPL, __local_depot29;
	cvta.local.u64 	%SP, %SPL;
	ld.param.u32 	%r9, [_Z8sid_testiPiS_S_S_S_S__param_0];
	ld.param.u64 	%rd8, [_Z8sid_testiPiS_S_S_S_S__param_1];
	ld.param.u64 	%rd9, [_Z8sid_testiPiS_S_S_S_S__param_2];
	ld.param.u64 	%rd10, [_Z8sid_testiPiS_S_S_S_S__param_3];
	ld.param.u64 	%rd11, [_Z8sid_testiPiS_S_S_S_S__param_4];
	ld.param.u64 	%rd12, [_Z8sid_testiPiS_S_S_S_S__param_5];
	ld.param.u64 	%rd13, [_Z8sid_testiPiS_S_S_S_S__param_6];
	cvta.to.global.u64 	%rd14, %rd12;
	cvta.to.global.u64 	%rd15, %rd13;
	add.u64 	%rd16, %SP, 0;
	add.u64 	%rd1, %SPL, 0;
	mov.u64 	%rd17, $str$13;
	cvta.global.u64 	%rd18, %rd17;
	{ // callseq 192, 0
	.param .b64 param0;
	st.param.b64 	[param0], %rd18;
	.param .b64 param1;
	st.param.b64 	[param1], 0;
	.param .b32 retval0;
	call.uni (retval0), 
	vprintf, 
	(
	param0, 
	param1
	);
	ld.param.b32 	%r10, [retval0];
	} // callseq 192
	mul.wide.s32 	%rd19, %r9, 4;
	add.s64 	%rd2, %rd15, %rd19;
	ld.global.u32 	%r12, [%rd2];
	setp.lt.s32 	%p1, %r12, 1;
	add.s64 	%rd3, %rd14, %rd19;
	@%p1 bra 	$L__BB29_3;
	cvta.to.global.u64 	%rd4, %rd8;
	mov.b32 	%r58, 0;
$L__BB29_2:
	ld.global.u32 	%r14, [%rd3];
	add.s32 	%r15, %r14, %r58;
	mul.wide.s32 	%rd20, %r15, 4;
	add.s64 	%rd21, %rd4, %rd20;
	ld.global.u32 	%r16, [%rd21];
	st.local.u32 	[%rd1], %r16;
	mov.u64 	%rd22, $str$6;
	cvta.global.u64 	%rd23, %rd22;
	{ // callseq 193, 0
	.param .b64 param0;
	st.param.b64 	[param0], %rd23;
	.param .b64 param1;
	st.param.b64 	[param1], %rd16;
	.param .b32 retval0;
	call.uni (retval0), 
	vprintf, 
	(
	param0, 
	param1
	);
	ld.param.b32 	%r17, [retval0];
	} // callseq 193
	add.s32 	%r58, %r58, 1;
	ld.global.u32 	%r19, [%rd2];
	setp.lt.s32 	%p2, %r58, %r19;
	@%p2 bra 	$L__BB29_2;
$L__BB29_3:
	mov.u64 	%rd25, $str$7;
	cvta.global.u64 	%rd26, %rd25;
	{ // callseq 194, 0
	.param .b64 param0;
	st.param.b64 	[param0], %rd26;
	.param .b64 param1;
	st.param.b64 	[param1], 0;
	.param .b32 retval0;
	call.uni (retval0), 
	vprintf, 
	(
	param0, 
	param1
	);
	ld.param.b32 	%r20, [retval0];
	} // callseq 194
	mov.u64 	%rd27, $str$14;
	cvta.global.u64 	%rd28, %rd27;
	{ // callseq 195, 0
	.param .b64 param0;
	st.param.b64 	[param0], %rd28;
	.param .b64 param1;
	st.param.b64 	[param1], 0;
	.param .b32 retval0;
	call.uni (retval0), 
	vprintf, 
	(
	param0, 
	param1
	);
	ld.param.b32 	%r22, [retval0];
	} // callseq 195
	ld.global.u32 	%r24, [%rd2];
	setp.lt.s32 	%p3, %r24, 1;
	@%p3 bra 	$L__BB29_6;
	cvta.to.global.u64 	%rd5, %rd9;
	mov.b32 	%r59, 0;
	mov.u64 	%rd31, $str$6;
$L__BB29_5:
	ld.global.u32 	%r26, [%rd3];
	add.s32 	%r27, %r26, %r59;
	mul.wide.s32 	%rd29, %r27, 4;
	add.s64 	%rd30, %rd5, %rd29;
	ld.global.u32 	%r28, [%rd30];
	st.local.u32 	[%rd1], %r28;
	cvta.global.u64 	%rd32, %rd31;
	{ // callseq 196, 0
	.param .b64 param0;
	st.param.b64 	[param0], %rd32;
	.param .b64 param1;
	st.param.b64 	[param1], %rd16;
	.param .b32 retval0;
	call.uni (retval0), 
	vprintf, 
	(
	param0, 
	param1
	);
	ld.param.b32 	%r29, [retval0];
	} // callseq 196
	add.s32 	%r59, %r59, 1;
	ld.global.u32 	%r31, [%rd2];
	setp.lt.s32 	%p4, %r59, %r31;
	@%p4 bra 	$L__BB29_5;
$L__BB29_6:
	cvta.global.u64 	%rd35, %rd25;
	{ // callseq 197, 0
	.param .b64 param0;
	st.param.b64 	[param0], %rd35;
	.param .b64 param1;
	st.param.b64 	[param1], 0;
	.param .b32 retval0;
	call.uni (retval0), 
	vprintf, 
	(
	param0, 
	param1
	);
	ld.param.b32 	%r32, [retval0];
	} // callseq 197
	mov.u64 	%rd36, $str$15;
	cvta.global.u64 	%rd37, %rd36;
	{ // callseq 198, 0
	.param .b64 param0;
	st.param.b64 	[param0], %rd37;
	.param .b64 param1;
	st.param.b64 	[param1], 0;
	.param .b32 retval0;
	call.uni (retval0), 
	vprintf, 
	(
	param0, 
	param1
	);
	ld.param.b32 	%r34, [retval0];
	} // callseq 198
	ld.global.u32 	%r36, [%rd2];
	setp.lt.s32 	%p5, %r36, 1;
	@%p5 bra 	$L__BB29_9;
	cvta.to.global.u64 	%rd6, %rd10;
	mov.b32 	%r60, 0;
	mov.u64 	%rd40, $str$6;
$L__BB29_8:
	ld.global.u32 	%r38, [%rd3];
	add.s32 	%r39, %r38, %r60;
	mul.wide.s32 	%rd38, %r39, 4;
	add.s64 	%rd39, %rd6, %rd38;
	ld.global.u32 	%r40, [%rd39];
	st.local.u32 	[%rd1], %r40;
	cvta.global.u64 	%rd41, %rd40;
	{ // callseq 199, 0
	.param .b64 param0;
	st.param.b64 	[param0], %rd41;
	.param .b64 param1;
	st.param.b64 	[param1], %rd16;
	.param .b32 retval0;
	call.uni (retval0), 
	vprintf, 
	(
	param0, 
	param1
	);
	ld.param.b32 	%r41, [retval0];
	} // callseq 199
	add.s32 	%r60, %r60, 1;
	ld.global.u32 	%r43, [%rd2];
	setp.lt.s32 	%p6, %r60, %r43;
	@%p6 bra 	$L__BB29_8;
$L__BB29_9:
	cvta.global.u64 	%rd44, %rd25;
	{ // callseq 200, 0
	.param .b64 param0;
	st.param.b64 	[param0], %rd44;
	.param .b64 param1;
	st.param.b64 	[param1], 0;
	.param .b32 retval0;
	call.uni (retval0), 
	vprintf, 
	(
	param0, 
	param1
	);
	ld.param.b32 	%r44, [retval0];
	} // callseq 200
	mov.u64 	%rd45, $str$16;
	cvta.global.u64 	%rd46, %rd45;
	{ // callseq 201, 0
	.param .b64 param0;
	st.param.b64 	[param0], %rd46;
	.param .b64 param1;
	st.param.b64 	[param1], 0;
	.param .b32 retval0;
	call.uni (retval0), 
	vprintf, 
	(
	param0, 
	param1
	);
	ld.param.b32 	%r46, [retval0];
	} // callseq 201
	ld.global.u32 	%r48, [%rd2];
	setp.lt.s32 	%p7, %r48, 1;
	@%p7 bra 	$L__BB29_12;
	cvta.to.global.u64 	%rd7, %rd11;
	mov.b32 	%r61, 0;
	mov.u64 	%rd49, $str$6;
$L__BB29_11:
	ld.global.u32 	%r50, [%rd3];
	add.s32 	%r51, %r50, %r61;
	mul.wide.s32 	%rd47, %r51, 4;
	add.s64 	%rd48, %rd7, %rd47;
	ld.global.u32 	%r52, [%rd48];
	st.local.u32 	[%rd1], %r52;
	cvta.global.u64 	%rd50, %rd49;
	{ // callseq 202, 0
	.param .b64 param0;
	st.param.b64 	[param0], %rd50;
	.param .b64 param1;
	st.param.b64 	[param1], %rd16;
	.param .b32 retval0;
	call.uni (retval0), 
	vprintf, 
	(
	param0, 
	param1
	);
	ld.param.b32 	%r53, [retval0];
	} // callseq 202
	add.s32 	%r61, %r61, 1;
	ld.global.u32 	%r55, [%rd2];
	setp.lt.s32 	%p8, %r61, %r55;
	@%p8 bra 	$L__BB29_11;
$L__BB29_12:
	mov.u64 	%rd52, $str$11;
	cvta.global.u64 	%rd53, %rd52;
	{ // callseq 203, 0
	.param .b64 param0;
	st.param.b64 	[param0], %rd53;
	.param .b64 param1;
	st.param.b64 	[param1], 0;
	.param .b32 retval0;
	call.uni (retval0), 
	vprintf, 
	(
	param0, 
	param1
	);
	ld.param.b32 	%r56, [retval0];
	} // callseq 203
	ret;

}
	// .globl	_Z6R_testiPii
.visible .entry _Z6R_testiPii(
	.param .u32 _Z6R_testiPii_param_0,
	.param .u64 .ptr .align 1 _Z6R_testiPii_param_1,
	.param .u32 _Z6R_testiPii_param_2
)
{
	.local .align 8 .b8 	__local_depot30[8];
	.reg .b64 	%SP;
	.reg .b64 	%SPL;
	.reg .b32 	%r<7>;
	.reg .b64 	%rd<11>;

	mov.u64 	%SPL, __local_depot30;
	cvta.local.u64 	%SP, %SPL;
	ld.param.u32 	%r1, [_Z6R_testiPii_param_0];
	ld.param.u64 	%rd1, [_Z6R_testiPii_param_1];
	cvta.to.global.u64 	%rd2, %rd1;
	add.u64 	%rd3, %SP, 0;
	add.u64 	%rd4, %SPL, 0;
	mul.wide.s32 	%rd5, %r1, 4;
	add.s64 	%rd6, %rd2, %rd5;
	ld.global.u32 	%r2, [%rd6];
	st.local.u32 	[%rd4], %r2;
	mov.u64 	%rd7, $str$17;
	cvta.global.u64 	%rd8, %rd7;
	{ // callseq 204, 0
	.param .b64 param0;
	st.param.b64 	[param0], %rd8;
	.param .b64 param1;
	st.param.b64 	[param1], %rd3;
	.param .b32 retval0;
	call.uni (retval0), 
	vprintf, 
	(
	param0, 
	param1
	);
	ld.param.b32 	%r3, [retval0];
	} // callseq 204
	mov.u64 	%rd9, $str$7;
	cvta.global.u64 	%rd10, %rd9;
	{ // callseq 205, 0
	.param .b64 param0;
	st.param.b64 	[param0], %rd10;
	.param .b64 param1;
	st.param.b64 	[param1], 0;
	.param .b32 retval0;
	call.uni (retval0), 
	vprintf, 
	(
	param0, 
	param1
	);
	ld.param.b32 	%r5, [retval0];
	} // callseq 205
	ret;

}
	// .globl	_Z31tree_node_peu_utility_count_maxPiS_S_S_S_S_S_S_S_Pb
.visible .entry _Z31tree_node_peu_utility_count_maxPiS_S_S_S_S_S_S_S_Pb(
	.param .u64 .ptr .align 1 _Z31tree_node_peu_utility_count_maxPiS_S_S_S_S_S_S_S_Pb_param_0,
	.param .u64 .ptr .align 1 _Z31tree_node_peu_utility_count_maxPiS_S_S_S_S_S_S_S_Pb_param_1,
	.param .u64 .ptr .align 1 _Z31tree_node_peu_utility_count_maxPiS_S_S_S_S_S_S_S_Pb_param_2,
	.param .u64 .ptr .align 1 _Z31tree_node_peu_utility_count_maxPiS_S_S_S_S_S_S_S_Pb_param_3,
	.param .u64 .ptr .align 1 _Z31tree_node_peu_utility_count_maxPiS_S_S_S_S_S_S_S_Pb_param_4,
	.param .u64 .ptr .align 1 _Z31tree_node_peu_utility_count_maxPiS_S_S_S_S_S_S_S_Pb_param_5,
	.param .u64 .ptr .align 1 _Z31tree_node_peu_utility_count_maxPiS_S_S_S_S_S_S_S_Pb_param_6,
	.param .u64 .ptr .align 1 _Z31tree_node_peu_utility_count_maxPiS_S_S_S_S_S_S_S_Pb_param_7,
	.param .u64 .ptr .align 1 _Z31tree_node_peu_utility_count_maxPiS_S_S_S_S_S_S_S_Pb_param_8,
	.param .u64 .ptr .align 1 _Z31tree_node_peu_utility_count_maxPiS_S_S_S_S_S_S_S_Pb_param_9
)
{
	.reg .pred 	%p<36>;
	.reg .b16 	%rs<3>;
	.reg .b32 	%r<96>;
	.reg .b64 	%rd<40>;
	// demoted variable
	.shared .align 4 .b8 _ZZ31tree_node_peu_utility_count_maxPiS_S_S_S_S_S_S_S_PbE16sub_data_utility[4096];
	// demoted variable
	.shared .align 4 .b8 _ZZ31tree_node_peu_utility_count_maxPiS_S_S_S_S_S_S_S_PbE12sub_data_peu[4096];
	ld.param.u64 	%rd13, [_Z31tree_node_peu_utility_count_maxPiS_S_S_S_S_S_S_S_Pb_param_0];
	ld.param.u64 	%rd7, [_Z31tree_node_peu_utility_count_maxPiS_S_S_S_S_S_S_S_Pb_param_1];
	ld.param.u64 	%rd8, [_Z31tree_node_peu_utility_count_maxPiS_S_S_S_S_S_S_S_Pb_param_2];
	ld.param.u64 	%rd14, [_Z31tree_node_peu_utility_count_maxPiS_S_S_S_S_S_S_S_Pb_param_3];
	ld.param.u64 	%rd9, [_Z31tree_node_peu_utility_count_maxPiS_S_S_S_S_S_S_S_Pb_param_5];
	ld.param.u64 	%rd10, [_Z31tree_node_peu_utility_count_maxPiS_S_S_S_S_S_S_S_Pb_param_6];
	ld.param.u64 	%rd11, [_Z31tree_node_peu_utility_count_maxPiS_S_S_S_S_S_S_S_Pb_param_7];
	ld.param.u64 	%rd12, [_Z31tree_node_peu_utility_count_maxPiS_S_S_S_S_S_S_S_Pb_param_8];
	ld.param.u64 	%rd15, [_Z31tree_node_peu_utility_count_maxPiS_S_S_S_S_S_S_S_Pb_param_9];
	cvta.to.global.u64 	%rd1, %rd15;
	cvta.to.global.u64 	%rd2, %rd14;
	cvta.to.global.u64 	%rd3, %rd13;
	mov.u32 	%r1, %tid.x;
	setp.ne.s32 	%p1, %r1, 0;
	@%p1 bra 	$L__BB31_2;
	mov.u32 	%r32, %ctaid.x;
	mul.wide.u32 	%rd16, %r32, 4;
	add.s64 	%rd17, %rd3, %rd16;
	ld.global.nc.u32 	%r33, [%rd17];
	mul.wide.s32 	%rd18, %r33, 4;
	add.s64 	%rd19, %rd2, %rd18;
	ld.global.nc.u32 	%r89, [%rd19];
$L__BB31_2:
	mov.u32 	%r4, %ctaid.x;
	cvta.to.global.u64 	%rd20, %rd7;
	mul.wide.u32 	%rd21, %r4, 4;
	add.s64 	%rd4, %rd20, %rd21;
	add.s64 	%rd22, %rd3, %rd21;
	ld.global.nc.u32 	%r35, [%rd22+4];
	ld.global.nc.u32 	%r5, [%rd22];
	sub.s32 	%r6, %r35, %r5;
	setp.ge.s32 	%p2, %r1, %r6;
	mov.b32 	%r93, -2147483648;
	mov.u32 	%r94, %r93;
	@%p2 bra 	$L__BB31_5;
	ld.global.nc.u32 	%r37, [%rd4];
	cvta.to.global.u64 	%rd23, %rd10;
	mul.wide.s32 	%rd24, %r37, 4;
	add.s64 	%rd25, %rd23, %rd24;
	ld.global.nc.u32 	%r7, [%rd25];
	mov.u32 	%r8, %ntid.x;
	cvta.to.global.u64 	%rd5, %rd8;
	cvta.to.global.u64 	%rd6, %rd9;
	mov.b32 	%r94, -2147483648;
	mov.u32 	%r90, %r1;
	mov.u32 	%r93, %r94;
$L__BB31_4:
	add.s32 	%r38, %r5, %r90;
	mul.wide.s32 	%rd26, %r38, 4;
	add.s64 	%rd27, %rd2, %rd26;
	ld.global.nc.u32 	%r39, [%rd27];
	max.s32 	%r93, %r39, %r93;
	add.s64 	%rd28, %rd5, %rd26;
	ld.global.nc.u32 	%r40, [%rd28];
	add.s32 	%r41, %r7, %r40;
	mul.wide.s32 	%rd29, %r41, 4;
	add.s64 	%rd30, %rd6, %rd29;
	ld.global.nc.u32 	%r42, [%rd30];
	add.s32 	%r43, %r42, %r39;
	max.s32 	%r94, %r43, %r94;
	add.s32 	%r90, %r90, %r8;
	setp.lt.s32 	%p3, %r90, %r6;
	@%p3 bra 	$L__BB31_4;
$L__BB31_5:
	shl.b32 	%r44, %r1, 2;
	mov.u32 	%r45, _ZZ31tree_node_peu_utility_count_maxPiS_S_S_S_S_S_S_S_PbE16sub_data_utility;
	add.s32 	%r17, %r45, %r44;
	st.shared.u32 	[%r17], %r93;
	mov.u32 	%r46, _ZZ31tree_node_peu_utility_count_maxPiS_S_S_S_S_S_S_S_PbE12sub_data_peu;
	add.s32 	%r18, %r46, %r44;
	st.shared.u32 	[%r18], %r94;
	bar.sync 	0;
	mov.u32 	%r19, %ntid.x;
	setp.lt.u32 	%p4, %r19, 66;
	@%p4 bra 	$L__BB31_13;
	mov.u32 	%r95, %r19;
$L__BB31_7:
	mov.u32 	%r20, %r95;
	shr.u32 	%r95, %r20, 1;
	setp.ge.u32 	%p5, %r1, %r95;
	@%p5 bra 	$L__BB31_12;
	shl.b32 	%r22, %r95, 2;
	add.s32 	%r47, %r17, %r22;
	ld.shared.u32 	%r23, [%r47];
	ld.shared.u32 	%r48, [%r17];
	setp.le.s32 	%p6, %r23, %r48;
	@%p6 bra 	$L__BB31_10;
	st.shared.u32 	[%r17], %r23;
$L__BB31_10:
	add.s32 	%r49, %r18, %r22;
	ld.shared.u32 	%r24, [%r49];
	ld.shared.u32 	%r50, [%r18];
	setp.le.s32 	%p7, %r24, %r50;
	@%p7 bra 	$L__BB31_12;
	st.shared.u32 	[%r18], %r24;
$L__BB31_12:
	bar.sync 	0;
	setp.gt.u32 	%p8, %r20, 131;
	@%p8 bra 	$L__BB31_7;
$L__BB31_13:
	setp.gt.u32 	%p9, %r1, 31;
	@%p9 bra 	$L__BB31_54;
	add.s32 	%r25, %r1, 32;
	setp.ge.u32 	%p10, %r25, %r19;
	@%p10 bra 	$L__BB31_17;
	ld.volatile.shared.u32 	%r51, [%r17+128];
	ld.volatile.shared.u32 	%r52, [%r17];
	setp.le.s32 	%p11, %r51, %r52;
	@%p11 bra 	$L__BB31_17;
	ld.volatile.shared.u32 	%r53, [%r17+128];
	st.volatile.shared.u32 	[%r17], %r53;
$L__BB31_17:
	add.s32 	%r26, %r1, 16;
	setp.ge.u32 	%p12, %r26, %r19;
	@%p12 bra 	$L__BB31_20;
	ld.volatile.shared.u32 	%r54, [%r17+64];
	ld.volatile.shared.u32 	%r55, [%r17];
	setp.le.s32 	%p13, %r54, %r55;
	@%p13 bra 	$L__BB31_20;
	ld.volatile.shared.u32 	%r56, [%r17+64];
	st.volatile.shared.u32 	[%r17], %r56;
$L__BB31_20:
	add.s32 	%r27, %r1, 8;
	setp.ge.u32 	%p14, %r27, %r19;
	@%p14 bra 	$L__BB31_23;
	ld.volatile.shared.u32 	%r57, [%r17+32];
	ld.volatile.shared.u32 	%r58, [%r17];
	setp.le.s32 	%p15, %r57, %r58;
	@%p15 bra 	$L__BB31_23;
	ld.volatile.shared.u32 	%r59, [%r17+32];
	st.volatile.shared.u32 	[%r17], %r59;
$L__BB31_23:
	add.s32 	%r28, %r1, 4;
	setp.ge.u32 	%p16, %r28, %r19;
	@%p16 bra 	$L__BB31_26;
	ld.volatile.shared.u32 	%r60, [%r17+16];
	ld.volatile.shared.u32 	%r61, [%r17];
	setp.le.s32 	%p17, %r60, %r61;
	@%p17 bra 	$L__BB31_26;
	ld.volatile.shared.u32 	%r62, [%r17+16];
	st.volatile.shared.u32 	[%r17], %r62;
$L__BB31_26:
	add.s32 	%r29, %r1, 2;
	setp.ge.u32 	%p18, %r29, %r19;
	@%p18 bra 	$L__BB31_29;
	ld.volatile.shared.u32 	%r63, [%r17+8];
	ld.volatile.shared.u32 	%r64, [%r17];
	setp.le.s32 	%p19, %r63, %r64;
	@%p19 bra 	$L__BB31_29;
	ld.volatile.shared.u32 	%r65, [%r17+8];
	st.volatile.shared.u32 	[%r17], %r65;
$L__BB31_29:
	add.s32 	%r30, %r1, 1;
	setp.ge.u32 	%p20, %r30, %r19;
	@%p20 bra 	$L__BB31_32;
	ld.volatile.shared.u32 	%r66, [%r17+4];
	ld.volatile.shared.u32 	%r67, [%r17];
	setp.le.s32 	%p21, %r66, %r67;
	@%p21 bra 	$L__BB31_32;
	ld.volatile.shared.u32 	%r68, [%r17+4];
	st.volatile.shared.u32 	[%r17], %r68;
$L__BB31_32:
	setp.ge.u32 	%p22, %r25, %r19;
	@%p22 bra 	$L__BB31_35;
	ld.volatile.shared.u32 	%r69, [%r18+128];
	ld.volatile.shared.u32 	%r70, [%r18];
	setp.le.s32 	%p23, %r69, %r70;
	@%p23 bra 	$L__BB31_35;
	ld.volatile.shared.u32 	%r71, [%r18+128];
	st.volatile.shared.u32 	[%r18], %r71;
$L__BB31_35:
	setp.ge.u32 	%p24, %r26, %r19;
	@%p24 bra 	$L__BB31_38;
	ld.volatile.shared.u32 	%r72, [%r18+64];
	ld.volatile.shared.u32 	%r73, [%r18];
	setp.le.s32 	%p25, %r72, %r73;
	@%p25 bra 	$L__BB31_38;
	ld.volatile.shared.u32 	%r74, [%r18+64];
	st.volatile.shared.u32 	[%r18], %r74;
$L__BB31_38:
	setp.ge.u32 	%p26, %r27, %r19;
	@%p26 bra 	$L__BB31_41;
	ld.volatile.shared.u32 	%r75, [%r18+32];
	ld.volatile.shared.u32 	%r76, [%r18];
	setp.le.s32 	%p27, %r75, %r76;
	@%p27 bra 	$L__BB31_41;
	ld.volatile.shared.u32 	%r77, [%r18+32];
	st.volatile.shared.u32 	[%r18], %r77;
$L__BB31_41:
	setp.ge.u32 	%p28, %r28, %r19;
	@%p28 bra 	$L__BB31_44;
	ld.volatile.shared.u32 	%r78, [%r18+16];
	ld.volatile.shared.u32 	%r79, [%r18];
	setp.le.s32 	%p29, %r78, %r79;
	@%p29 bra 	$L__BB31_44;
	ld.volatile.shared.u32 	%r80, [%r18+16];
	st.volatile.shared.u32 	[%r18], %r80;
$L__BB31_44:
	setp.ge.u32 	%p30, %r29, %r19;
	@%p30 bra 	$L__BB31_47;
	ld.volatile.shared.u32 	%r81, [%r18+8];
	ld.volatile.shared.u32 	%r82, [%r18];
	setp.le.s32 	%p31, %r81, %r82;
	@%p31 bra 	$L__BB31_47;
	ld.volatile.shared.u32 	%r83, [%r18+8];
	st.volatile.shared.u32 	[%r18], %r83;
$L__BB31_47:
	setp.ge.u32 	%p32, %r30, %r19;
	@%p32 bra 	$L__BB31_50;
	ld.volatile.shared.u32 	%r84, [%r18+4];
	ld.volatile.shared.u32 	%r85, [%r18];
	setp.le.s32 	%p33, %r84, %r85;
	@%p33 bra 	$L__BB31_50;
	ld.volatile.shared.u32 	%r86, [%r18+4];
	st.volatile.shared.u32 	[%r18], %r86;
$L__BB31_50:
	setp.ne.s32 	%p34, %r1, 0;
	@%p34 bra 	$L__BB31_54;
	ld.shared.u32 	%r87, [_ZZ31tree_node_peu_utility_count_maxPiS_S_S_S_S_S_S_S_PbE16sub_data_utility];
	cvta.to.global.u64 	%rd31, %rd12;
	add.s64 	%rd33, %rd31, %rd21;
	st.global.u32 	[%rd33], %r87;
	ld.shared.u32 	%r88, [_ZZ31tree_node_peu_utility_count_maxPiS_S_S_S_S_S_S_S_PbE12sub_data_peu];
	cvta.to.global.u64 	%rd34, %rd11;
	add.s64 	%rd35, %rd34, %rd21;
	st.global.u32 	[%rd35], %r88;
	setp.ne.s32 	%p35, %r87, %r89;
	@%p35 bra 	$L__BB31_53;
	cvt.u64.u32 	%rd38, %r4;
	add.s64 	%rd39, %rd1, %rd38;
	mov.b16 	%rs2, 1;
	st.global.u8 	[%rd39], %rs2;
	bra.uni 	$L__BB31_54;
$L__BB31_53:
	cvt.u64.u32 	%rd36, %r4;
	add.s64 	%rd37, %rd1, %rd36;
	mov.b16 	%rs1, 0;
	st.global.u8 	[%rd37], %rs1;
$L__BB31_54:
	ret;

}
	// .globl	_Z40tree_node_find_s_candidate_and_count_TSUPiS_S_S_S_PbS_S_S_S_S_S_S_S_S_S_S_S_S_S_
.visible .entry _Z40tree_node_find_s_candidate_and_count_TSUPiS_S_S_S_PbS_S_S_S_S_S_S_S_S_S_S_S_S_S_(
	.param .u64 .ptr .align 1 _Z40tree_node_find_s_candidate_and_count_TSUPiS_S_S_S_PbS_S_S_S_S_S_S_S_S_S_S_S_S_S__param_0,
	.param .u64 .ptr .align 1 _Z40tree_node_find_s_candidate_and_count_TSUPiS_S_S_S_PbS_S_S_S_S_S_S_S_S_S_S_S_S_S__param_1,
	.param .u64 .ptr .align 1 _Z40tree_node_find_s_candidate_and_count_TSUPiS_S_S_S_PbS_S_S_S_S_S_S_S_S_S_S_S_S_S__param_2,
	.param .u64 .ptr .align 1 _Z40tree_node_find_s_candidate_and_count_TSUPiS_S_S_S_PbS_S_S_S_S_S_S_S_S_S_S_S_S_S__param_3,
	.param .u64 .ptr .align 1 _Z40tree_node_find_s_candidate_and_count_TSUPiS_S_S_S_PbS_S_S_S_S_S_S_S_S_S_S_S_S_S__param_4,
	.param .u64 .ptr .align 1 _Z40tree_node_find_s_candidate_and_count_TSUPiS_S_S_S_PbS_S_S_S_S_S_S_S_S_S_S_S_S_S__param_5,
	.param .u64 .ptr .align 1 _Z40tree_node_find_s_candidate_and_count_TSUPiS_S_S_S_PbS_S_S_S_S_S_S_S_S_S_S_S_S_S__param_6,
	.param .u64 .ptr .align 1 _Z40tree_node_find_s_candidate_and_count_TSUPiS_S_S_S_PbS_S_S_S_S_S_S_S_S_S_S_S_S_S__param_7,
	.param .u64 .ptr .align 1 _Z40tree_node_find_s_candidate_and_count_TSUPiS_S_S_S_PbS_S_S_S_S_S_S_S_S_S_S_S_S_S__param_8,
	.param .u64 .ptr .align 1 _Z40tree_node_find_s_candidate_and_count_TSUPiS_S_S_S_PbS_S_S_S_S_S_S_S_S_S_S_S_S_S__param_9,
	.param .u64 .ptr .align 1 _Z40tree_node_find_s_candidate_and_count_TSUPiS_S_S_S_PbS_S_S_S_S_S_S_S_S_S_S_S_S_S__param_10,
	.param .u64 .ptr .align 1 _Z40tree_node_find_s_candidate_and_count_TSUPiS_S_S_S_PbS_S_S_S_S_S_S_S_S_S_S_S_S_S__param_11,
	.param .u64 .ptr .align 1 _Z40tree_node_find_s_candidate_and_count_TSUPiS_S_S_S_PbS_S_S_S_S_S_S_S_S_S_S_S_S_S__param_12,
	.param .u64 .ptr .align 1 _Z40tree_node_find_s_candidate_and_count_TSUPiS_S_S_S_PbS_S_S_S_S_S_S_S_S_S_S_S_S_S__param_13,
	.param .u64 .ptr .align 1 _Z40tree_node_find_s_candidate_and_count_TSUPiS_S_S_S_PbS_S_S_S_S_S_S_S_S_S_S_S_S_S__param_14,
	.param .u64 .ptr .align 1 _Z40tree_node_find_s_candidate_and_count_TSUPiS_S_S_S_PbS_S_S_S_S_S_S_S_S_S_S_S_S_S__param_15,
	.param .u64 .ptr .align 1 _Z40tree_node_find_s_candidate_and_count_TSUPiS_S_S_S_PbS_S_S_S_S_S_S_S_S_S_S_S_S_S__param_16,
	.param .u64 .ptr .align 1 _Z40tree_node_find_s_candidate_and_count_TSUPiS_S_S_S_PbS_S_S_S_S_S_S_S_S_S_S_S_S_S__param_17,
	.param .u64 .ptr .align 1 _Z40tree_node_find_s_candidate_and_count_TSUPiS_S_S_S_PbS_S_S_S_S_S_S_S_S_S_S_S_S_S__param_18,
	.param .u64 .ptr .align 1 _Z40tree_node_find_s_candidate_and_count_TSUPiS_S_S_S_PbS_S_S_S_S_S_S_S_S_S_S_S_S_S__param_19
)
{
	.reg .pred 	%p<8>;
	.reg .b32 	%r<44>;
	.reg .b64 	%rd<76>;

	ld.param.u64 	%rd27, [_Z40tree_node_find_s_candidate_and_count_TSUPiS_S_S_S_PbS_S_S_S_S_S_S_S_S_S_S_S_S_S__param_0];
	ld.param.u64 	%rd28, [_Z40tree_node_find_s_candidate_and_count_TSUPiS_S_S_S_PbS_S_S_S_S_S_S_S_S_S_S_S_S_S__param_1];
	ld.param.u64 	%rd29, [_Z40tree_node_find_s_candidate_and_count_TSUPiS_S_S_S_PbS_S_S_S_S_S_S_S_S_S_S_S_S_S__param_2];
	ld.param.u64 	%rd17, [_Z40tree_node_find_s_candidate_and_count_TSUPiS_S_S_S_PbS_S_S_S_S_S_S_S_S_S_S_S_S_S__param_4];
	ld.param.u64 	%rd30, [_Z40tree_node_find_s_candidate_and_count_TSUPiS_S_S_S_PbS_S_S_S_S_S_S_S_S_S_S_S_S_S__param_7];
	ld.param.u64 	%rd19, [_Z40tree_node_find_s_candidate_and_count_TSUPiS_S_S_S_PbS_S_S_S_S_S_S_S_S_S_S_S_S_S__param_8];
	ld.param.u64 	%rd20, [_Z40tree_node_find_s_candidate_and_count_TSUPiS_S_S_S_PbS_S_S_S_S_S_S_S_S_S_S_S_S_S__param_9];
	ld.param.u64 	%rd21, [_Z40tree_node_find_s_candidate_and_count_TSUPiS_S_S_S_PbS_S_S_S_S_S_S_S_S_S_S_S_S_S__param_10];
	ld.param.u64 	%rd22, [_Z40tree_node_find_s_candidate_and_count_TSUPiS_S_S_S_PbS_S_S_S_S_S_S_S_S_S_S_S_S_S__param_11];
	ld.param.u64 	%rd31, [_Z40tree_node_find_s_candidate_and_count_TSUPiS_S_S_S_PbS_S_S_S_S_S_S_S_S_S_S_S_S_S__param_12];
	ld.param.u64 	%rd23, [_Z40tree_node_find_s_candidate_and_count_TSUPiS_S_S_S_PbS_S_S_S_S_S_S_S_S_S_S_S_S_S__param_13];
	ld.param.u64 	%rd25, [_Z40tree_node_find_s_candidate_and_count_TSUPiS_S_S_S_PbS_S_S_S_S_S_S_S_S_S_S_S_S_S__param_15];
	ld.param.u64 	%rd26, [_Z40tree_node_find_s_candidate_and_count_TSUPiS_S_S_S_PbS_S_S_S_S_S_S_S_S_S_S_S_S_S__param_16];
	ld.param.u64 	%rd32, [_Z40tree_node_find_s_candidate_and_count_TSUPiS_S_S_S_PbS_S_S_S_S_S_S_S_S_S_S_S_S_S__param_17];
	cvta.to.global.u64 	%rd1, %rd30;
	cvta.to.global.u64 	%rd2, %rd31;
	cvta.to.global.u64 	%rd33, %rd29;
	cvta.to.global.u64 	%rd34, %rd27;
	cvta.to.global.u64 	%rd35, %rd32;
	cvta.to.global.u64 	%rd36, %rd28;
	mov.u32 	%r1, %ctaid.x;
	mul.wide.u32 	%rd37, %r1, 4;
	add.s64 	%rd38, %rd36, %rd37;
	ld.global.nc.u32 	%r2, [%rd38];
	mul.wide.s32 	%rd39, %r2, 4;
	add.s64 	%rd40, %rd35, %rd39;
	ld.global.nc.u32 	%r3, [%rd40];
	add.s64 	%rd41, %rd34, %rd37;
	ld.global.nc.u32 	%r18, [%rd41];
	mul.wide.s32 	%rd42, %r18, 4;
	add.s64 	%rd43, %rd33, %rd42;
	ld.global.nc.u32 	%r4, [%rd43];
	mov.u32 	%r41, %tid.x;
	setp.ge.s32 	%p1, %r41, %r3;
	@%p1 bra 	$L__BB32_11;
	ld.param.u64 	%rd75, [_Z40tree_node_find_s_candidate_and_count_TSUPiS_S_S_S_PbS_S_S_S_S_S_S_S_S_S_S_S_S_S__param_14];
	ld.param.u64 	%rd74, [_Z40tree_node_find_s_candidate_and_count_TSUPiS_S_S_S_PbS_S_S_S_S_S_S_S_S_S_S_S_S_S__param_6];
	ld.param.u64 	%rd73, [_Z40tree_node_find_s_candidate_and_count_TSUPiS_S_S_S_PbS_S_S_S_S_S_S_S_S_S_S_S_S_S__param_3];
	cvta.to.global.u64 	%rd3, %rd21;
	cvta.to.global.u64 	%rd44, %rd23;
	cvta.to.global.u64 	%rd45, %rd22;
	cvta.to.global.u64 	%rd46, %rd26;
	cvta.to.global.u64 	%rd47, %rd73;
	cvta.to.global.u64 	%rd48, %rd17;
	mul.wide.s32 	%rd49, %r2, 4;
	add.s64 	%rd50, %rd44, %rd49;
	ld.global.nc.u32 	%r19, [%rd50];
	add.s32 	%r6, %r19, 1;
	add.s64 	%rd4, %rd45, %rd49;
	add.s64 	%rd5, %rd46, %rd49;
	mul.wide.u32 	%rd51, %r1, 4;
	add.s64 	%rd6, %rd1, %rd51;
	add.s64 	%rd7, %rd47, %rd51;
	add.s64 	%rd8, %rd48, %rd51;
	mov.u32 	%r7, %ntid.x;
	cvta.to.global.u64 	%rd9, %rd75;
	cvta.to.global.u64 	%rd10, %rd25;
	cvta.to.global.u64 	%rd11, %rd74;
	cvta.to.global.u64 	%rd12, %rd19;
	cvta.to.global.u64 	%rd13, %rd20;
$L__BB32_2:
	add.s32 	%r20, %r41, %r6;
	mul.wide.s32 	%rd52, %r20, 4;
	add.s64 	%rd14, %rd9, %rd52;
	ld.global.nc.u32 	%r21, [%rd14];
	mul.wide.s32 	%rd53, %r21, 4;
	add.s64 	%rd54, %rd2, %rd53;
	ld.global.nc.u32 	%r9, [%rd54+-4];
	setp.ge.s32 	%p2, %r4, %r9;
	@%p2 bra 	$L__BB32_10;
	ld.global.nc.u32 	%r10, [%rd4];
	add.s32 	%r22, %r10, %r4;
	mul.wide.s32 	%rd55, %r22, 4;
	add.s64 	%rd56, %rd3, %rd55;
	ld.global.nc.u32 	%r23, [%rd56];
	add.s32 	%r24, %r10, %r9;
	mul.wide.s32 	%rd57, %r24, 4;
	add.s64 	%rd58, %rd3, %rd57;
	ld.global.nc.u32 	%r25, [%rd58];
	setp.ge.s32 	%p3, %r23, %r25;
	@%p3 bra 	$L__BB32_10;
	ld.global.nc.u32 	%r26, [%rd5];
	add.s32 	%r27, %r26, %r41;
	mul.wide.s32 	%rd59, %r27, 4;
	add.s64 	%rd60, %rd10, %rd59;
	ld.global.nc.u32 	%r11, [%rd60];
	mul.wide.s32 	%rd61, %r11, 4;
	add.s64 	%rd62, %rd11, %rd61;
	atom.global.or.b32 	%r28, [%rd62], 1;
	ld.global.u32 	%r29, [%rd6];
	setp.eq.s32 	%p4, %r29, 0;
	@%p4 bra 	$L__BB32_9;
	ld.global.nc.u32 	%r30, [%rd14+-4];
	mul.wide.s32 	%rd63, %r30, 4;
	add.s64 	%rd15, %rd2, %rd63;
	ld.global.nc.u32 	%r43, [%rd15];
	setp.gt.s32 	%p5, %r43, %r4;
	@%p5 bra 	$L__BB32_8;
	mov.b32 	%r42, 0;
$L__BB32_7:
	add.s32 	%r14, %r42, 1;
	mul.wide.u32 	%rd64, %r42, 4;
	add.s64 	%rd65, %rd15, %rd64;
	ld.global.nc.u32 	%r43, [%rd65+4];
	setp.le.s32 	%p6, %r43, %r4;
	mov.u32 	%r42, %r14;
	@%p6 bra 	$L__BB32_7;
$L__BB32_8:
	mul.wide.s32 	%rd66, %r11, 4;
	add.s64 	%rd67, %rd1, %rd66;
	ld.global.nc.u32 	%r32, [%rd7];
	add.s32 	%r33, %r10, %r43;
	mul.wide.s32 	%rd68, %r33, 4;
	add.s64 	%rd69, %rd12, %rd68;
	ld.global.nc.u32 	%r34, [%rd69];
	add.s32 	%r35, %r34, %r32;
	add.s64 	%rd70, %rd13, %rd68;
	ld.global.nc.u32 	%r36, [%rd70];
	add.s32 	%r37, %r35, %r36;
	atom.global.add.u32 	%r38, [%rd67], %r37;
	bra.uni 	$L__BB32_10;
$L__BB32_9:
	mul.wide.s32 	%rd71, %r11, 4;
	add.s64 	%rd72, %rd1, %rd71;
	ld.global.nc.u32 	%r39, [%rd8];
	atom.global.add.u32 	%r40, [%rd72], %r39;
$L__BB32_10:
	add.s32 	%r41, %r41, %r7;
	setp.lt.s32 	%p7, %r41, %r3;
	@%p7 bra 	$L__BB32_2;
$L__BB32_11:
	ret;

}
	// .globl	_Z40tree_node_find_i_candidate_and_count_TSUiPiS_S_S_S_PbS_S_S_S_S_S_S_S_
.visible .entry _Z40tree_node_find_i_candidate_and_count_TSUiPiS_S_S_S_PbS_S_S_S_S_S_S_S_(
	.param .u32 _Z40tree_node_find_i_candidate_and_count_TSUiPiS_S_S_S_PbS_S_S_S_S_S_S_S__param_0,
	.param .u64 .ptr .align 1 _Z40tree_node_find_i_candidate_and_count_TSUiPiS_S_S_S_PbS_S_S_S_S_S_S_S__param_1,
	.param .u64 .ptr .align 1 _Z40tree_node_find_i_candidate_and_count_TSUiPiS_S_S_S_PbS_S_S_S_S_S_S_S__param_2,
	.param .u64 .ptr .align 1 _Z40tree_node_find_i_candidate_and_count_TSUiPiS_S_S_S_PbS_S_S_S_S_S_S_S__param_3,
	.param .u64 .ptr .align 1 _Z40tree_node_find_i_candidate_and_count_TSUiPiS_S_S_S_PbS_S_S_S_S_S_S_S__param_4,
	.param .u64 .ptr .align 1 _Z40tree_node_find_i_candidate_and_count_TSUiPiS_S_S_S_PbS_S_S_S_S_S_S_S__param_5,
	.param .u64 .ptr .align 1 _Z40tree_node_find_i_candidate_and_count_TSUiPiS_S_S_S_PbS_S_S_S_S_S_S_S__param_6,
	.param .u64 .ptr .align 1 _Z40tree_node_find_i_candidate_and_count_TSUiPiS_S_S_S_PbS_S_S_S_S_S_S_S__param_7,
	.param .u64 .ptr .align 1 _Z40tree_node_find_i_candidate_and_count_TSUiPiS_S_S_S_PbS_S_S_S_S_S_S_S__param_8,
	.param .u64 .ptr .align 1 _Z40tree_node_find_i_candidate_and_count_TSUiPiS_S_S_S_PbS_S_S_S_S_S_S_S__param_9,
	.param .u64 .ptr .align 1 _Z40tree_node_find_i_candidate_and_count_TSUiPiS_S_S_S_PbS_S_S_S_S_S_S_S__param_10,
	.param .u64 .ptr .align 1 _Z40tree_node_find_i_candidate_and_count_TSUiPiS_S_S_S_PbS_S_S_S_S_S_S_S__param_11,
	.param .u64 .ptr .align 1 _Z40tree_node_find_i_candidate_and_count_TSUiPiS_S_S_S_PbS_S_S_S_S_S_S_S__param_12,
	.param .u64 .ptr .align 1 _Z40tree_node_find_i_candidate_and_count_TSUiPiS_S_S_S_PbS_S_S_S_S_S_S_S__param_13,
	.param .u64 .ptr .align 1 _Z40tree_node_find_i_candidate_and_count_TSUiPiS_S_S_S_PbS_S_S_S_S_S_S_S__param_14
)
{
	.reg .pred 	%p<7>;
	.reg .b16 	%rs<3>;
	.reg .b32 	%r<36>;
	.reg .b64 	%rd<61>;

	ld.param.u32 	%r17, [_Z40tree_node_find_i_candidate_and_count_TSUiPiS_S_S_S_PbS_S_S_S_S_S_S_S__param_0];
	ld.param.u64 	%rd22, [_Z40tree_node_find_i_candidate_and_count_TSUiPiS_S_S_S_PbS_S_S_S_S_S_S_S__param_1];
	ld.param.u64 	%rd23, [_Z40tree_node_find_i_candidate_and_count_TSUiPiS_S_S_S_PbS_S_S_S_S_S_S_S__param_2];
	ld.param.u64 	%rd13, [_Z40tree_node_find_i_candidate_and_count_TSUiPiS_S_S_S_PbS_S_S_S_S_S_S_S__param_4];
	ld.param.u64 	%rd16, [_Z40tree_node_find_i_candidate_and_count_TSUiPiS_S_S_S_PbS_S_S_S_S_S_S_S__param_7];
	ld.param.u64 	%rd24, [_Z40tree_node_find_i_candidate_and_count_TSUiPiS_S_S_S_PbS_S_S_S_S_S_S_S__param_8];
	ld.param.u64 	%rd17, [_Z40tree_node_find_i_candidate_and_count_TSUiPiS_S_S_S_PbS_S_S_S_S_S_S_S__param_9];
	ld.param.u64 	%rd25, [_Z40tree_node_find_i_candidate_and_count_TSUiPiS_S_S_S_PbS_S_S_S_S_S_S_S__param_10];
	ld.param.u64 	%rd18, [_Z40tree_node_find_i_candidate_and_count_TSUiPiS_S_S_S_PbS_S_S_S_S_S_S_S__param_11];
	ld.param.u64 	%rd19, [_Z40tree_node_find_i_candidate_and_count_TSUiPiS_S_S_S_PbS_S_S_S_S_S_S_S__param_12];
	ld.param.u64 	%rd20, [_Z40tree_node_find_i_candidate_and_count_TSUiPiS_S_S_S_PbS_S_S_S_S_S_S_S__param_13];
	cvta.to.global.u64 	%rd1, %rd24;
	cvta.to.global.u64 	%rd2, %rd25;
	cvta.to.global.u64 	%rd26, %rd22;
	cvta.to.global.u64 	%rd27, %rd23;
	mov.u32 	%r1, %ctaid.x;
	mul.wide.u32 	%rd28, %r1, 4;
	add.s64 	%rd3, %rd27, %rd28;
	add.s64 	%rd29, %rd26, %rd28;
	ld.global.nc.u32 	%r18, [%rd29+4];
	ld.global.nc.u32 	%r2, [%rd29];
	sub.s32 	%r3, %r18, %r2;
	mov.u32 	%r34, %tid.x;
	setp.ge.s32 	%p1, %r34, %r3;
	@%p1 bra 	$L__BB33_9;
	ld.param.u64 	%rd60, [_Z40tree_node_find_i_candidate_and_count_TSUiPiS_S_S_S_PbS_S_S_S_S_S_S_S__param_14];
	ld.param.u64 	%rd59, [_Z40tree_node_find_i_candidate_and_count_TSUiPiS_S_S_S_PbS_S_S_S_S_S_S_S__param_6];
	ld.param.u64 	%rd58, [_Z40tree_node_find_i_candidate_and_count_TSUiPiS_S_S_S_PbS_S_S_S_S_S_S_S__param_5];
	ld.param.u64 	%rd57, [_Z40tree_node_find_i_candidate_and_count_TSUiPiS_S_S_S_PbS_S_S_S_S_S_S_S__param_3];
	cvt.u64.u32 	%rd30, %r1;
	ld.global.nc.u32 	%r19, [%rd3];
	cvta.to.global.u64 	%rd31, %rd20;
	cvta.to.global.u64 	%rd32, %rd60;
	cvta.to.global.u64 	%rd33, %rd59;
	cvta.to.global.u64 	%rd34, %rd13;
	cvta.to.global.u64 	%rd35, %rd58;
	mul.wide.s32 	%rd36, %r19, 4;
	add.s64 	%rd37, %rd31, %rd36;
	ld.global.nc.u32 	%r5, [%rd37];
	add.s64 	%rd38, %rd32, %rd36;
	ld.global.nc.u32 	%r6, [%rd38];
	add.s64 	%rd4, %rd33, %rd30;
	mul.lo.s32 	%r7, %r17, %r1;
	mul.wide.u32 	%rd39, %r1, 4;
	add.s64 	%rd5, %rd34, %rd39;
	add.s64 	%rd6, %rd35, %rd39;
	mov.u32 	%r8, %ntid.x;
	cvta.to.global.u64 	%rd7, %rd57;
	cvta.to.global.u64 	%rd8, %rd17;
	cvta.to.global.u64 	%rd9, %rd16;
	cvta.to.global.u64 	%rd10, %rd18;
	cvta.to.global.u64 	%rd11, %rd19;
$L__BB33_2:
	add.s32 	%r20, %r2, %r34;
	mul.wide.s32 	%rd40, %r20, 4;
	add.s64 	%rd41, %rd7, %rd40;
	ld.global.nc.u32 	%r21, [%rd41];
	add.s32 	%r22, %r5, %r21;
	mul.wide.s32 	%rd42, %r22, 4;
	add.s64 	%rd43, %rd2, %rd42;
	ld.global.nc.u32 	%r10, [%rd43];
	add.s32 	%r35, %r21, 1;
	setp.ge.s32 	%p2, %r35, %r6;
	@%p2 bra 	$L__BB33_8;
$L__BB33_3:
	add.s32 	%r13, %r5, %r35;
	mul.wide.s32 	%rd44, %r13, 4;
	add.s64 	%rd45, %rd2, %rd44;
	ld.global.nc.u32 	%r23, [%rd45];
	setp.ne.s32 	%p3, %r10, %r23;
	@%p3 bra 	$L__BB33_8;
	mul.wide.s32 	%rd46, %r13, 4;
	add.s64 	%rd47, %rd8, %rd46;
	ld.global.nc.u32 	%r14, [%rd47];
	mul.wide.s32 	%rd48, %r14, 4;
	add.s64 	%rd49, %rd9, %rd48;
	atom.global.or.b32 	%r24, [%rd49], 1;
	ld.global.nc.u8 	%rs1, [%rd4];
	cvt.u16.u8 	%rs2, %rs1;
	setp.eq.s16 	%p4, %rs2, 0;
	@%p4 bra 	$L__BB33_6;
	add.s32 	%r25, %r14, %r7;
	mul.wide.u32 	%rd50, %r25, 4;
	add.s64 	%rd51, %rd1, %rd50;
	ld.global.nc.u32 	%r26, [%rd5];
	mul.wide.s32 	%rd52, %r13, 4;
	add.s64 	%rd53, %rd10, %rd52;
	ld.global.nc.u32 	%r27, [%rd53];
	add.s32 	%r28, %r27, %r26;
	add.s64 	%rd54, %rd11, %rd52;
	ld.global.nc.u32 	%r29, [%rd54];
	add.s32 	%r30, %r28, %r29;
	atom.global.max.s32 	%r31, [%rd51], %r30;
	bra.uni 	$L__BB33_7;
$L__BB33_6:
	ld.global.nc.u32 	%r32, [%rd6];
	add.s32 	%r33, %r14, %r7;
	mul.wide.u32 	%rd55, %r33, 4;
	add.s64 	%rd56, %rd1, %rd55;
	st.global.u32 	[%rd56], %r32;
$L__BB33_7:
	add.s32 	%r35, %r35, 1;
	setp.lt.s32 	%p5, %r35, %r6;
	@%p5 bra 	$L__BB33_3;
$L__BB33_8:
	add.s32 	%r34, %r34, %r8;
	setp.lt.s32 	%p6, %r34, %r3;
	@%p6 bra 	$L__BB33_2;
$L__BB33_9:
	ret;

}
	// .globl	_Z16sumColumnsKernelPKiPiii
.visible .entry _Z16sumColumnsKernelPKiPiii(
	.param .u64 .ptr .align 1 _Z16sumColumnsKernelPKiPiii_param_0,
	.param .u64 .ptr .align 1 _Z16sumColumnsKernelPKiPiii_param_1,
	.param .u32 _Z16sumColumnsKernelPKiPiii_param_2,
	.param .u32 _Z16sumColumnsKernelPKiPiii_param_3
)
{
	.reg .pred 	%p<11>;
	.reg .b32 	%r<119>;
	.reg .b64 	%rd<43>;

	ld.param.u64 	%rd3, [_Z16sumColumnsKernelPKiPiii_param_0];
	ld.param.u64 	%rd2, [_Z16sumColumnsKernelPKiPiii_param_1];
	ld.param.u32 	%r36, [_Z16sumColumnsKernelPKiPiii_param_2];
	ld.param.u32 	%r37, [_Z16sumColumnsKernelPKiPiii_param_3];
	cvta.to.global.u64 	%rd1, %rd3;
	mov.u32 	%r38, %ctaid.x;
	mov.u32 	%r39, %ntid.x;
	mov.u32 	%r40, %tid.x;
	mad.lo.s32 	%r1, %r38, %r39, %r40;
	setp.ge.s32 	%p1, %r1, %r37;
	@%p1 bra 	$L__BB34_15;
	setp.lt.s32 	%p2, %r36, 1;
	mov.b32 	%r118, 0;
	@%p2 bra 	$L__BB34_14;
	and.b32  	%r2, %r36, 15;
	setp.lt.u32 	%p3, %r36, 16;
	mov.b32 	%r110, 0;
	mov.u32 	%r118, %r110;
	@%p3 bra 	$L__BB34_5;
	and.b32  	%r110, %r36, 2147483632;
	neg.s32 	%r104, %r110;
	shl.b32 	%r5, %r37, 4;
	mov.b32 	%r118, 0;
	mul.wide.s32 	%rd6, %r37, 4;
	mov.u32 	%r103, %r1;
$L__BB34_4:
	.pragma "nounroll";
	mul.wide.s32 	%rd4, %r103, 4;
	add.s64 	%rd5, %rd1, %rd4;
	ld.global.nc.u32 	%r45, [%rd5];
	add.s32 	%r46, %r45, %r118;
	add.s64 	%rd7, %rd5, %rd6;
	ld.global.nc.u32 	%r47, [%rd7];
	add.s32 	%r48, %r47, %r46;
	add.s64 	%rd8, %rd7, %rd6;
	ld.global.nc.u32 	%r49, [%rd8];
	add.s32 	%r50, %r49, %r48;
	add.s64 	%rd9, %rd8, %rd6;
	ld.global.nc.u32 	%r51, [%rd9];
	add.s32 	%r52, %r51, %r50;
	add.s64 	%rd10, %rd9, %rd6;
	ld.global.nc.u32 	%r53, [%rd10];
	add.s32 	%r54, %r53, %r52;
	add.s64 	%rd11, %rd10, %rd6;
	ld.global.nc.u32 	%r55, [%rd11];
	add.s32 	%r56, %r55, %r54;
	add.s64 	%rd12, %rd11, %rd6;
	ld.global.nc.u32 	%r57, [%rd12];
	add.s32 	%r58, %r57, %r56;
	add.s64 	%rd13, %rd12, %rd6;
	ld.global.nc.u32 	%r59, [%rd13];
	add.s32 	%r60, %r59, %r58;
	add.s64 	%rd14, %rd13, %rd6;
	ld.global.nc.u32 	%r61, [%rd14];
	add.s32 	%r62, %r61, %r60;
	add.s64 	%rd15, %rd14, %rd6;
	ld.global.nc.u32 	%r63, [%rd15];
	add.s32 	%r64, %r63, %r62;
	add.s64 	%rd16, %rd15, %rd6;
	ld.global.nc.u32 	%r65, [%rd16];
	add.s32 	%r66, %r65, %r64;
	add.s64 	%rd17, %rd16, %rd6;
	ld.global.nc.u32 	%r67, [%rd17];
	add.s32 	%r68, %r67, %r66;
	add.s64 	%rd18, %rd17, %rd6;
	ld.global.nc.u32 	%r69, [%rd18];
	add.s32 	%r70, %r69, %r68;
	add.s64 	%rd19, %rd18, %rd6;
	ld.global.nc.u32 	%r71, [%rd19];
	add.s32 	%r72, %r71, %r70;
	add.s64 	%rd20, %rd19, %rd6;
	ld.global.nc.u32 	%r73, [%rd20];
	add.s32 	%r74, %r73, %r72;
	add.s64 	%rd21, %rd20, %rd6;
	ld.global.nc.u32 	%r75, [%rd21];
	add.s32 	%r118, %r75, %r74;
	add.s32 	%r104, %r104, 16;
	add.s32 	%r103, %r103, %r5;
	setp.ne.s32 	%p4, %r104, 0;
	@%p4 bra 	$L__BB34_4;
$L__BB34_5:
	setp.eq.s32 	%p5, %r2, 0;
	@%p5 bra 	$L__BB34_14;
	and.b32  	%r15, %r36, 7;
	setp.lt.u32 	%p6, %r2, 8;
	@%p6 bra 	$L__BB34_8;
	mad.lo.s32 	%r77, %r110, %r37, %r1;
	mul.wide.s32 	%rd22, %r77, 4;
	add.s64 	%rd23, %rd1, %rd22;
	ld.global.nc.u32 	%r78, [%rd23];
	add.s32 	%r79, %r78, %r118;
	mul.wide.s32 	%rd24, %r37, 4;
	add.s64 	%rd25, %rd23, %rd24;
	ld.global.nc.u32 	%r80, [%rd25];
	add.s32 	%r81, %r80, %r79;
	add.s64 	%rd26, %rd25, %rd24;
	ld.global.nc.u32 	%r82, [%rd26];
	add.s32 	%r83, %r82, %r81;
	add.s64 	%rd27, %rd26, %rd24;
	ld.global.nc.u32 	%r84, [%rd27];
	add.s32 	%r85, %r84, %r83;
	add.s64 	%rd28, %rd27, %rd24;
	ld.global.nc.u32 	%r86, [%rd28];
	add.s32 	%r87, %r86, %r85;
	add.s64 	%rd29, %rd28, %rd24;
	ld.global.nc.u32 	%r88, [%rd29];
	add.s32 	%r89, %r88, %r87;
	add.s64 	%rd30, %rd29, %rd24;
	ld.global.nc.u32 	%r90, [%rd30];
	add.s32 	%r91, %r90, %r89;
	add.s64 	%rd31, %rd30, %rd24;
	ld.global.nc.u32 	%r92, [%rd31];
	add.s32 	%r118, %r92, %r91;
	add.s32 	%r110, %r110, 8;
$L__BB34_8:
	setp.eq.s32 	%p7, %r15, 0;
	@%p7 bra 	$L__BB34_14;
	and.b32  	%r21, %r36, 3;
	setp.lt.u32 	%p8, %r15, 4;
	@%p8 bra 	$L__BB34_11;
	mad.lo.s32 	%r94, %r110, %r37, %r1;
	mul.wide.s32 	%rd32, %r94, 4;
	add.s64 	%rd33, %rd1, %rd32;
	ld.global.nc.u32 	%r95, [%rd33];
	add.s32 	%r96, %r95, %r118;
	mul.wide.s32 	%rd34, %r37, 4;
	add.s64 	%rd35, %rd33, %rd34;
	ld.global.nc.u32 	%r97, [%rd35];
	add.s32 	%r98, %r97, %r96;
	add.s64 	%rd36, %rd35, %rd34;
	ld.global.nc.u32 	%r99, [%rd36];
	add.s32 	%r100, %r99, %r98;
	add.s64 	%rd37, %rd36, %rd34;
	ld.global.nc.u32 	%r101, [%rd37];
	add.s32 	%r118, %r101, %r100;
	add.s32 	%r110, %r110, 4;
$L__BB34_11:
	setp.eq.s32 	%p9, %r21, 0;
	@%p9 bra 	$L__BB34_14;
	mad.lo.s32 	%r116, %r110, %r37, %r1;
	neg.s32 	%r115, %r21;
$L__BB34_13:
	.pragma "nounroll";
	mul.wide.s32 	%rd38, %r116, 4;
	add.s64 	%rd39, %rd1, %rd38;
	ld.global.nc.u32 	%r102, [%rd39];
	add.s32 	%r118, %r102, %r118;
	add.s32 	%r116, %r116, %r37;
	add.s32 	%r115, %r115, 1;
	setp.ne.s32 	%p10, %r115, 0;
	@%p10 bra 	$L__BB34_13;
$L__BB34_14:
	cvta.to.global.u64 	%rd40, %rd2;
	mul.wide.s32 	%rd41, %r1, 4;
	add.s64 	%rd42, %rd40, %rd41;
	st.global.u32 	[%rd42], %r118;
$L__BB34_15:
	ret;

}
	// .globl	_Z21tree_node_TSU_pruningiPiS_S_S_
.visible .entry _Z21tree_node_TSU_pruningiPiS_S_S_(
	.param .u32 _Z21tree_node_TSU_pruningiPiS_S_S__param_0,
	.param .u64 .ptr .align 1 _Z21tree_node_TSU_pruningiPiS_S_S__param_1,
	.param .u64 .ptr .align 1 _Z21tree_node_TSU_pruningiPiS_S_S__param_2,
	.param .u64 .ptr .align 1 _Z21tree_node_TSU_pruningiPiS_S_S__param_3,
	.param .u64 .ptr .align 1 _Z21tree_node_TSU_pruningiPiS_S_S__param_4
)
{
	.reg .pred 	%p<3>;
	.reg .b32 	%r<10>;
	.reg .b64 	%rd<17>;

	ld.param.u32 	%r2, [_Z21tree_node_TSU_pruningiPiS_S_S__param_0];
	ld.param.u64 	%rd1, [_Z21tree_node_TSU_pruningiPiS_S_S__param_1];
	ld.param.u64 	%rd4, [_Z21tree_node_TSU_pruningiPiS_S_S__param_2];
	ld.param.u64 	%rd2, [_Z21tree_node_TSU_pruningiPiS_S_S__param_3];
	ld.param.u64 	%rd3, [_Z21tree_node_TSU_pruningiPiS_S_S__param_4];
	cvta.to.global.u64 	%rd5, %rd4;
	mov.u32 	%r3, %ctaid.x;
	mov.u32 	%r4, %ntid.x;
	mov.u32 	%r5, %tid.x;
	mad.lo.s32 	%r1, %r3, %r4, %r5;
	mul.wide.s32 	%rd6, %r1, 4;
	add.s64 	%rd7, %rd5, %rd6;
	ld.global.nc.u32 	%r6, [%rd7];
	setp.ge.s32 	%p1, %r6, %r2;
	@%p1 bra 	$L__BB35_2;
	cvta.to.global.u64 	%rd8, %rd1;
	add.s64 	%rd10, %rd8, %rd6;
	mov.b32 	%r7, 0;
	st.global.u32 	[%rd10], %r7;
$L__BB35_2:
	cvta.to.global.u64 	%rd11, %rd3;
	add.s64 	%rd13, %rd11, %rd6;
	ld.global.nc.u32 	%r8, [%rd13];
	setp.ge.s32 	%p2, %r8, %r2;
	@%p2 bra 	$L__BB35_4;
	cvta.to.global.u64 	%rd14, %rd2;
	add.s64 	%rd16, %rd14, %rd6;
	mov.b32 	%r9, 0;
	st.global.u32 	[%rd16], %r9;
$L__BB35_4:
	ret;

}
	// .globl	_ZN3cub18CUB_300001_SM_10006detail11EmptyKernelIvEEvv
.visible .entry _ZN3cub18CUB_300001_SM_10006detail11EmptyKernelIvEEvv()
{


	ret;

}
	// .globl	_ZN3cub18CUB_300001_SM_10006detail6reduce28DeviceReduceSingleTileKernelINS2_10policy_hubIijN4cuda3__47maximumIiEEE10Policy1000EN6thrust24THRUST_300001_SM_1000_NS10device_ptrIiEEPijS8_iiNS5_3std3__410__identityEEEvT0_T1_T2_T3_T4_T6_
.visible .entry _ZN3cub18CUB_300001_SM_10006detail6reduce28DeviceReduceSingleTileKernelINS2_10policy_hubIijN4cuda3__47maximumIiEEE10Policy1000EN6thrust24THRUST_300001_SM_1000_NS10device_ptrIiEEPijS8_iiNS5_3std3__410__identityEEEvT0_T1_T2_T3_T4_T6_(
	.param .align 8 .b8 _ZN3cub18CUB_300001_SM_10006detail6reduce28DeviceReduceSingleTileKernelINS2_10policy_hubIijN4cuda3__47maximumIiEEE10Policy1000EN6thrust24THRUST_300001_SM_1000_NS10device_ptrIiEEPijS8_iiNS5_3std3__410__identityEEEvT0_T1_T2_T3_T4_T6__param_0[8],
	.param .u64 .ptr .align 1 _ZN3cub18CUB_300001_SM_10006detail6reduce28DeviceReduceSingleTileKernelINS2_10policy_hubIijN4cuda3__47maximumIiEEE10Policy1000EN6thrust24THRUST_300001_SM_1000_NS10device_ptrIiEEPijS8_iiNS5_3std3__410__identityEEEvT0_T1_T2_T3_T4_T6__param_1,
	.param .u32 _ZN3cub18CUB_300001_SM_10006detail6reduce28DeviceReduceSingleTileKernelINS2_10policy_hubIijN4cuda3__47maximumIiEEE10Policy1000EN6thrust24THRUST_300001_SM_1000_NS10device_ptrIiEEPijS8_iiNS5_3std3__410__identityEEEvT0_T1_T2_T3_T4_T6__param_2,
	.param .align 1 .b8 _ZN3cub18CUB_300001_SM_10006detail6reduce28DeviceReduceSingleTileKernelINS2_10policy_hubIijN4cuda3__47maximumIiEEE10Policy1000EN6thrust24THRUST_300001_SM_1000_NS10device_ptrIiEEPijS8_iiNS5_3std3__410__identityEEEvT0_T1_T2_T3_T4_T6__param_3[1],
	.param .u32 _ZN3cub18CUB_300001_SM_10006detail6reduce28DeviceReduceSingleTileKernelINS2_10policy_hubIijN4cuda3__47maximumIiEEE10Policy1000EN6thrust24THRUST_300001_SM_1000_NS10device_ptrIiEEPijS8_iiNS5_3std3__410__identityEEEvT0_T1_T2_T3_T4_T6__param_4,
	.param .align 1 .b8 _ZN3cub18CUB_300001_SM_10006detail6reduce28DeviceReduceSingleTileKernelINS2_10policy_hubIijN4cuda3__47maximumIiEEE10Policy1000EN6thrust24THRUST_300001_SM_1000_NS10device_ptrIiEEPijS8_iiNS5_3std3__410__identityEEEvT0_T1_T2_T3_T4_T6__param_5[1]
)
.maxntid 256
.minnctapersm 1
{
	.reg .pred 	%p<59>;
	.reg .b32 	%r<511>;
	.reg .b64 	%rd<84>;
	// demoted variable
	.shared .align 4 .b8 _ZZN3cub18CUB_300001_SM_10006detail6reduce28DeviceReduceSingleTileKernelINS2_10policy_hubIijN4cuda3__47maximumIiEEE10Policy1000EN6thrust24THRUST_300001_SM_1000_NS10device_ptrIiEEPijS8_iiNS5_3std3__410__identityEEEvT0_T1_T2_T3_T4_T6_E12temp_storage[44];
	ld.param.u64 	%rd9, [_ZN3cub18CUB_300001_SM_10006detail6reduce28DeviceReduceSingleTileKernelINS2_10policy_hubIijN4cuda3__47maximumIiEEE10Policy1000EN6thrust24THRUST_300001_SM_1000_NS10device_ptrIiEEPijS8_iiNS5_3std3__410__identityEEEvT0_T1_T2_T3_T4_T6__param_0];
	ld.param.u64 	%rd10, [_ZN3cub18CUB_300001_SM_10006detail6reduce28DeviceReduceSingleTileKernelINS2_10policy_hubIijN4cuda3__47maximumIiEEE10Policy1000EN6thrust24THRUST_300001_SM_1000_NS10device_ptrIiEEPijS8_iiNS5_3std3__410__identityEEEvT0_T1_T2_T3_T4_T6__param_1];
	ld.param.u32 	%r92, [_ZN3cub18CUB_300001_SM_10006detail6reduce28DeviceReduceSingleTileKernelINS2_10policy_hubIijN4cuda3__47maximumIiEEE10Policy1000EN6thrust24THRUST_300001_SM_1000_NS10device_ptrIiEEPijS8_iiNS5_3std3__410__identityEEEvT0_T1_T2_T3_T4_T6__param_2];
	ld.param.u32 	%r93, [_ZN3cub18CUB_300001_SM_10006detail6reduce28DeviceReduceSingleTileKernelINS2_10policy_hubIijN4cuda3__47maximumIiEEE10Policy1000EN6thrust24THRUST_300001_SM_1000_NS10device_ptrIiEEPijS8_iiNS5_3std3__410__identityEEEvT0_T1_T2_T3_T4_T6__param_4];
	cvta.to.global.u64 	%rd1, %rd10;
	setp.ne.s32 	%p1, %r92, 0;
	@%p1 bra 	$L__BB37_3;
	mov.u32 	%r471, %tid.x;
	setp.ne.s32 	%p58, %r471, 0;
	@%p58 bra 	$L__BB37_52;
	st.global.u32 	[%rd1], %r93;
	bra.uni 	$L__BB37_52;
$L__BB37_3:
	cvta.to.global.u64 	%rd2, %rd9;
	setp.gt.u32 	%p2, %r92, 4095;
	@%p2 bra 	$L__BB37_28;
	mov.u32 	%r1, %tid.x;
	setp.ge.u32 	%p24, %r1, %r92;
	mov.b32 	%r488, 0;
	mov.u32 	%r478, %r1;
	@%p24 bra 	$L__BB37_6;
	mul.wide.u32 	%rd73, %r1, 4;
	add.s64 	%rd74, %rd2, %rd73;
	ld.global.u32 	%r488, [%rd74];
	add.s32 	%r478, %r1, 256;
$L__BB37_6:
	setp.ge.u32 	%p25, %r478, %r92;
	@%p25 bra 	$L__BB37_19;
	not.b32 	%r299, %r478;
	add.s32 	%r300, %r92, %r299;
	shr.u32 	%r301, %r300, 8;
	add.s32 	%r6, %r301, 1;
	and.b32  	%r7, %r6, 15;
	setp.lt.u32 	%p26, %r300, 3840;
	@%p26 bra 	$L__BB37_10;
	and.b32  	%r302, %r6, 33554416;
	neg.s32 	%r474, %r302;
	mul.wide.u32 	%rd75, %r478, 4;
	add.s64 	%rd76, %rd75, %rd2;
	add.s64 	%rd82, %rd76, 8192;
$L__BB37_9:
	.pragma "nounroll";
	ld.global.u32 	%r303, [%rd82+-8192];
	max.s32 	%r304, %r488, %r303;
	ld.global.u32 	%r305, [%rd82+-7168];
	max.s32 	%r306, %r304, %r305;
	ld.global.u32 	%r307, [%rd82+-6144];
	max.s32 	%r308, %r306, %r307;
	ld.global.u32 	%r309, [%rd82+-5120];
	max.s32 	%r310, %r308, %r309;
	ld.global.u32 	%r311, [%rd82+-4096];
	max.s32 	%r312, %r310, %r311;
	ld.global.u32 	%r313, [%rd82+-3072];
	max.s32 	%r314, %r312, %r313;
	ld.global.u32 	%r315, [%rd82+-2048];
	max.s32 	%r316, %r314, %r315;
	ld.global.u32 	%r317, [%rd82+-1024];
	max.s32 	%r318, %r316, %r317;
	ld.global.u32 	%r319, [%rd82];
	max.s32 	%r320, %r318, %r319;
	ld.global.u32 	%r321, [%rd82+1024];
	max.s32 	%r322, %r320, %r321;
	ld.global.u32 	%r323, [%rd82+2048];
	max.s32 	%r324, %r322, %r323;
	ld.global.u32 	%r325, [%rd82+3072];
	max.s32 	%r326, %r324, %r325;
	ld.global.u32 	%r327, [%rd82+4096];
	max.s32 	%r328, %r326, %r327;
	ld.global.u32 	%r329, [%rd82+5120];
	max.s32 	%r330, %r328, %r329;
	ld.global.u32 	%r331, [%rd82+6144];
	max.s32 	%r332, %r330, %r331;
	ld.global.u32 	%r333, [%rd82+7168];
	max.s32 	%r488, %r332, %r333;
	add.s32 	%r478, %r478, 4096;
	add.s32 	%r474, %r474, 16;
	add.s64 	%rd82, %rd82, 16384;
	setp.ne.s32 	%p27, %r474, 0;
	@%p27 bra 	$L__BB37_9;
$L__BB37_10:
	setp.eq.s32 	%p28, %r7, 0;
	@%p28 bra 	$L__BB37_19;
	and.b32  	%r18, %r6, 7;
	setp.lt.u32 	%p29, %r7, 8;
	@%p29 bra 	$L__BB37_13;
	mul.wide.u32 	%rd77, %r478, 4;
	add.s64 	%rd78, %rd2, %rd77;
	ld.global.u32 	%r335, [%rd78];
	max.s32 	%r336, %r488, %r335;
	ld.global.u32 	%r337, [%rd78+1024];
	max.s32 	%r338, %r336, %r337;
	ld.global.u32 	%r339, [%rd78+2048];
	max.s32 	%r340, %r338, %r339;
	ld.global.u32 	%r341, [%rd78+3072];
	max.s32 	%r342, %r340, %r341;
	ld.global.u32 	%r343, [%rd78+4096];
	max.s32 	%r344, %r342, %r343;
	ld.global.u32 	%r345, [%rd78+5120];
	max.s32 	%r346, %r344, %r345;
	ld.global.u32 	%r347, [%rd78+6144];
	max.s32 	%r348, %r346, %r347;
	ld.global.u32 	%r349, [%rd78+7168];
	max.s32 	%r488, %r348, %r349;
	add.s32 	%r478, %r478, 2048;
$L__BB37_13:
	setp.eq.s32 	%p30, %r18, 0;
	@%p30 bra 	$L__BB37_19;
	and.b32  	%r24, %r6, 3;
	setp.lt.u32 	%p31, %r18, 4;
	@%p31 bra 	$L__BB37_16;
	mul.wide.u32 	%rd79, %r478, 4;
	add.s64 	%rd80, %rd2, %rd79;
	ld.global.u32 	%r351, [%rd80];
	max.s32 	%r352, %r488, %r351;
	ld.global.u32 	%r353, [%rd80+1024];
	max.s32 	%r354, %r352, %r353;
	ld.global.u32 	%r355, [%rd80+2048];
	max.s32 	%r356, %r354, %r355;
	ld.global.u32 	%r357, [%rd80+3072];
	max.s32 	%r488, %r356, %r357;
	add.s32 	%r478, %r478, 1024;
$L__BB37_16:
	setp.eq.s32 	%p32, %r24, 0;
	@%p32 bra 	$L__BB37_19;
	mul.wide.u32 	%rd81, %r478, 4;
	add.s64 	%rd83, %rd2, %rd81;
	neg.s32 	%r486, %r24;
$L__BB37_18:
	.pragma "nounroll";
	ld.global.u32 	%r358, [%rd83];
	max.s32 	%r488, %r488, %r358;
	add.s64 	%rd83, %rd83, 1024;
	add.s32 	%r486, %r486, 1;
	setp.ne.s32 	%p33, %r486, 0;
	@%p33 bra 	$L__BB37_18;
$L__BB37_19:
	setp.lt.u32 	%p34, %r92, 256;
	@%p34 bra 	$L__BB37_24;
	// begin inline asm
	mov.u32 %r422, %laneid;
	// end inline asm
	mov.b32 	%r425, 1;
	mov.b32 	%r446, 31;
	mov.b32 	%r447, -1;
	// begin inline asm
	shfl.sync.down.b32 %r423, %r488, %r425, %r446, %r447;
	// end inline asm
	setp.gt.s32 	%p50, %r422, 30;
	max.s32 	%r448, %r488, %r423;
	selp.b32 	%r429, %r488, %r448, %p50;
	mov.b32 	%r430, 2;
	// begin inline asm
	shfl.sync.down.b32 %r428, %r429, %r430, %r446, %r447;
	// end inline asm
	setp.gt.s32 	%p51, %r422, 29;
	max.s32 	%r449, %r429, %r428;
	selp.b32 	%r434, %r429, %r449, %p51;
	mov.b32 	%r435, 4;
	// begin inline asm
	shfl.sync.down.b32 %r433, %r434, %r435, %r446, %r447;
	// end inline asm
	setp.gt.s32 	%p52, %r422, 27;
	max.s32 	%r450, %r434, %r433;
	selp.b32 	%r439, %r434, %r450, %p52;
	mov.b32 	%r440, 8;
	// begin inline asm
	shfl.sync.down.b32 %r438, %r439, %r440, %r446, %r447;
	// end inline asm
	setp.gt.s32 	%p53, %r422, 23;
	max.s32 	%r451, %r439, %r438;
	selp.b32 	%r444, %r439, %r451, %p53;
	mov.b32 	%r445, 16;
	// begin inline asm
	shfl.sync.down.b32 %r443, %r444, %r445, %r446, %r447;
	// end inline asm
	setp.gt.s32 	%p54, %r422, 15;
	max.s32 	%r36, %r444, %r443;
	selp.b32 	%r510, %r444, %r36, %p54;
	setp.ne.s32 	%p55, %r422, 0;
	@%p55 bra 	$L__BB37_22;
	shr.u32 	%r452, %r1, 3;
	and.b32  	%r453, %r452, 124;
	mov.u32 	%r454, _ZZN3cub18CUB_300001_SM_10006detail6reduce28DeviceReduceSingleTileKernelINS2_10policy_hubIijN4cuda3__47maximumIiEEE10Policy1000EN6thrust24THRUST_300001_SM_1000_NS10device_ptrIiEEPijS8_iiNS5_3std3__410__identityEEEvT0_T1_T2_T3_T4_T6_E12temp_storage;
	add.s32 	%r455, %r454, %r453;
	st.shared.u32 	[%r455+8], %r36;
$L__BB37_22:
	bar.sync 	0;
	setp.ne.s32 	%p56, %r1, 0;
	@%p56 bra 	$L__BB37_50;
	ld.shared.u32 	%r456, [_ZZN3cub18CUB_300001_SM_10006detail6reduce28DeviceReduceSingleTileKernelINS2_10policy_hubIijN4cuda3__47maximumIiEEE10Policy1000EN6thrust24THRUST_300001_SM_1000_NS10device_ptrIiEEPijS8_iiNS5_3std3__410__identityEEEvT0_T1_T2_T3_T4_T6_E12temp_storage+12];
	max.s32 	%r457, %r510, %r456;
	ld.shared.u32 	%r458, [_ZZN3cub18CUB_300001_SM_10006detail6reduce28DeviceReduceSingleTileKernelINS2_10policy_hubIijN4cuda3__47maximumIiEEE10Policy1000EN6thrust24THRUST_300001_SM_1000_NS10device_ptrIiEEPijS8_iiNS5_3std3__410__identityEEEvT0_T1_T2_T3_T4_T6_E12temp_storage+16];
	max.s32 	%r459, %r457, %r458;
	ld.shared.u32 	%r460, [_ZZN3cub18CUB_300001_SM_10006detail6reduce28DeviceReduceSingleTileKernelINS2_10policy_hubIijN4cuda3__47maximumIiEEE10Policy1000EN6thrust24THRUST_300001_SM_1000_NS10device_ptrIiEEPijS8_iiNS5_3std3__410__identityEEEvT0_T1_T2_T3_T4_T6_E12temp_storage+20];
	max.s32 	%r461, %r459, %r460;
	ld.shared.u32 	%r462, [_ZZN3cub18CUB_300001_SM_10006detail6reduce28DeviceReduceSingleTileKernelINS2_10policy_hubIijN4cuda3__47maximumIiEEE10Policy1000EN6thrust24THRUST_300001_SM_1000_NS10device_ptrIiEEPijS8_iiNS5_3std3__410__identityEEEvT0_T1_T2_T3_T4_T6_E12temp_storage+24];
	max.s32 	%r463, %r461, %r462;
	ld.shared.u32 	%r464, [_ZZN3cub18CUB_300001_SM_10006detail6reduce28DeviceReduceSingleTileKernelINS2_10policy_hubIijN4cuda3__47maximumIiEEE10Policy1000EN6thrust24THRUST_300001_SM_1000_NS10device_ptrIiEEPijS8_iiNS5_3std3__410__identityEEEvT0_T1_T2_T3_T4_T6_E12temp_storage+28];
	max.s32 	%r465, %r463, %r464;
	ld.shared.u32 	%r466, [_ZZN3cub18CUB_300001_SM_10006detail6reduce28DeviceReduceSingleTileKernelINS2_10policy_hubIijN4cuda3__47maximumIiEEE10Policy1000EN6thrust24THRUST_300001_SM_1000_NS10device_ptrIiEEPijS8_iiNS5_3std3__410__identityEEEvT0_T1_T2_T3_T4_T6_E12temp_storage+32];
	max.s32 	%r467, %r465, %r466;
	ld.shared.u32 	%r468, [_ZZN3cub18CUB_300001_SM_10006detail6reduce28DeviceReduceSingleTileKernelINS2_10policy_hubIijN4cuda3__47maximumIiEEE10Policy1000EN6thrust24THRUST_300001_SM_1000_NS10device_ptrIiEEPijS8_iiNS5_3std3__410__identityEEEvT0_T1_T2_T3_T4_T6_E12temp_storage+36];
	max.s32 	%r510, %r467, %r468;
	bra.uni 	$L__BB37_50;
$L__BB37_24:
	// begin inline asm
	mov.u32 %r359, %laneid;
	// end inline asm
	and.b32  	%r385, %r1, 992;
	add.s32 	%r386, %r385, 32;
	setp.gt.u32 	%p35, %r386, %r92;
	not.b32 	%r387, %r385;
	add.s32 	%r388, %r92, %r387;
	selp.b32 	%r383, %r388, 31, %p35;
	mov.b32 	%r362, 1;
	mov.b32 	%r384, -1;
	// begin inline asm
	shfl.sync.down.b32 %r360, %r488, %r362, %r383, %r384;
	// end inline asm
	setp.lt.s32 	%p36, %r359, %r383;
	max.s32 	%r389, %r488, %r360;
	selp.b32 	%r366, %r389, %r488, %p36;
	mov.b32 	%r367, 2;
	// begin inline asm
	shfl.sync.down.b32 %r365, %r366, %r367, %r383, %r384;
	// end inline asm
	add.s32 	%r390, %r359, 2;
	setp.gt.s32 	%p37, %r390, %r383;
	max.s32 	%r391, %r366, %r365;
	selp.b32 	%r371, %r366, %r391, %p37;
	mov.b32 	%r372, 4;
	// begin inline asm
	shfl.sync.down.b32 %r370, %r371, %r372, %r383, %r384;
	// end inline asm
	add.s32 	%r392, %r359, 4;
	setp.gt.s32 	%p38, %r392, %r383;
	max.s32 	%r393, %r371, %r370;
	selp.b32 	%r376, %r371, %r393, %p38;
	mov.b32 	%r377, 8;
	// begin inline asm
	shfl.sync.down.b32 %r375, %r376, %r377, %r383, %r384;
	// end inline asm
	add.s32 	%r394, %r359, 8;
	setp.gt.s32 	%p39, %r394, %r383;
	max.s32 	%r395, %r376, %r375;
	selp.b32 	%r381, %r376, %r395, %p39;
	mov.b32 	%r382, 16;
	// begin inline asm
	shfl.sync.down.b32 %r380, %r381, %r382, %r383, %r384;
	// end inline asm
	add.s32 	%r396, %r359, 16;
	setp.gt.s32 	%p40, %r396, %r383;
	max.s32 	%r397, %r381, %r380;
	selp.b32 	%r510, %r381, %r397, %p40;
	setp.ne.s32 	%p41, %r359, 0;
	@%p41 bra 	$L__BB37_26;
	shr.u32 	%r398, %r1, 3;
	and.b32  	%r399, %r398, 124;
	mov.u32 	%r400, _ZZN3cub18CUB_300001_SM_10006detail6reduce28DeviceReduceSingleTileKernelINS2_10policy_hubIijN4cuda3__47maximumIiEEE10Policy1000EN6thrust24THRUST_300001_SM_1000_NS10device_ptrIiEEPijS8_iiNS5_3std3__410__identityEEEvT0_T1_T2_T3_T4_T6_E12temp_storage;
	add.s32 	%r401, %r400, %r399;
	st.shared.u32 	[%r401+8], %r510;
$L__BB37_26:
	bar.sync 	0;
	setp.ne.s32 	%p42, %r1, 0;
	@%p42 bra 	$L__BB37_50;
	setp.gt.u32 	%p43, %r92, 32;
	ld.shared.u32 	%r402, [_ZZN3cub18CUB_300001_SM_10006detail6reduce28DeviceReduceSingleTileKernelINS2_10policy_hubIijN4cuda3__47maximumIiEEE10Policy1000EN6thrust24THRUST_300001_SM_1000_NS10device_ptrIiEEPijS8_iiNS5_3std3__410__identityEEEvT0_T1_T2_T3_T4_T6_E12temp_storage+12];
	max.s32 	%r403, %r510, %r402;
	selp.b32 	%r404, %r403, %r510, %p43;
	setp.gt.u32 	%p44, %r92, 64;
	ld.shared.u32 	%r405, [_ZZN3cub18CUB_300001_SM_10006detail6reduce28DeviceReduceSingleTileKernelINS2_10policy_hubIijN4cuda3__47maximumIiEEE10Policy1000EN6thrust24THRUST_300001_SM_1000_NS10device_ptrIiEEPijS8_iiNS5_3std3__410__identityEEEvT0_T1_T2_T3_T4_T6_E12temp_storage+16];
	max.s32 	%r406, %r404, %r405;
	selp.b32 	%r407, %r406, %r404, %p44;
	setp.gt.u32 	%p45, %r92, 96;
	ld.shared.u32 	%r408, [_ZZN3cub18CUB_300001_SM_10006detail6reduce28DeviceReduceSingleTileKernelINS2_10policy_hubIijN4cuda3__47maximumIiEEE10Policy1000EN6thrust24THRUST_300001_SM_1000_NS10device_ptrIiEEPijS8_iiNS5_3std3__410__identityEEEvT0_T1_T2_T3_T4_T6_E12temp_storage+20];
	max.s32 	%r409, %r407, %r408;
	selp.b32 	%r410, %r409, %r407, %p45;
	setp.gt.u32 	%p46, %r92, 128;
	ld.shared.u32 	%r411, [_ZZN3cub18CUB_300001_SM_10006detail6reduce28DeviceReduceSingleTileKernelINS2_10policy_hubIijN4cuda3__47maximumIiEEE10Policy1000EN6thrust24THRUST_300001_SM_1000_NS10device_ptrIiEEPijS8_iiNS5_3std3__410__identityEEEvT0_T1_T2_T3_T4_T6_E12temp_storage+24];
	max.s32 	%r412, %r410, %r411;
	selp.b32 	%r413, %r412, %r410, %p46;
	setp.gt.u32 	%p47, %r92, 160;
	ld.shared.u32 	%r414, [_ZZN3cub18CUB_300001_SM_10006detail6reduce28DeviceReduceSingleTileKernelINS2_10policy_hubIijN4cuda3__47maximumIiEEE10Policy1000EN6thrust24THRUST_300001_SM_1000_NS10device_ptrIiEEPijS8_iiNS5_3std3__410__identityEEEvT0_T1_T2_T3_T4_T6_E12temp_storage+28];
	max.s32 	%r415, %r413, %r414;
	selp.b32 	%r416, %r415, %r413, %p47;
	setp.gt.u32 	%p48, %r92, 192;
	ld.shared.u32 	%r417, [_ZZN3cub18CUB_300001_SM_10006detail6reduce28DeviceReduceSingleTileKernelINS2_10policy_hubIijN4cuda3__47maximumIiEEE10Policy1000EN6thrust24THRUST_300001_SM_1000_NS10device_ptrIiEEPijS8_iiNS5_3std3__410__identityEEEvT0_T1_T2_T3_T4_T6_E12temp_storage+32];
	max.s32 	%r418, %r416, %r417;
	selp.b32 	%r419, %r418, %r416, %p48;
	setp.gt.u32 	%p49, %r92, 224;
	ld.shared.u32 	%r420, [_ZZN3cub18CUB_300001_SM_10006detail6reduce28DeviceReduceSingleTileKernelINS2_10policy_hubIijN4cuda3__47maximumIiEEE10Policy1000EN6thrust24THRUST_300001_SM_1000_NS10device_ptrIiEEPijS8_iiNS5_3std3__410__identityEEEvT0_T1_T2_T3_T4_T6_E12temp_storage+36];
	max.s32 	%r421, %r419, %r420;
	selp.b32 	%r510, %r421, %r419, %p49;
	bra.uni 	$L__BB37_50;
$L__BB37_28:
	mov.u32 	%r41, %tid.x;
	mul.wide.u32 	%rd11, %r41, 4;
	add.s64 	%rd12, %rd2, %rd11;
	ld.global.u32 	%r95, [%rd12];
	ld.global.u32 	%r96, [%rd12+1024];
	ld.global.u32 	%r97, [%rd12+2048];
	ld.global.u32 	%r98, [%rd12+3072];
	ld.global.u32 	%r99, [%rd12+4096];
	ld.global.u32 	%r100, [%rd12+5120];
	ld.global.u32 	%r101, [%rd12+6144];
	ld.global.u32 	%r102, [%rd12+7168];
	ld.global.u32 	%r103, [%rd12+8192];
	ld.global.u32 	%r104, [%rd12+9216];
	ld.global.u32 	%r105, [%rd12+10240];
	ld.global.u32 	%r106, [%rd12+11264];
	ld.global.u32 	%r107, [%rd12+12288];
	ld.global.u32 	%r108, [%rd12+13312];
	ld.global.u32 	%r109, [%rd12+14336];
	ld.global.u32 	%r110, [%rd12+15360];
	max.s32 	%r111, %r95, %r96;
	max.s32 	%r112, %r111, %r97;
	max.s32 	%r113, %r98, %r99;
	max.s32 	%r114, %r113, %r100;
	max.s32 	%r115, %r101, %r102;
	max.s32 	%r116, %r115, %r103;
	max.s32 	%r117, %r104, %r105;
	max.s32 	%r118, %r117, %r106;
	max.s32 	%r119, %r107, %r108;
	max.s32 	%r120, %r119, %r109;
	max.s32 	%r121, %r112, %r114;
	max.s32 	%r122, %r121, %r116;
	max.s32 	%r123, %r118, %r120;
	max.s32 	%r124, %r123, %r110;
	max.s32 	%r509, %r122, %r124;
	add.s32 	%r43, %r92, -4096;
	setp.lt.u32 	%p3, %r43, 4096;
	mov.b32 	%r492, 4096;
	@%p3 bra 	$L__BB37_32;
	mov.b32 	%r492, 4096;
$L__BB37_30:
	add.s32 	%r126, %r41, %r492;
	mul.wide.u32 	%rd13, %r126, 4;
	add.s64 	%rd14, %rd2, %rd13;
	ld.global.u32 	%r127, [%rd14];
	ld.global.u32 	%r128, [%rd14+1024];
	ld.global.u32 	%r129, [%rd14+2048];
	ld.global.u32 	%r130, [%rd14+3072];
	ld.global.u32 	%r131, [%rd14+4096];
	ld.global.u32 	%r132, [%rd14+5120];
	ld.global.u32 	%r133, [%rd14+6144];
	ld.global.u32 	%r134, [%rd14+7168];
	ld.global.u32 	%r135, [%rd14+8192];
	ld.global.u32 	%r136, [%rd14+9216];
	ld.global.u32 	%r137, [%rd14+10240];
	ld.global.u32 	%r138, [%rd14+11264];
	ld.global.u32 	%r139, [%rd14+12288];
	ld.global.u32 	%r140, [%rd14+13312];
	ld.global.u32 	%r141, [%rd14+14336];
	ld.global.u32 	%r142, [%rd14+15360];
	max.s32 	%r143, %r509, %r127;
	max.s32 	%r144, %r143, %r128;
	max.s32 	%r145, %r129, %r130;
	max.s32 	%r146, %r145, %r131;
	max.s32 	%r147, %r132, %r133;
	max.s32 	%r148, %r147, %r134;
	max.s32 	%r149, %r135, %r136;
	max.s32 	%r150, %r149, %r137;
	max.s32 	%r151, %r138, %r139;
	max.s32 	%r152, %r151, %r140;
	max.s32 	%r153, %r141, %r142;
	max.s32 	%r154, %r144, %r146;
	max.s32 	%r155, %r154, %r148;
	max.s32 	%r156, %r150, %r152;
	max.s32 	%r157, %r156, %r153;
	max.s32 	%r509, %r155, %r157;
	sub.s32 	%r158, %r92, %r492;
	setp.lt.u32 	%p4, %r158, 4096;
	@%p4 bra 	$L__BB37_46;
	add.s32 	%r492, %r492, 4096;
	setp.le.u32 	%p5, %r492, %r43;
	@%p5 bra 	$L__BB37_30;
$L__BB37_32:
	setp.le.u32 	%p6, %r92, %r492;
	sub.s32 	%r159, %r92, %r492;
	setp.ge.s32 	%p7, %r41, %r159;
	or.pred  	%p8, %p6, %p7;
	@%p8 bra 	$L__BB37_46;
	not.b32 	%r162, %r41;
	add.s32 	%r163, %r92, %r162;
	sub.s32 	%r164, %r163, %r492;
	shr.u32 	%r165, %r164, 8;
	add.s32 	%r50, %r165, 1;
	and.b32  	%r51, %r50, 15;
	setp.lt.u32 	%p9, %r164, 3840;
	mov.u32 	%r501, %r41;
	@%p9 bra 	$L__BB37_37;
	or.b32  	%r495, %r41, 2048;
	add.s32 	%r494, %r41, %r492;
	and.b32  	%r166, %r50, 33554416;
	neg.s32 	%r493, %r166;
$L__BB37_35:
	.pragma "nounroll";
	mul.wide.u32 	%rd15, %r494, 4;
	add.s64 	%rd16, %rd2, %rd15;
	ld.global.u32 	%r167, [%rd16];
	max.s32 	%r168, %r509, %r167;
	add.s32 	%r169, %r494, 256;
	mul.wide.u32 	%rd17, %r169, 4;
	add.s64 	%rd18, %rd2, %rd17;
	ld.global.u32 	%r170, [%rd18];
	max.s32 	%r171, %r168, %r170;
	add.s32 	%r172, %r494, 512;
	mul.wide.u32 	%rd19, %r172, 4;
	add.s64 	%rd20, %rd2, %rd19;
	ld.global.u32 	%r173, [%rd20];
	max.s32 	%r174, %r171, %r173;
	add.s32 	%r175, %r494, 768;
	mul.wide.u32 	%rd21, %r175, 4;
	add.s64 	%rd22, %rd2, %rd21;
	ld.global.u32 	%r176, [%rd22];
	max.s32 	%r177, %r174, %r176;
	add.s32 	%r178, %r494, 1024;
	mul.wide.u32 	%rd23, %r178, 4;
	add.s64 	%rd24, %rd2, %rd23;
	ld.global.u32 	%r179, [%rd24];
	max.s32 	%r180, %r177, %r179;
	add.s32 	%r181, %r494, 1280;
	mul.wide.u32 	%rd25, %r181, 4;
	add.s64 	%rd26, %rd2, %rd25;
	ld.global.u32 	%r182, [%rd26];
	max.s32 	%r183, %r180, %r182;
	add.s32 	%r184, %r494, 1536;
	mul.wide.u32 	%rd27, %r184, 4;
	add.s64 	%rd28, %rd2, %rd27;
	ld.global.u32 	%r185, [%rd28];
	max.s32 	%r186, %r183, %r185;
	add.s32 	%r187, %r494, 1792;
	mul.wide.u32 	%rd29, %r187, 4;
	add.s64 	%rd30, %rd2, %rd29;
	ld.global.u32 	%r188, [%rd30];
	max.s32 	%r189, %r186, %r188;
	add.s32 	%r190, %r494, 2048;
	mul.wide.u32 	%rd31, %r190, 4;
	add.s64 	%rd32, %rd2, %rd31;
	ld.global.u32 	%r191, [%rd32];
	max.s32 	%r192, %r189, %r191;
	add.s32 	%r193, %r494, 2304;
	mul.wide.u32 	%rd33, %r193, 4;
	add.s64 	%rd34, %rd2, %rd33;
	ld.global.u32 	%r194, [%rd34];
	max.s32 	%r195, %r192, %r194;
	add.s32 	%r196, %r494, 2560;
	mul.wide.u32 	%rd35, %r196, 4;
	add.s64 	%rd36, %rd2, %rd35;
	ld.global.u32 	%r197, [%rd36];
	max.s32 	%r198, %r195, %r197;
	add.s32 	%r199, %r494, 2816;
	mul.wide.u32 	%rd37, %r199, 4;
	add.s64 	%rd38, %rd2, %rd37;
	ld.global.u32 	%r200, [%rd38];
	max.s32 	%r201, %r198, %r200;
	add.s32 	%r202, %r494, 3072;
	mul.wide.u32 	%rd39, %r202, 4;
	add.s64 	%rd40, %rd2, %rd39;
	ld.global.u32 	%r203, [%rd40];
	max.s32 	%r204, %r201, %r203;
	add.s32 	%r205, %r494, 3328;
	mul.wide.u32 	%rd41, %r205, 4;
	add.s64 	%rd42, %rd2, %rd41;
	ld.global.u32 	%r206, [%rd42];
	max.s32 	%r207, %r204, %r206;
	add.s32 	%r208, %r494, 3584;
	mul.wide.u32 	%rd43, %r208, 4;
	add.s64 	%rd44, %rd2, %rd43;
	ld.global.u32 	%r209, [%rd44];
	max.s32 	%r210, %r207, %r209;
	add.s32 	%r211, %r494, 3840;
	mul.wide.u32 	%rd45, %r211, 4;
	add.s64 	%rd46, %rd2, %rd45;
	ld.global.u32 	%r212, [%rd46];
	max.s32 	%r509, %r210, %r212;
	add.s32 	%r495, %r495, 4096;
	add.s32 	%r494, %r494, 4096;
	add.s32 	%r493, %r493, 16;
	setp.ne.s32 	%p10, %r493, 0;
	@%p10 bra 	$L__BB37_35;
	add.s32 	%r501, %r495, -2048;
$L__BB37_37:
	setp.eq.s32 	%p11, %r51, 0;
	@%p11 bra 	$L__BB37_46;
	and.b32  	%r67, %r50, 7;
	setp.lt.u32 	%p12, %r51, 8;
	@%p12 bra 	$L__BB37_40;
	add.s32 	%r214, %r501, %r492;
	mul.wide.u32 	%rd47, %r214, 4;
	add.s64 	%rd48, %rd2, %rd47;
	ld.global.u32 	%r215, [%rd48];
	max.s32 	%r216, %r509, %r215;
	add.s32 	%r217, %r214, 256;
	mul.wide.u32 	%rd49, %r217, 4;
	add.s64 	%rd50, %rd2, %rd49;
	ld.global.u32 	%r218, [%rd50];
	max.s32 	%r219, %r216, %r218;
	add.s32 	%r220, %r214, 512;
	mul.wide.u32 	%rd51, %r220, 4;
	add.s64 	%rd52, %rd2, %rd51;
	ld.global.u32 	%r221, [%rd52];
	max.s32 	%r222, %r219, %r221;
	add.s32 	%r223, %r214, 768;
	mul.wide.u32 	%rd53, %r223, 4;
	add.s64 	%rd54, %rd2, %rd53;
	ld.global.u32 	%r224, [%rd54];
	max.s32 	%r225, %r222, %r224;
	add.s32 	%r226, %r214, 1024;
	mul.wide.u32 	%rd55, %r226, 4;
	add.s64 	%rd56, %rd2, %rd55;
	ld.global.u32 	%r227, [%rd56];
	max.s32 	%r228, %r225, %r227;
	add.s32 	%r229, %r214, 1280;
	mul.wide.u32 	%rd57, %r229, 4;
	add.s64 	%rd58, %rd2, %rd57;
	ld.global.u32 	%r230, [%rd58];
	max.s32 	%r231, %r228, %r230;
	add.s32 	%r232, %r214, 1536;
	mul.wide.u32 	%rd59, %r232, 4;
	add.s64 	%rd60, %rd2, %rd59;
	ld.global.u32 	%r233, [%rd60];
	max.s32 	%r234, %r231, %r233;
	add.s32 	%r235, %r214, 1792;
	mul.wide.u32 	%rd61, %r235, 4;
	add.s64 	%rd62, %rd2, %rd61;
	ld.global.u32 	%r236, [%rd62];
	max.s32 	%r509, %r234, %r236;
	add.s32 	%r501, %r501, 2048;
$L__BB37_40:
	setp.eq.s32 	%p13, %r67, 0;
	@%p13 bra 	$L__BB37_46;
	and.b32  	%r73, %r50, 3;
	setp.lt.u32 	%p14, %r67, 4;
	@%p14 bra 	$L__BB37_43;
	add.s32 	%r238, %r501, %r492;
	mul.wide.u32 	%rd63, %r238, 4;
	add.s64 	%rd64, %rd2, %rd63;
	ld.global.u32 	%r239, [%rd64];
	max.s32 	%r240, %r509, %r239;
	add.s32 	%r241, %r238, 256;
	mul.wide.u32 	%rd65, %r241, 4;
	add.s64 	%rd66, %rd2, %rd65;
	ld.global.u32 	%r242, [%rd66];
	max.s32 	%r243, %r240, %r242;
	add.s32 	%r244, %r238, 512;
	mul.wide.u32 	%rd67, %r244, 4;
	add.s64 	%rd68, %rd2, %rd67;
	ld.global.u32 	%r245, [%rd68];
	max.s32 	%r246, %r243, %r245;
	add.s32 	%r247, %r238, 768;
	mul.wide.u32 	%rd69, %r247, 4;
	add.s64 	%rd70, %rd2, %rd69;
	ld.global.u32 	%r248, [%rd70];
	max.s32 	%r509, %r246, %r248;
	add.s32 	%r501, %r501, 1024;
$L__BB37_43:
	setp.eq.s32 	%p15, %r73, 0;
	@%p15 bra 	$L__BB37_46;
	add.s32 	%r507, %r501, %r492;
	neg.s32 	%r506, %r73;
$L__BB37_45:
	.pragma "nounroll";
	mul.wide.u32 	%rd71, %r507, 4;
	add.s64 	%rd72, %rd2, %rd71;
	ld.global.u32 	%r249, [%rd72];
	max.s32 	%r509, %r509, %r249;
	add.s32 	%r507, %r507, 256;
	add.s32 	%r506, %r506, 1;
	setp.ne.s32 	%p16, %r506, 0;
	@%p16 bra 	$L__BB37_45;
$L__BB37_46:
	// begin inline asm
	mov.u32 %r250, %laneid;
	// end inline asm
	mov.b32 	%r253, 1;
	mov.b32 	%r274, 31;
	mov.b32 	%r275, -1;
	// begin inline asm
	shfl.sync.down.b32 %r251, %r509, %r253, %r274, %r275;
	// end inline asm
	setp.gt.s32 	%p17, %r250, 30;
	max.s32 	%r276, %r509, %r251;
	selp.b32 	%r257, %r509, %r276, %p17;
	mov.b32 	%r258, 2;
	// begin inline asm
	shfl.sync.down.b32 %r256, %r257, %r258, %r274, %r275;
	// end inline asm
	setp.gt.s32 	%p18, %r250, 29;
	max.s32 	%r277, %r257, %r256;
	selp.b32 	%r262, %r257, %r277, %p18;
	mov.b32 	%r263, 4;
	// begin inline asm
	shfl.sync.down.b32 %r261, %r262, %r263, %r274, %r275;
	// end inline asm
	setp.gt.s32 	%p19, %r250, 27;
	max.s32 	%r278, %r262, %r261;
	selp.b32 	%r267, %r262, %r278, %p19;
	mov.b32 	%r268, 8;
	// begin inline asm
	shfl.sync.down.b32 %r266, %r267, %r268, %r274, %r275;
	// end inline asm
	setp.gt.s32 	%p20, %r250, 23;
	max.s32 	%r279, %r267, %r266;
	selp.b32 	%r272, %r267, %r279, %p20;
	mov.b32 	%r273, 16;
	// begin inline asm
	shfl.sync.down.b32 %r271, %r272, %r273, %r274, %r275;
	// end inline asm
	setp.gt.s32 	%p21, %r250, 15;
	max.s32 	%r88, %r272, %r271;
	selp.b32 	%r510, %r272, %r88, %p21;
	setp.ne.s32 	%p22, %r250, 0;
	@%p22 bra 	$L__BB37_48;
	shr.u32 	%r280, %r41, 3;
	and.b32  	%r281, %r280, 124;
	mov.u32 	%r282, _ZZN3cub18CUB_300001_SM_10006detail6reduce28DeviceReduceSingleTileKernelINS2_10policy_hubIijN4cuda3__47maximumIiEEE10Policy1000EN6thrust24THRUST_300001_SM_1000_NS10device_ptrIiEEPijS8_iiNS5_3std3__410__identityEEEvT0_T1_T2_T3_T4_T6_E12temp_storage;
	add.s32 	%r283, %r282, %r281;
	st.shared.u32 	[%r283+8], %r88;
$L__BB37_48:
	bar.sync 	0;
	setp.ne.s32 	%p23, %r41, 0;
	@%p23 bra 	$L__BB37_50;
	ld.shared.u32 	%r284, [_ZZN3cub18CUB_300001_SM_10006detail6reduce28DeviceReduceSingleTileKernelINS2_10policy_hubIijN4cuda3__47maximumIiEEE10Policy1000EN6thrust24THRUST_300001_SM_1000_NS10device_ptrIiEEPijS8_iiNS5_3std3__410__identityEEEvT0_T1_T2_T3_T4_T6_E12temp_storage+12];
	max.s32 	%r285, %r510, %r284;
	ld.shared.u32 	%r286, [_ZZN3cub18CUB_300001_SM_10006detail6reduce28DeviceReduceSingleTileKernelINS2_10policy_hubIijN4cuda3__47maximumIiEEE10Policy1000EN6thrust24THRUST_300001_SM_1000_NS10device_ptrIiEEPijS8_iiNS5_3std3__410__identityEEEvT0_T1_T2_T3_T4_T6_E12temp_storage+16];
	max.s32 	%r287, %r285, %r286;
	ld.shared.u32 	%r288, [_ZZN3cub18CUB_300001_SM_10006detail6reduce28DeviceReduceSingleTileKernelINS2_10policy_hubIijN4cuda3__47maximumIiEEE10Policy1000EN6thrust24THRUST_300001_SM_1000_NS10device_ptrIiEEPijS8_iiNS5_3std3__410__identityEEEvT0_T1_T2_T3_T4_T6_E12temp_storage+20];
	max.s32 	%r289, %r287, %r288;
	ld.shared.u32 	%r290, [_ZZN3cub18CUB_300001_SM_10006detail6reduce28DeviceReduceSingleTileKernelINS2_10policy_hubIijN4cuda3__47maximumIiEEE10Policy1000EN6thrust24THRUST_300001_SM_1000_NS10device_ptrIiEEPijS8_iiNS5_3std3__410__identityEEEvT0_T1_T2_T3_T4_T6_E12temp_storage+24];
	max.s32 	%r291, %r289, %r290;
	ld.shared.u32 	%r292, [_ZZN3cub18CUB_300001_SM_10006detail6reduce28DeviceReduceSingleTileKernelINS2_10policy_hubIijN4cuda3__47maximumIiEEE10Policy1000EN6thrust24THRUST_300001_SM_1000_NS10device_ptrIiEEPijS8_iiNS5_3std3__410__identityEEEvT0_T1_T2_T3_T4_T6_E12temp_storage+28];
	max.s32 	%r293, %r291, %r292;
	ld.shared.u32 	%r294, [_ZZN3cub18CUB_300001_SM_10006detail6reduce28DeviceReduceSingleTileKernelINS2_10policy_hubIijN4cuda3__47maximumIiEEE10Policy1000EN6thrust24THRUST_300001_SM_1000_NS10device_ptrIiEEPijS8_iiNS5_3std3__410__identityEEEvT0_T1_T2_T3_T4_T6_E12temp_storage+32];
	max.s32 	%r295, %r293, %r294;
	ld.shared.u32 	%r296, [_ZZN3cub18CUB_300001_SM_10006detail6reduce28DeviceReduceSingleTileKernelINS2_10policy_hubIijN4cuda3__47maximumIiEEE10Policy1000EN6thrust24THRUST_300001_SM_1000_NS10device_ptrIiEEPijS8_iiNS5_3std3__410__identityEEEvT0_T1_T2_T3_T4_T6_E12temp_storage+36];
	max.s32 	%r510, %r295, %r296;
$L__BB37_50:
	mov.u32 	%r469, %tid.x;
	setp.ne.s32 	%p57, %r469, 0;
	@%p57 bra 	$L__BB37_52;
	max.s32 	%r470, %r93, %r510;
	st.global.u32 	[%rd1], %r470;
$L__BB37_52:
	ret;

}
	// .globl	_ZN3cub18CUB_300001_SM_10006detail6reduce18DeviceReduceKernelINS2_10policy_hubIijN4cuda3__47maximumIiEEE10Policy1000EN6thrust24THRUST_300001_SM_1000_NS10device_ptrIiEEjS8_iNS5_3std3__410__identityEEEvT0_PT3_T1_NS0_13GridEvenShareISL_EET2_T4_
.visible .entry _ZN3cub18CUB_300001_SM_10006detail6reduce18DeviceReduceKernelINS2_10policy_hubIijN4cuda3__47maximumIiEEE10Policy1000EN6thrust24THRUST_300001_SM_1000_NS10device_ptrIiEEjS8_iNS5_3std3__410__identityEEEvT0_PT3_T1_NS0_13GridEvenShareISL_EET2_T4_(
	.param .align 8 .b8 _ZN3cub18CUB_300001_SM_10006detail6reduce18DeviceReduceKernelINS2_10policy_hubIijN4cuda3__47maximumIiEEE10Policy1000EN6thrust24THRUST_300001_SM_1000_NS10device_ptrIiEEjS8_iNS5_3std3__410__identityEEEvT0_PT3_T1_NS0_13GridEvenShareISL_EET2_T4__param_0[8],
	.param .u64 .ptr .align 1 _ZN3cub18CUB_300001_SM_10006detail6reduce18DeviceReduceKernelINS2_10policy_hubIijN4cuda3__47maximumIiEEE10Policy1000EN6thrust24THRUST_300001_SM_1000_NS10device_ptrIiEEjS8_iNS5_3std3__410__identityEEEvT0_PT3_T1_NS0_13GridEvenShareISL_EET2_T4__param_1,
	.param .u32 _ZN3cub18CUB_300001_SM_10006detail6reduce18DeviceReduceKernelINS2_10policy_hubIijN4cuda3__47maximumIiEEE10Policy1000EN6thrust24THRUST_300001_SM_1000_NS10device_ptrIiEEjS8_iNS5_3std3__410__identityEEEvT0_PT3_T1_NS0_13GridEvenShareISL_EET2_T4__param_2,
	.param .align 4 .b8 _ZN3cub18CUB_300001_SM_10006detail6reduce18DeviceReduceKernelINS2_10policy_hubIijN4cuda3__47maximumIiEEE10Policy1000EN6thrust24THRUST_300001_SM_1000_NS10device_ptrIiEEjS8_iNS5_3std3__410__identityEEEvT0_PT3_T1_NS0_13GridEvenShareISL_EET2_T4__param_3[40],
	.param .align 1 .b8 _ZN3cub18CUB_300001_SM_10006detail6reduce18DeviceReduceKernelINS2_10policy_hubIijN4cuda3__47maximumIiEEE10Policy1000EN6thrust24THRUST_300001_SM_1000_NS10device_ptrIiEEjS8_iNS5_3std3__410__identityEEEvT0_PT3_T1_NS0_13GridEvenShareISL_EET2_T4__param_4[1],
	.param .align 1 .b8 _ZN3cub18CUB_300001_SM_10006detail6reduce18DeviceReduceKernelINS2_10policy_hubIijN4cuda3__47maximumIiEEE10Policy1000EN6thrust24THRUST_300001_SM_1000_NS10device_ptrIiEEjS8_iNS5_3std3__410__identityEEEvT0_PT3_T1_NS0_13GridEvenShareISL_EET2_T4__param_5[1]
)
.maxntid 256
{
	.reg .pred 	%p<57>;
	.reg .b16 	%rs<4>;
	.reg .b32 	%r<575>;
	.reg .b64 	%rd<130>;
	// demoted variable
	.shared .align 4 .b8 _ZZN3cub18CUB_300001_SM_10006detail6reduce18DeviceReduceKernelINS2_10policy_hubIijN4cuda3__47maximumIiEEE10Policy1000EN6thrust24THRUST_300001_SM_1000_NS10device_ptrIiEEjS8_iNS5_3std3__410__identityEEEvT0_PT3_T1_NS0_13GridEvenShareISL_EET2_T4_E12temp_storage[44];
	ld.param.u32 	%r1, [_ZN3cub18CUB_300001_SM_10006detail6reduce18DeviceReduceKernelINS2_10policy_hubIijN4cuda3__47maximumIiEEE10Policy1000EN6thrust24THRUST_300001_SM_1000_NS10device_ptrIiEEjS8_iNS5_3std3__410__identityEEEvT0_PT3_T1_NS0_13GridEvenShareISL_EET2_T4__param_3+20];
	ld.param.u32 	%r2, [_ZN3cub18CUB_300001_SM_10006detail6reduce18DeviceReduceKernelINS2_10policy_hubIijN4cuda3__47maximumIiEEE10Policy1000EN6thrust24THRUST_300001_SM_1000_NS10device_ptrIiEEjS8_iNS5_3std3__410__identityEEEvT0_PT3_T1_NS0_13GridEvenShareISL_EET2_T4__param_3+24];
	ld.param.u64 	%rd3, [_ZN3cub18CUB_300001_SM_10006detail6reduce18DeviceReduceKernelINS2_10policy_hubIijN4cuda3__47maximumIiEEE10Policy1000EN6thrust24THRUST_300001_SM_1000_NS10device_ptrIiEEjS8_iNS5_3std3__410__identityEEEvT0_PT3_T1_NS0_13GridEvenShareISL_EET2_T4__param_0];
	cvta.to.global.u64 	%rd1, %rd3;
	mov.u32 	%r3, %ctaid.x;
	shl.b32 	%r4, %r2, 12;
	shl.b32 	%r556, %r3, 12;
	sub.s32 	%r6, %r1, %r556;
	setp.gt.u32 	%p1, %r6, 4095;
	@%p1 bra 	$L__BB38_26;
	mov.u32 	%r7, %tid.x;
	setp.ge.u32 	%p23, %r7, %r6;
	mov.b32 	%r550, 0;
	mov.u32 	%r539, %r7;
	@%p23 bra 	$L__BB38_3;
	add.s32 	%r331, %r556, %r7;
	mul.wide.u32 	%rd66, %r331, 4;
	add.s64 	%rd67, %rd1, %rd66;
	ld.global.u32 	%r550, [%rd67];
	add.s32 	%r539, %r7, 256;
$L__BB38_3:
	setp.ge.u32 	%p24, %r539, %r6;
	@%p24 bra 	$L__BB38_17;
	not.b32 	%r333, %r539;
	add.s32 	%r334, %r1, %r333;
	sub.s32 	%r335, %r334, %r556;
	shr.u32 	%r336, %r335, 8;
	add.s32 	%r12, %r336, 1;
	and.b32  	%r13, %r12, 15;
	setp.lt.u32 	%p25, %r335, 3840;
	@%p25 bra 	$L__BB38_8;
	or.b32  	%r536, %r539, 2048;
	add.s32 	%r535, %r539, %r556;
	and.b32  	%r337, %r12, 33554416;
	neg.s32 	%r534, %r337;
$L__BB38_6:
	.pragma "nounroll";
	mul.wide.u32 	%rd68, %r535, 4;
	add.s64 	%rd69, %rd1, %rd68;
	ld.global.u32 	%r338, [%rd69];
	max.s32 	%r339, %r550, %r338;
	add.s32 	%r340, %r535, 256;
	mul.wide.u32 	%rd70, %r340, 4;
	add.s64 	%rd71, %rd1, %rd70;
	ld.global.u32 	%r341, [%rd71];
	max.s32 	%r342, %r339, %r341;
	add.s32 	%r343, %r535, 512;
	mul.wide.u32 	%rd72, %r343, 4;
	add.s64 	%rd73, %rd1, %rd72;
	ld.global.u32 	%r344, [%rd73];
	max.s32 	%r345, %r342, %r344;
	add.s32 	%r346, %r535, 768;
	mul.wide.u32 	%rd74, %r346, 4;
	add.s64 	%rd75, %rd1, %rd74;
	ld.global.u32 	%r347, [%rd75];
	max.s32 	%r348, %r345, %r347;
	add.s32 	%r349, %r535, 1024;
	mul.wide.u32 	%rd76, %r349, 4;
	add.s64 	%rd77, %rd1, %rd76;
	ld.global.u32 	%r350, [%rd77];
	max.s32 	%r351, %r348, %r350;
	add.s32 	%r352, %r535, 1280;
	mul.wide.u32 	%rd78, %r352, 4;
	add.s64 	%rd79, %rd1, %rd78;
	ld.global.u32 	%r353, [%rd79];
	max.s32 	%r354, %r351, %r353;
	add.s32 	%r355, %r535, 1536;
	mul.wide.u32 	%rd80, %r355, 4;
	add.s64 	%rd81, %rd1, %rd80;
	ld.global.u32 	%r356, [%rd81];
	max.s32 	%r357, %r354, %r356;
	add.s32 	%r358, %r535, 1792;
	mul.wide.u32 	%rd82, %r358, 4;
	add.s64 	%rd83, %rd1, %rd82;
	ld.global.u32 	%r359, [%rd83];
	max.s32 	%r360, %r357, %r359;
	add.s32 	%r361, %r535, 2048;
	mul.wide.u32 	%rd84, %r361, 4;
	add.s64 	%rd85, %rd1, %rd84;
	ld.global.u32 	%r362, [%rd85];
	max.s32 	%r363, %r360, %r362;
	add.s32 	%r364, %r535, 2304;
	mul.wide.u32 	%rd86, %r364, 4;
	add.s64 	%rd87, %rd1, %rd86;
	ld.global.u32 	%r365, [%rd87];
	max.s32 	%r366, %r363, %r365;
	add.s32 	%r367, %r535, 2560;
	mul.wide.u32 	%rd88, %r367, 4;
	add.s64 	%rd89, %rd1, %rd88;
	ld.global.u32 	%r368, [%rd89];
	max.s32 	%r369, %r366, %r368;
	add.s32 	%r370, %r535, 2816;
	mul.wide.u32 	%rd90, %r370, 4;
	add.s64 	%rd91, %rd1, %rd90;
	ld.global.u32 	%r371, [%rd91];
	max.s32 	%r372, %r369, %r371;
	add.s32 	%r373, %r535, 3072;
	mul.wide.u32 	%rd92, %r373, 4;
	add.s64 	%rd93, %rd1, %rd92;
	ld.global.u32 	%r374, [%rd93];
	max.s32 	%r375, %r372, %r374;
	add.s32 	%r376, %r535, 3328;
	mul.wide.u32 	%rd94, %r376, 4;
	add.s64 	%rd95, %rd1, %rd94;
	ld.global.u32 	%r377, [%rd95];
	max.s32 	%r378, %r375, %r377;
	add.s32 	%r379, %r535, 3584;
	mul.wide.u32 	%rd96, %r379, 4;
	add.s64 	%rd97, %rd1, %rd96;
	ld.global.u32 	%r380, [%rd97];
	max.s32 	%r381, %r378, %r380;
	add.s32 	%r382, %r535, 3840;
	mul.wide.u32 	%rd98, %r382, 4;
	add.s64 	%rd99, %rd1, %rd98;
	ld.global.u32 	%r383, [%rd99];
	max.s32 	%r550, %r381, %r383;
	add.s32 	%r536, %r536, 4096;
	add.s32 	%r535, %r535, 4096;
	add.s32 	%r534, %r534, 16;
	setp.ne.s32 	%p26, %r534, 0;
	@%p26 bra 	$L__BB38_6;
	add.s32 	%r539, %r536, -2048;
$L__BB38_8:
	setp.eq.s32 	%p27, %r13, 0;
	@%p27 bra 	$L__BB38_17;
	and.b32  	%r29, %r12, 7;
	setp.lt.u32 	%p28, %r13, 8;
	@%p28 bra 	$L__BB38_11;
	add.s32 	%r385, %r556, %r539;
	mul.wide.u32 	%rd100, %r385, 4;
	add.s64 	%rd101, %rd1, %rd100;
	ld.global.u32 	%r386, [%rd101];
	max.s32 	%r387, %r550, %r386;
	add.s32 	%r388, %r385, 256;
	mul.wide.u32 	%rd102, %r388, 4;
	add.s64 	%rd103, %rd1, %rd102;
	ld.global.u32 	%r389, [%rd103];
	max.s32 	%r390, %r387, %r389;
	add.s32 	%r391, %r385, 512;
	mul.wide.u32 	%rd104, %r391, 4;
	add.s64 	%rd105, %rd1, %rd104;
	ld.global.u32 	%r392, [%rd105];
	max.s32 	%r393, %r390, %r392;
	add.s32 	%r394, %r385, 768;
	mul.wide.u32 	%rd106, %r394, 4;
	add.s64 	%rd107, %rd1, %rd106;
	ld.global.u32 	%r395, [%rd107];
	max.s32 	%r396, %r393, %r395;
	add.s32 	%r397, %r385, 1024;
	mul.wide.u32 	%rd108, %r397, 4;
	add.s64 	%rd109, %rd1, %rd108;
	ld.global.u32 	%r398, [%rd109];
	max.s32 	%r399, %r396, %r398;
	add.s32 	%r400, %r385, 1280;
	mul.wide.u32 	%rd110, %r400, 4;
	add.s64 	%rd111, %rd1, %rd110;
	ld.global.u32 	%r401, [%rd111];
	max.s32 	%r402, %r399, %r401;
	add.s32 	%r403, %r385, 1536;
	mul.wide.u32 	%rd112, %r403, 4;
	add.s64 	%rd113, %rd1, %rd112;
	ld.global.u32 	%r404, [%rd113];
	max.s32 	%r405, %r402, %r404;
	add.s32 	%r406, %r385, 1792;
	mul.wide.u32 	%rd114, %r406, 4;
	add.s64 	%rd115, %rd1, %rd114;
	ld.global.u32 	%r407, [%rd115];
	max.s32 	%r550, %r405, %r407;
	add.s32 	%r539, %r539, 2048;
$L__BB38_11:
	setp.eq.s32 	%p29, %r29, 0;
	@%p29 bra 	$L__BB38_17;
	and.b32  	%r35, %r12, 3;
	setp.lt.u32 	%p30, %r29, 4;
	@%p30 bra 	$L__BB38_14;
	add.s32 	%r409, %r556, %r539;
	mul.wide.u32 	%rd116, %r409, 4;
	add.s64 	%rd117, %rd1, %rd116;
	ld.global.u32 	%r410, [%rd117];
	max.s32 	%r411, %r550, %r410;
	add.s32 	%r412, %r409, 256;
	mul.wide.u32 	%rd118, %r412, 4;
	add.s64 	%rd119, %rd1, %rd118;
	ld.global.u32 	%r413, [%rd119];
	max.s32 	%r414, %r411, %r413;
	add.s32 	%r415, %r409, 512;
	mul.wide.u32 	%rd120, %r415, 4;
	add.s64 	%rd121, %rd1, %rd120;
	ld.global.u32 	%r416, [%rd121];
	max.s32 	%r417, %r414, %r416;
	add.s32 	%r418, %r409, 768;
	mul.wide.u32 	%rd122, %r418, 4;
	add.s64 	%rd123, %rd1, %rd122;
	ld.global.u32 	%r419, [%rd123];
	max.s32 	%r550, %r417, %r419;
	add.s32 	%r539, %r539, 1024;
$L__BB38_14:
	setp.eq.s32 	%p31, %r35, 0;
	@%p31 bra 	$L__BB38_17;
	add.s32 	%r548, %r539, %r556;
	neg.s32 	%r547, %r35;
$L__BB38_16:
	.pragma "nounroll";
	mul.wide.u32 	%rd124, %r548, 4;
	add.s64 	%rd125, %rd1, %rd124;
	ld.global.u32 	%r420, [%rd125];
	max.s32 	%r550, %r550, %r420;
	add.s32 	%r548, %r548, 256;
	add.s32 	%r547, %r547, 1;
	setp.ne.s32 	%p32, %r547, 0;
	@%p32 bra 	$L__BB38_16;
$L__BB38_17:
	setp.lt.u32 	%p33, %r6, 256;
	@%p33 bra 	$L__BB38_22;
	// begin inline asm
	mov.u32 %r484, %laneid;
	// end inline asm
	mov.b32 	%r487, 1;
	mov.b32 	%r508, 31;
	mov.b32 	%r509, -1;
	// begin inline asm
	shfl.sync.down.b32 %r485, %r550, %r487, %r508, %r509;
	// end inline asm
	setp.gt.s32 	%p49, %r484, 30;
	max.s32 	%r510, %r550, %r485;
	selp.b32 	%r491, %r550, %r510, %p49;
	mov.b32 	%r492, 2;
	// begin inline asm
	shfl.sync.down.b32 %r490, %r491, %r492, %r508, %r509;
	// end inline asm
	setp.gt.s32 	%p50, %r484, 29;
	max.s32 	%r511, %r491, %r490;
	selp.b32 	%r496, %r491, %r511, %p50;
	mov.b32 	%r497, 4;
	// begin inline asm
	shfl.sync.down.b32 %r495, %r496, %r497, %r508, %r509;
	// end inline asm
	setp.gt.s32 	%p51, %r484, 27;
	max.s32 	%r512, %r496, %r495;
	selp.b32 	%r501, %r496, %r512, %p51;
	mov.b32 	%r502, 8;
	// begin inline asm
	shfl.sync.down.b32 %r500, %r501, %r502, %r508, %r509;
	// end inline asm
	setp.gt.s32 	%p52, %r484, 23;
	max.s32 	%r513, %r501, %r500;
	selp.b32 	%r506, %r501, %r513, %p52;
	mov.b32 	%r507, 16;
	// begin inline asm
	shfl.sync.down.b32 %r505, %r506, %r507, %r508, %r509;
	// end inline asm
	setp.gt.s32 	%p53, %r484, 15;
	max.s32 	%r50, %r506, %r505;
	selp.b32 	%r574, %r506, %r50, %p53;
	setp.ne.s32 	%p54, %r484, 0;
	@%p54 bra 	$L__BB38_20;
	shr.u32 	%r514, %r7, 3;
	and.b32  	%r515, %r514, 124;
	mov.u32 	%r516, _ZZN3cub18CUB_300001_SM_10006detail6reduce18DeviceReduceKernelINS2_10policy_hubIijN4cuda3__47maximumIiEEE10Policy1000EN6thrust24THRUST_300001_SM_1000_NS10device_ptrIiEEjS8_iNS5_3std3__410__identityEEEvT0_PT3_T1_NS0_13GridEvenShareISL_EET2_T4_E12temp_storage;
	add.s32 	%r517, %r516, %r515;
	st.shared.u32 	[%r517+8], %r50;
$L__BB38_20:
	bar.sync 	0;
	setp.ne.s32 	%p55, %r7, 0;
	@%p55 bra 	$L__BB38_48;
	ld.shared.u32 	%r518, [_ZZN3cub18CUB_300001_SM_10006detail6reduce18DeviceReduceKernelINS2_10policy_hubIijN4cuda3__47maximumIiEEE10Policy1000EN6thrust24THRUST_300001_SM_1000_NS10device_ptrIiEEjS8_iNS5_3std3__410__identityEEEvT0_PT3_T1_NS0_13GridEvenShareISL_EET2_T4_E12temp_storage+12];
	max.s32 	%r519, %r574, %r518;
	ld.shared.u32 	%r520, [_ZZN3cub18CUB_300001_SM_10006detail6reduce18DeviceReduceKernelINS2_10policy_hubIijN4cuda3__47maximumIiEEE10Policy1000EN6thrust24THRUST_300001_SM_1000_NS10device_ptrIiEEjS8_iNS5_3std3__410__identityEEEvT0_PT3_T1_NS0_13GridEvenShareISL_EET2_T4_E12temp_storage+16];
	max.s32 	%r521, %r519, %r520;
	ld.shared.u32 	%r522, [_ZZN3cub18CUB_300001_SM_10006detail6reduce18DeviceReduceKernelINS2_10policy_hubIijN4cuda3__47maximumIiEEE10Policy1000EN6thrust24THRUST_300001_SM_1000_NS10device_ptrIiEEjS8_iNS5_3std3__410__identityEEEvT0_PT3_T1_NS0_13GridEvenShareISL_EET2_T4_E12temp_storage+20];
	max.s32 	%r523, %r521, %r522;
	ld.shared.u32 	%r524, [_ZZN3cub18CUB_300001_SM_10006detail6reduce18DeviceReduceKernelINS2_10policy_hubIijN4cuda3__47maximumIiEEE10Policy1000EN6thrust24THRUST_300001_SM_1000_NS10device_ptrIiEEjS8_iNS5_3std3__410__identityEEEvT0_PT3_T1_NS0_13GridEvenShareISL_EET2_T4_E12temp_storage+24];
	max.s32 	%r525, %r523, %r524;
	ld.shared.u32 	%r526, [_ZZN3cub18CUB_300001_SM_10006detail6reduce18DeviceReduceKernelINS2_10policy_hubIijN4cuda3__47maximumIiEEE10Policy1000EN6thrust24THRUST_300001_SM_1000_NS10device_ptrIiEEjS8_iNS5_3std3__410__identityEEEvT0_PT3_T1_NS0_13GridEvenShareISL_EET2_T4_E12temp_storage+28];
	max.s32 	%r527, %r525, %r526;
	ld.shared.u32 	%r528, [_ZZN3cub18CUB_300001_SM_10006detail6reduce18DeviceReduceKernelINS2_10policy_hubIijN4cuda3__47maximumIiEEE10Policy1000EN6thrust24THRUST_300001_SM_1000_NS10device_ptrIiEEjS8_iNS5_3std3__410__identityEEEvT0_PT3_T1_NS0_13GridEvenShareISL_EET2_T4_E12temp_storage+32];
	max.s32 	%r529, %r527, %r528;
	ld.shared.u32 	%r530, [_ZZN3cub18CUB_300001_SM_10006detail6reduce18DeviceReduceKernelINS2_10policy_hubIijN4cuda3__47maximumIiEEE10Policy1000EN6thrust24THRUST_300001_SM_1000_NS10device_ptrIiEEjS8_iNS5_3std3__410__identityEEEvT0_PT3_T1_NS0_13GridEvenShareISL_EET2_T4_E12temp_storage+36];
	max.s32 	%r574, %r529, %r530;
	bra.uni 	$L__BB38_48;
$L__BB38_22:
	// begin inline asm
	mov.u32 %r421, %laneid;
	// end inline asm
	and.b32  	%r447, %r7, 992;
	add.s32 	%r448, %r447, 32;
	setp.gt.u32 	%p34, %r448, %r6;
	not.b32 	%r449, %r447;
	add.s32 	%r450, %r6, %r449;
	selp.b32 	%r445, %r450, 31, %p34;
	mov.b32 	%r424, 1;
	mov.b32 	%r446, -1;
	// begin inline asm
	shfl.sync.down.b32 %r422, %r550, %r424, %r445, %r446;
	// end inline asm
	setp.lt.s32 	%p35, %r421, %r445;
	max.s32 	%r451, %r550, %r422;
	selp.b32 	%r428, %r451, %r550, %p35;
	mov.b32 	%r429, 2;
	// begin inline asm
	shfl.sync.down.b32 %r427, %r428, %r429, %r445, %r446;
	// end inline asm
	add.s32 	%r452, %r421, 2;
	setp.gt.s32 	%p36, %r452, %r445;
	max.s32 	%r453, %r428, %r427;
	selp.b32 	%r433, %r428, %r453, %p36;
	mov.b32 	%r434, 4;
	// begin inline asm
	shfl.sync.down.b32 %r432, %r433, %r434, %r445, %r446;
	// end inline asm
	add.s32 	%r454, %r421, 4;
	setp.gt.s32 	%p37, %r454, %r445;
	max.s32 	%r455, %r433, %r432;
	selp.b32 	%r438, %r433, %r455, %p37;
	mov.b32 	%r439, 8;
	// begin inline asm
	shfl.sync.down.b32 %r437, %r438, %r439, %r445, %r446;
	// end inline asm
	add.s32 	%r456, %r421, 8;
	setp.gt.s32 	%p38, %r456, %r445;
	max.s32 	%r457, %r438, %r437;
	selp.b32 	%r443, %r438, %r457, %p38;
	mov.b32 	%r444, 16;
	// begin inline asm
	shfl.sync.down.b32 %r442, %r443, %r444, %r445, %r446;
	// end inline asm
	add.s32 	%r458, %r421, 16;
	setp.gt.s32 	%p39, %r458, %r445;
	max.s32 	%r459, %r443, %r442;
	selp.b32 	%r574, %r443, %r459, %p39;
	setp.ne.s32 	%p40, %r421, 0;
	@%p40 bra 	$L__BB38_24;
	shr.u32 	%r460, %r7, 3;
	and.b32  	%r461, %r460, 124;
	mov.u32 	%r462, _ZZN3cub18CUB_300001_SM_10006detail6reduce18DeviceReduceKernelINS2_10policy_hubIijN4cuda3__47maximumIiEEE10Policy1000EN6thrust24THRUST_300001_SM_1000_NS10device_ptrIiEEjS8_iNS5_3std3__410__identityEEEvT0_PT3_T1_NS0_13GridEvenShareISL_EET2_T4_E12temp_storage;
	add.s32 	%r463, %r462, %r461;
	st.shared.u32 	[%r463+8], %r574;
$L__BB38_24:
	bar.sync 	0;
	setp.ne.s32 	%p41, %r7, 0;
	@%p41 bra 	$L__BB38_48;
	setp.gt.u32 	%p42, %r6, 32;
	ld.shared.u32 	%r464, [_ZZN3cub18CUB_300001_SM_10006detail6reduce18DeviceReduceKernelINS2_10policy_hubIijN4cuda3__47maximumIiEEE10Policy1000EN6thrust24THRUST_300001_SM_1000_NS10device_ptrIiEEjS8_iNS5_3std3__410__identityEEEvT0_PT3_T1_NS0_13GridEvenShareISL_EET2_T4_E12temp_storage+12];
	max.s32 	%r465, %r574, %r464;
	selp.b32 	%r466, %r465, %r574, %p42;
	setp.gt.u32 	%p43, %r6, 64;
	ld.shared.u32 	%r467, [_ZZN3cub18CUB_300001_SM_10006detail6reduce18DeviceReduceKernelINS2_10policy_hubIijN4cuda3__47maximumIiEEE10Policy1000EN6thrust24THRUST_300001_SM_1000_NS10device_ptrIiEEjS8_iNS5_3std3__410__identityEEEvT0_PT3_T1_NS0_13GridEvenShareISL_EET2_T4_E12temp_storage+16];
	max.s32 	%r468, %r466, %r467;
	selp.b32 	%r469, %r468, %r466, %p43;
	setp.gt.u32 	%p44, %r6, 96;
	ld.shared.u32 	%r470, [_ZZN3cub18CUB_300001_SM_10006detail6reduce18DeviceReduceKernelINS2_10policy_hubIijN4cuda3__47maximumIiEEE10Policy1000EN6thrust24THRUST_300001_SM_1000_NS10device_ptrIiEEjS8_iNS5_3std3__410__identityEEEvT0_PT3_T1_NS0_13GridEvenShareISL_EET2_T4_E12temp_storage+20];
	max.s32 	%r471, %r469, %r470;
	selp.b32 	%r472, %r471, %r469, %p44;
	setp.gt.u32 	%p45, %r6, 128;
	ld.shared.u32 	%r473, [_ZZN3cub18CUB_300001_SM_10006detail6reduce18DeviceReduceKernelINS2_10policy_hubIijN4cuda3__47maximumIiEEE10Policy1000EN6thrust24THRUST_300001_SM_1000_NS10device_ptrIiEEjS8_iNS5_3std3__410__identityEEEvT0_PT3_T1_NS0_13GridEvenShareISL_EET2_T4_E12temp_storage+24];
	max.s32 	%r474, %r472, %r473;
	selp.b32 	%r475, %r474, %r472, %p45;
	setp.gt.u32 	%p46, %r6, 160;
	ld.shared.u32 	%r476, [_ZZN3cub18CUB_300001_SM_10006detail6reduce18DeviceReduceKernelINS2_10policy_hubIijN4cuda3__47maximumIiEEE10Policy1000EN6thrust24THRUST_300001_SM_1000_NS10device_ptrIiEEjS8_iNS5_3std3__410__identityEEEvT0_PT3_T1_NS0_13GridEvenShareISL_EET2_T4_E12temp_storage+28];
	max.s32 	%r477, %r475, %r476;
	selp.b32 	%r478, %r477, %r475, %p46;
	setp.gt.u32 	%p47, %r6, 192;
	ld.shared.u32 	%r479, [_ZZN3cub18CUB_300001_SM_10006detail6reduce18DeviceReduceKernelINS2_10policy_hubIijN4cuda3__47maximumIiEEE10Policy1000EN6thrust24THRUST_300001_SM_1000_NS10device_ptrIiEEjS8_iNS5_3std3__410__identityEEEvT0_PT3_T1_NS0_13GridEvenShareISL_EET2_T4_E12temp_storage+32];
	max.s32 	%r480, %r478, %r479;
	selp.b32 	%r481, %r480, %r478, %p47;
	setp.gt.u32 	%p48, %r6, 224;
	ld.shared.u32 	%r482, [_ZZN3cub18CUB_300001_SM_10006detail6reduce18DeviceReduceKernelINS2_10policy_hubIijN4cuda3__47maximumIiEEE10Policy1000EN6thrust24THRUST_300001_SM_1000_NS10device_ptrIiEEjS8_iNS5_3std3__410__identityEEEvT0_PT3_T1_NS0_13GridEvenShareISL_EET2_T4_E12temp_storage+36];
	max.s32 	%r483, %r481, %r482;
	selp.b32 	%r574, %r483, %r481, %p48;
	bra.uni 	$L__BB38_48;
$L__BB38_26:
	mov.u32 	%r55, %tid.x;
	add.s32 	%r112, %r55, %r556;
	mul.wide.u32 	%rd4, %r112, 4;
	add.s64 	%rd5, %rd1, %rd4;
	ld.global.u32 	%r113, [%rd5];
	ld.global.u32 	%r114, [%rd5+1024];
	ld.global.u32 	%r115, [%rd5+2048];
	ld.global.u32 	%r116, [%rd5+3072];
	ld.global.u32 	%r117, [%rd5+4096];
	ld.global.u32 	%r118, [%rd5+5120];
	ld.global.u32 	%r119, [%rd5+6144];
	ld.global.u32 	%r120, [%rd5+7168];
	ld.global.u32 	%r121, [%rd5+8192];
	ld.global.u32 	%r122, [%rd5+9216];
	ld.global.u32 	%r123, [%rd5+10240];
	ld.global.u32 	%r124, [%rd5+11264];
	ld.global.u32 	%r125, [%rd5+12288];
	ld.global.u32 	%r126, [%rd5+13312];
	ld.global.u32 	%r127, [%rd5+14336];
	ld.global.u32 	%r128, [%rd5+15360];
	max.s32 	%r129, %r113, %r114;
	max.s32 	%r130, %r129, %r115;
	max.s32 	%r131, %r116, %r117;
	max.s32 	%r132, %r131, %r118;
	max.s32 	%r133, %r119, %r120;
	max.s32 	%r134, %r133, %r121;
	max.s32 	%r135, %r122, %r123;
	max.s32 	%r136, %r135, %r124;
	max.s32 	%r137, %r125, %r126;
	max.s32 	%r138, %r137, %r127;
	max.s32 	%r139, %r130, %r132;
	max.s32 	%r140, %r139, %r134;
	max.s32 	%r141, %r136, %r138;
	max.s32 	%r142, %r141, %r128;
	max.s32 	%r573, %r140, %r142;
	setp.lt.u32 	%p2, %r6, %r4;
	@%p2 bra 	$L__BB38_44;
	add.s32 	%r57, %r4, %r556;
	not.b32 	%r144, %r55;
	add.s32 	%r145, %r144, %r1;
	sub.s32 	%r146, %r145, %r4;
	sub.s32 	%r552, %r146, %r556;
	add.s32 	%r147, %r57, %r55;
	add.s32 	%r551, %r147, 2048;
	mov.b32 	%r554, 0;
	mov.u32 	%r553, %r57;
$L__BB38_28:
	add.s32 	%r556, %r556, %r4;
	add.s32 	%r149, %r1, -4096;
	setp.gt.u32 	%p3, %r556, %r149;
	@%p3 bra 	$L__BB38_30;
	add.s32 	%r150, %r55, %r556;
	mul.wide.u32 	%rd6, %r150, 4;
	add.s64 	%rd7, %rd1, %rd6;
	ld.global.u32 	%r151, [%rd7];
	ld.global.u32 	%r152, [%rd7+1024];
	ld.global.u32 	%r153, [%rd7+2048];
	ld.global.u32 	%r154, [%rd7+3072];
	ld.global.u32 	%r155, [%rd7+4096];
	ld.global.u32 	%r156, [%rd7+5120];
	ld.global.u32 	%r157, [%rd7+6144];
	ld.global.u32 	%r158, [%rd7+7168];
	ld.global.u32 	%r159, [%rd7+8192];
	ld.global.u32 	%r160, [%rd7+9216];
	ld.global.u32 	%r161, [%rd7+10240];
	ld.global.u32 	%r162, [%rd7+11264];
	ld.global.u32 	%r163, [%rd7+12288];
	ld.global.u32 	%r164, [%rd7+13312];
	ld.global.u32 	%r165, [%rd7+14336];
	ld.global.u32 	%r166, [%rd7+15360];
	max.s32 	%r167, %r573, %r151;
	max.s32 	%r168, %r167, %r152;
	max.s32 	%r169, %r153, %r154;
	max.s32 	%r170, %r169, %r155;
	max.s32 	%r171, %r156, %r157;
	max.s32 	%r172, %r171, %r158;
	max.s32 	%r173, %r159, %r160;
	max.s32 	%r174, %r173, %r161;
	max.s32 	%r175, %r162, %r163;
	max.s32 	%r176, %r175, %r164;
	max.s32 	%r177, %r165, %r166;
	max.s32 	%r178, %r168, %r170;
	max.s32 	%r179, %r178, %r172;
	max.s32 	%r180, %r174, %r176;
	max.s32 	%r181, %r180, %r177;
	max.s32 	%r573, %r179, %r181;
	sub.s32 	%r182, %r1, %r556;
	setp.lt.u32 	%p4, %r182, %r4;
	add.s32 	%r554, %r554, 1;
	add.s32 	%r553, %r553, %r4;
	sub.s32 	%r552, %r552, %r4;
	add.s32 	%r551, %r551, %r4;
	@%p4 bra 	$L__BB38_44;
	bra.uni 	$L__BB38_28;
$L__BB38_30:
	setp.le.u32 	%p5, %r1, %r556;
	sub.s32 	%r184, %r1, %r556;
	setp.ge.s32 	%p6, %r55, %r184;
	or.pred  	%p7, %p5, %p6;
	@%p7 bra 	$L__BB38_44;
	not.b32 	%r187, %r55;
	add.s32 	%r188, %r1, %r187;
	sub.s32 	%r189, %r188, %r57;
	mul.lo.s32 	%r190, %r2, %r554;
	shl.b32 	%r191, %r190, 12;
	sub.s32 	%r192, %r189, %r191;
	shr.u32 	%r193, %r192, 8;
	add.s32 	%r72, %r193, 1;
	and.b32  	%r73, %r72, 15;
	setp.lt.u32 	%p8, %r192, 3840;
	mov.u32 	%r565, %r55;
	@%p8 bra 	$L__BB38_35;
	or.b32  	%r559, %r55, 2048;
	shr.u32 	%r194, %r552, 8;
	add.s32 	%r195, %r194, 1;
	and.b32  	%r196, %r195, 33554416;
	neg.s32 	%r557, %r196;
$L__BB38_33:
	.pragma "nounroll";
	add.s32 	%r197, %r551, -2048;
	mul.wide.u32 	%rd8, %r197, 4;
	add.s64 	%rd9, %rd1, %rd8;
	ld.global.u32 	%r198, [%rd9];
	max.s32 	%r199, %r573, %r198;
	add.s32 	%r200, %r551, -1792;
	mul.wide.u32 	%rd10, %r200, 4;
	add.s64 	%rd11, %rd1, %rd10;
	ld.global.u32 	%r201, [%rd11];
	max.s32 	%r202, %r199, %r201;
	add.s32 	%r203, %r551, -1536;
	mul.wide.u32 	%rd12, %r203, 4;
	add.s64 	%rd13, %rd1, %rd12;
	ld.global.u32 	%r204, [%rd13];
	max.s32 	%r205, %r202, %r204;
	add.s32 	%r206, %r551, -1280;
	mul.wide.u32 	%rd14, %r206, 4;
	add.s64 	%rd15, %rd1, %rd14;
	ld.global.u32 	%r207, [%rd15];
	max.s32 	%r208, %r205, %r207;
	add.s32 	%r209, %r551, -1024;
	mul.wide.u32 	%rd16, %r209, 4;
	add.s64 	%rd17, %rd1, %rd16;
	ld.global.u32 	%r210, [%rd17];
	max.s32 	%r211, %r208, %r210;
	add.s32 	%r212, %r551, -768;
	mul.wide.u32 	%rd18, %r212, 4;
	add.s64 	%rd19, %rd1, %rd18;
	ld.global.u32 	%r213, [%rd19];
	max.s32 	%r214, %r211, %r213;
	add.s32 	%r215, %r551, -512;
	mul.wide.u32 	%rd20, %r215, 4;
	add.s64 	%rd21, %rd1, %rd20;
	ld.global.u32 	%r216, [%rd21];
	max.s32 	%r217, %r214, %r216;
	add.s32 	%r218, %r551, 1792;
	add.s32 	%r219, %r551, -256;
	mul.wide.u32 	%rd22, %r219, 4;
	add.s64 	%rd23, %rd1, %rd22;
	ld.global.u32 	%r220, [%rd23];
	max.s32 	%r221, %r217, %r220;
	mul.wide.u32 	%rd24, %r551, 4;
	add.s64 	%rd25, %rd1, %rd24;
	ld.global.u32 	%r222, [%rd25];
	max.s32 	%r223, %r221, %r222;
	add.s32 	%r224, %r551, 256;
	mul.wide.u32 	%rd26, %r224, 4;
	add.s64 	%rd27, %rd1, %rd26;
	ld.global.u32 	%r225, [%rd27];
	max.s32 	%r226, %r223, %r225;
	add.s32 	%r227, %r551, 512;
	mul.wide.u32 	%rd28, %r227, 4;
	add.s64 	%rd29, %rd1, %rd28;
	ld.global.u32 	%r228, [%rd29];
	max.s32 	%r229, %r226, %r228;
	add.s32 	%r230, %r551, 768;
	mul.wide.u32 	%rd30, %r230, 4;
	add.s64 	%rd31, %rd1, %rd30;
	ld.global.u32 	%r231, [%rd31];
	max.s32 	%r232, %r229, %r231;
	add.s32 	%r233, %r551, 1024;
	mul.wide.u32 	%rd32, %r233, 4;
	add.s64 	%rd33, %rd1, %rd32;
	ld.global.u32 	%r234, [%rd33];
	max.s32 	%r235, %r232, %r234;
	add.s32 	%r236, %r551, 1280;
	mul.wide.u32 	%rd34, %r236, 4;
	add.s64 	%rd35, %rd1, %rd34;
	ld.global.u32 	%r237, [%rd35];
	max.s32 	%r238, %r235, %r237;
	add.s32 	%r239, %r551, 1536;
	mul.wide.u32 	%rd36, %r239, 4;
	add.s64 	%rd37, %rd1, %rd36;
	ld.global.u32 	%r240, [%rd37];
	max.s32 	%r241, %r238, %r240;
	mul.wide.u32 	%rd38, %r218, 4;
	add.s64 	%rd39, %rd1, %rd38;
	ld.global.u32 	%r242, [%rd39];
	max.s32 	%r573, %r241, %r242;
	add.s32 	%r559, %r559, 4096;
	add.s32 	%r551, %r551, 4096;
	add.s32 	%r557, %r557, 16;
	setp.ne.s32 	%p9, %r557, 0;
	@%p9 bra 	$L__BB38_33;
	add.s32 	%r565, %r559, -2048;
$L__BB38_35:
	setp.eq.s32 	%p10, %r73, 0;
	@%p10 bra 	$L__BB38_44;
	and.b32  	%r88, %r72, 7;
	setp.lt.u32 	%p11, %r73, 8;
	@%p11 bra 	$L__BB38_38;
	add.s32 	%r244, %r565, %r556;
	mul.wide.u32 	%rd40, %r244, 4;
	add.s64 	%rd41, %rd1, %rd40;
	ld.global.u32 	%r245, [%rd41];
	max.s32 	%r246, %r573, %r245;
	add.s32 	%r247, %r244, 256;
	mul.wide.u32 	%rd42, %r247, 4;
	add.s64 	%rd43, %rd1, %rd42;
	ld.global.u32 	%r248, [%rd43];
	max.s32 	%r249, %r246, %r248;
	add.s32 	%r250, %r244, 512;
	mul.wide.u32 	%rd44, %r250, 4;
	add.s64 	%rd45, %rd1, %rd44;
	ld.global.u32 	%r251, [%rd45];
	max.s32 	%r252, %r249, %r251;
	add.s32 	%r253, %r244, 768;
	mul.wide.u32 	%rd46, %r253, 4;
	add.s64 	%rd47, %rd1, %rd46;
	ld.global.u32 	%r254, [%rd47];
	max.s32 	%r255, %r252, %r254;
	add.s32 	%r256, %r244, 1024;
	mul.wide.u32 	%rd48, %r256, 4;
	add.s64 	%rd49, %rd1, %rd48;
	ld.global.u32 	%r257, [%rd49];
	max.s32 	%r258, %r255, %r257;
	add.s32 	%r259, %r244, 1280;
	mul.wide.u32 	%rd50, %r259, 4;
	add.s64 	%rd51, %rd1, %rd50;
	ld.global.u32 	%r260, [%rd51];
	max.s32 	%r261, %r258, %r260;
	add.s32 	%r262, %r244, 1536;
	mul.wide.u32 	%rd52, %r262, 4;
	add.s64 	%rd53, %rd1, %rd52;
	ld.global.u32 	%r263, [%rd53];
	max.s32 	%r264, %r261, %r263;
	add.s32 	%r265, %r244, 1792;
	mul.wide.u32 	%rd54, %r265, 4;
	add.s64 	%rd55, %rd1, %rd54;
	ld.global.u32 	%r266, [%rd55];
	max.s32 	%r573, %r264, %r266;
	add.s32 	%r565, %r565, 2048;
$L__BB38_38:
	setp.eq.s32 	%p12, %r88, 0;
	@%p12 bra 	$L__BB38_44;
	setp.lt.u32 	%p13, %r88, 4;
	@%p13 bra 	$L__BB38_41;
	add.s32 	%r268, %r565, %r556;
	mul.wide.u32 	%rd56, %r268, 4;
	add.s64 	%rd57, %rd1, %rd56;
	ld.global.u32 	%r269, [%rd57];
	max.s32 	%r270, %r573, %r269;
	add.s32 	%r271, %r268, 256;
	mul.wide.u32 	%rd58, %r271, 4;
	add.s64 	%rd59, %rd1, %rd58;
	ld.global.u32 	%r272, [%rd59];
	max.s32 	%r273, %r270, %r272;
	add.s32 	%r274, %r268, 512;
	mul.wide.u32 	%rd60, %r274, 4;
	add.s64 	%rd61, %rd1, %rd60;
	ld.global.u32 	%r275, [%rd61];
	max.s32 	%r276, %r273, %r275;
	add.s32 	%r277, %r268, 768;
	mul.wide.u32 	%rd62, %r277, 4;
	add.s64 	%rd63, %rd1, %rd62;
	ld.global.u32 	%r278, [%rd63];
	max.s32 	%r573, %r276, %r278;
	add.s32 	%r565, %r565, 1024;
$L__BB38_41:
	and.b32  	%r279, %r72, 3;
	setp.eq.s32 	%p14, %r279, 0;
	@%p14 bra 	$L__BB38_44;
	add.s32 	%r571, %r565, %r553;
	cvt.u16.u32 	%rs1, %r552;
	shr.u16 	%rs2, %rs1, 8;
	add.s16 	%rs3, %rs2, 1;
	cvt.u32.u16 	%r280, %rs3;
	and.b32  	%r281, %r280, 3;
	neg.s32 	%r570, %r281;
$L__BB38_43:
	.pragma "nounroll";
	mul.wide.u32 	%rd64, %r571, 4;
	add.s64 	%rd65, %rd1, %rd64;
	ld.global.u32 	%r282, [%rd65];
	max.s32 	%r573, %r573, %r282;
	add.s32 	%r571, %r571, 256;
	add.s32 	%r570, %r570, 1;
	setp.ne.s32 	%p15, %r570, 0;
	@%p15 bra 	$L__BB38_43;
$L__BB38_44:
	// begin inline asm
	mov.u32 %r283, %laneid;
	// end inline asm
	mov.b32 	%r286, 1;
	mov.b32 	%r307, 31;
	mov.b32 	%r308, -1;
	// begin inline asm
	shfl.sync.down.b32 %r284, %r573, %r286, %r307, %r308;
	// end inline asm
	setp.gt.s32 	%p16, %r283, 30;
	max.s32 	%r309, %r573, %r284;
	selp.b32 	%r290, %r573, %r309, %p16;
	mov.b32 	%r291, 2;
	// begin inline asm
	shfl.sync.down.b32 %r289, %r290, %r291, %r307, %r308;
	// end inline asm
	setp.gt.s32 	%p17, %r283, 29;
	max.s32 	%r310, %r290, %r289;
	selp.b32 	%r295, %r290, %r310, %p17;
	mov.b32 	%r296, 4;
	// begin inline asm
	shfl.sync.down.b32 %r294, %r295, %r296, %r307, %r308;
	// end inline asm
	setp.gt.s32 	%p18, %r283, 27;
	max.s32 	%r311, %r295, %r294;
	selp.b32 	%r300, %r295, %r311, %p18;
	mov.b32 	%r301, 8;
	// begin inline asm
	shfl.sync.down.b32 %r299, %r300, %r301, %r307, %r308;
	// end inline asm
	setp.gt.s32 	%p19, %r283, 23;
	max.s32 	%r312, %r300, %r299;
	selp.b32 	%r305, %r300, %r312, %p19;
	mov.b32 	%r306, 16;
	// begin inline asm
	shfl.sync.down.b32 %r304, %r305, %r306, %r307, %r308;
	// end inline asm
	setp.gt.s32 	%p20, %r283, 15;
	max.s32 	%r108, %r305, %r304;
	selp.b32 	%r574, %r305, %r108, %p20;
	setp.ne.s32 	%p21, %r283, 0;
	@%p21 bra 	$L__BB38_46;
	shr.u32 	%r313, %r55, 3;
	and.b32  	%r314, %r313, 124;
	mov.u32 	%r315, _ZZN3cub18CUB_300001_SM_10006detail6reduce18DeviceReduceKernelINS2_10policy_hubIijN4cuda3__47maximumIiEEE10Policy1000EN6thrust24THRUST_300001_SM_1000_NS10device_ptrIiEEjS8_iNS5_3std3__410__identityEEEvT0_PT3_T1_NS0_13GridEvenShareISL_EET2_T4_E12temp_storage;
	add.s32 	%r316, %r315, %r314;
	st.shared.u32 	[%r316+8], %r108;
$L__BB38_46:
	bar.sync 	0;
	setp.ne.s32 	%p22, %r55, 0;
	@%p22 bra 	$L__BB38_48;
	ld.shared.u32 	%r317, [_ZZN3cub18CUB_300001_SM_10006detail6reduce18DeviceReduceKernelINS2_10policy_hubIijN4cuda3__47maximumIiEEE10Policy1000EN6thrust24THRUST_300001_SM_1000_NS10device_ptrIiEEjS8_iNS5_3std3__410__identityEEEvT0_PT3_T1_NS0_13GridEvenShareISL_EET2_T4_E12temp_storage+12];
	max.s32 	%r318, %r574, %r317;
	ld.shared.u32 	%r319, [_ZZN3cub18CUB_300001_SM_10006detail6reduce18DeviceReduceKernelINS2_10policy_hubIijN4cuda3__47maximumIiEEE10Policy1000EN6thrust24THRUST_300001_SM_1000_NS10device_ptrIiEEjS8_iNS5_3std3__410__identityEEEvT0_PT3_T1_NS0_13GridEvenShareISL_EET2_T4_E12temp_storage+16];
	max.s32 	%r320, %r318, %r319;
	ld.shared.u32 	%r321, [_ZZN3cub18CUB_300001_SM_10006detail6reduce18DeviceReduceKernelINS2_10policy_hubIijN4cuda3__47maximumIiEEE10Policy1000EN6thrust24THRUST_300001_SM_1000_NS10device_ptrIiEEjS8_iNS5_3std3__410__identityEEEvT0_PT3_T1_NS0_13GridEvenShareISL_EET2_T4_E12temp_storage+20];
	max.s32 	%r322, %r320, %r321;
	ld.shared.u32 	%r323, [_ZZN3cub18CUB_300001_SM_10006detail6reduce18DeviceReduceKernelINS2_10policy_hubIijN4cuda3__47maximumIiEEE10Policy1000EN6thrust24THRUST_300001_SM_1000_NS10device_ptrIiEEjS8_iNS5_3std3__410__identityEEEvT0_PT3_T1_NS0_13GridEvenShareISL_EET2_T4_E12temp_storage+24];
	max.s32 	%r324, %r322, %r323;
	ld.shared.u32 	%r325, [_ZZN3cub18CUB_300001_SM_10006detail6reduce18DeviceReduceKernelINS2_10policy_hubIijN4cuda3__47maximumIiEEE10Policy1000EN6thrust24THRUST_300001_SM_1000_NS10device_ptrIiEEjS8_iNS5_3std3__410__identityEEEvT0_PT3_T1_NS0_13GridEvenShareISL_EET2_T4_E12temp_storage+28];
	max.s32 	%r326, %r324, %r325;
	ld.shared.u32 	%r327, [_ZZN3cub18CUB_300001_SM_10006detail6reduce18DeviceReduceKernelINS2_10policy_hubIijN4cuda3__47maximumIiEEE10Policy1000EN6thrust24THRUST_300001_SM_1000_NS10device_ptrIiEEjS8_iNS5_3std3__410__identityEEEvT0_PT3_T1_NS0_13GridEvenShareISL_EET2_T4_E12temp_storage+32];
	max.s32 	%r328, %r326, %r327;
	ld.shared.u32 	%r329, [_ZZN3cub18CUB_300001_SM_10006detail6reduce18DeviceReduceKernelINS2_10policy_hubIijN4cuda3__47maximumIiEEE10Policy1000EN6thrust24THRUST_300001_SM_1000_NS10device_ptrIiEEjS8_iNS5_3std3__410__identityEEEvT0_PT3_T1_NS0_13GridEvenShareISL_EET2_T4_E12temp_storage+36];
	max.s32 	%r574, %r328, %r329;
$L__BB38_48:
	mov.u32 	%r531, %tid.x;
	setp.ne.s32 	%p56, %r531, 0;
	@%p56 bra 	$L__BB38_50;
	ld.param.u64 	%rd129, [_ZN3cub18CUB_300001_SM_10006detail6reduce18DeviceReduceKernelINS2_10policy_hubIijN4cuda3__47maximumIiEEE10Policy1000EN6thrust24THRUST_300001_SM_1000_NS10device_ptrIiEEjS8_iNS5_3std3__410__identityEEEvT0_PT3_T1_NS0_13GridEvenShareISL_EET2_T4__param_1];
	cvta.to.global.u64 	%rd126, %rd129;
	mul.wide.u32 	%rd127, %r3, 4;
	add.s64 	%rd128, %rd126, %rd127;
	st.global.u32 	[%rd128], %r574;
$L__BB38_50:
	ret;

}
	// .globl	_ZN3cub18CUB_300001_SM_10006detail6reduce28DeviceReduceSingleTileKernelINS2_10policy_hubIijN4cuda3__47maximumIiEEE10Policy1000EPiSB_iS8_iiNS5_3std3__410__identityEEEvT0_T1_T2_T3_T4_T6_
.visible .entry _ZN3cub18CUB_300001_SM_10006detail6reduce28DeviceReduceSingleTileKernelINS2_10policy_hubIijN4cuda3__47maximumIiEEE10Policy1000EPiSB_iS8_iiNS5_3std3__410__identityEEEvT0_T1_T2_T3_T4_T6_(
	.param .u64 .ptr .align 1 _ZN3cub18CUB_300001_SM_10006detail6reduce28DeviceReduceSingleTileKernelINS2_10policy_hubIijN4cuda3__47maximumIiEEE10Policy1000EPiSB_iS8_iiNS5_3std3__410__identityEEEvT0_T1_T2_T3_T4_T6__param_0,
	.param .u64 .ptr .align 1 _ZN3cub18CUB_300001_SM_10006detail6reduce28DeviceReduceSingleTileKernelINS2_10policy_hubIijN4cuda3__47maximumIiEEE10Policy1000EPiSB_iS8_iiNS5_3std3__410__identityEEEvT0_T1_T2_T3_T4_T6__param_1,
	.param .u32 _ZN3cub18CUB_300001_SM_10006detail6reduce28DeviceReduceSingleTileKernelINS2_10policy_hubIijN4cuda3__47maximumIiEEE10Policy1000EPiSB_iS8_iiNS5_3std3__410__identityEEEvT0_T1_T2_T3_T4_T6__param_2,
	.param .align 1 .b8 _ZN3cub18CUB_300001_SM_10006detail6reduce28DeviceReduceSingleTileKernelINS2_10policy_hubIijN4cuda3__47maximumIiEEE10Policy1000EPiSB_iS8_iiNS5_3std3__410__identityEEEvT0_T1_T2_T3_T4_T6__param_3[1],
	.param .u32 _ZN3cub18CUB_300001_SM_10006detail6reduce28DeviceReduceSingleTileKernelINS2_10policy_hubIijN4cuda3__47maximumIiEEE10Policy1000EPiSB_iS8_iiNS5_3std3__410__identityEEEvT0_T1_T2_T3_T4_T6__param_4,
	.param .align 1 .b8 _ZN3cub18CUB_300001_SM_10006detail6reduce28DeviceReduceSingleTileKernelINS2_10policy_hubIijN4cuda3__47maximumIiEEE10Policy1000EPiSB_iS8_iiNS5_3std3__410__identityEEEvT0_T1_T2_T3_T4_T6__param_5[1]
)
.maxntid 256
.minnctapersm 1
{
	.reg .pred 	%p<97>;
	.reg .b32 	%r<687>;
	.reg .b64 	%rd<125>;
	// demoted variable
	.shared .align 4 .b8 _ZZN3cub18CUB_300001_SM_10006detail6reduce28DeviceReduceSingleTileKernelINS2_10policy_hubIijN4cuda3__47maximumIiEEE10Policy1000EPiSB_iS8_iiNS5_3std3__410__identityEEEvT0_T1_T2_T3_T4_T6_E12temp_storage[44];
	ld.param.u64 	%rd16, [_ZN3cub18CUB_300001_SM_10006detail6reduce28DeviceReduceSingleTileKernelINS2_10policy_hubIijN4cuda3__47maximumIiEEE10Policy1000EPiSB_iS8_iiNS5_3std3__410__identityEEEvT0_T1_T2_T3_T4_T6__param_0];
	ld.param.u64 	%rd17, [_ZN3cub18CUB_300001_SM_10006detail6reduce28DeviceReduceSingleTileKernelINS2_10policy_hubIijN4cuda3__47maximumIiEEE10Policy1000EPiSB_iS8_iiNS5_3std3__410__identityEEEvT0_T1_T2_T3_T4_T6__param_1];
	ld.param.u32 	%r124, [_ZN3cub18CUB_300001_SM_10006detail6reduce28DeviceReduceSingleTileKernelINS2_10policy_hubIijN4cuda3__47maximumIiEEE10Policy1000EPiSB_iS8_iiNS5_3std3__410__identityEEEvT0_T1_T2_T3_T4_T6__param_2];
	ld.param.u32 	%r125, [_ZN3cub18CUB_300001_SM_10006detail6reduce28DeviceReduceSingleTileKernelINS2_10policy_hubIijN4cuda3__47maximumIiEEE10Policy1000EPiSB_iS8_iiNS5_3std3__410__identityEEEvT0_T1_T2_T3_T4_T6__param_4];
	cvta.to.global.u64 	%rd1, %rd17;
	setp.ne.s32 	%p1, %r124, 0;
	@%p1 bra 	$L__BB39_3;
	mov.u32 	%r633, %tid.x;
	setp.ne.s32 	%p96, %r633, 0;
	@%p96 bra 	$L__BB39_74;
	st.global.u32 	[%rd1], %r125;
	bra.uni 	$L__BB39_74;
$L__BB39_3:
	and.b64  	%rd18, %rd16, 15;
	setp.ne.s64 	%p2, %rd18, 0;
	@%p2 bra 	$L__BB39_38;
	setp.gt.s32 	%p49, %r124, 4095;
	@%p49 bra 	$L__BB39_22;
	mov.u32 	%r1, %tid.x;
	setp.ge.s32 	%p66, %r1, %r124;
	mov.b32 	%r644, 0;
	mov.u32 	%r639, %r1;
	@%p66 bra 	$L__BB39_7;
	mul.wide.u32 	%rd113, %r1, 4;
	add.s64 	%rd112, %rd16, %rd113;
	// begin inline asm
	ld.global.nc.u32 %r644, [%rd112];
	// end inline asm
	add.s32 	%r639, %r1, 256;
$L__BB39_7:
	setp.ge.s32 	%p67, %r639, %r124;
	@%p67 bra 	$L__BB39_13;
	not.b32 	%r508, %r639;
	add.s32 	%r6, %r124, %r508;
	and.b32  	%r509, %r6, 768;
	setp.eq.s32 	%p68, %r509, 768;
	@%p68 bra 	$L__BB39_11;
	mul.wide.u32 	%rd114, %r639, 4;
	add.s64 	%rd121, %rd16, %rd114;
	shr.u32 	%r510, %r6, 8;
	add.s32 	%r511, %r510, 1;
	and.b32  	%r512, %r511, 3;
	neg.s32 	%r636, %r512;
$L__BB39_10:
	.pragma "nounroll";
	// begin inline asm
	ld.global.nc.u32 %r513, [%rd121];
	// end inline asm
	max.s32 	%r644, %r644, %r513;
	add.s32 	%r639, %r639, 256;
	add.s64 	%rd121, %rd121, 1024;
	add.s32 	%r636, %r636, 1;
	setp.ne.s32 	%p69, %r636, 0;
	@%p69 bra 	$L__BB39_10;
$L__BB39_11:
	setp.lt.u32 	%p70, %r6, 768;
	@%p70 bra 	$L__BB39_13;
$L__BB39_12:
	mul.wide.s32 	%rd120, %r639, 4;
	add.s64 	%rd116, %rd16, %rd120;
	// begin inline asm
	ld.global.nc.u32 %r514, [%rd116];
	// end inline asm
	max.s32 	%r518, %r644, %r514;
	add.s64 	%rd117, %rd116, 1024;
	// begin inline asm
	ld.global.nc.u32 %r515, [%rd117];
	// end inline asm
	max.s32 	%r519, %r518, %r515;
	add.s64 	%rd118, %rd116, 2048;
	// begin inline asm
	ld.global.nc.u32 %r516, [%rd118];
	// end inline asm
	max.s32 	%r520, %r519, %r516;
	add.s64 	%rd119, %rd116, 3072;
	// begin inline asm
	ld.global.nc.u32 %r517, [%rd119];
	// end inline asm
	max.s32 	%r644, %r520, %r517;
	add.s32 	%r639, %r639, 1024;
	setp.lt.s32 	%p71, %r639, %r124;
	@%p71 bra 	$L__BB39_12;
$L__BB39_13:
	setp.lt.s32 	%p72, %r124, 256;
	@%p72 bra 	$L__BB39_18;
	// begin inline asm
	mov.u32 %r584, %laneid;
	// end inline asm
	mov.b32 	%r587, 1;
	mov.b32 	%r608, 31;
	mov.b32 	%r609, -1;
	// begin inline asm
	shfl.sync.down.b32 %r585, %r644, %r587, %r608, %r609;
	// end inline asm
	setp.gt.s32 	%p88, %r584, 30;
	max.s32 	%r610, %r644, %r585;
	selp.b32 	%r591, %r644, %r610, %p88;
	mov.b32 	%r592, 2;
	// begin inline asm
	shfl.sync.down.b32 %r590, %r591, %r592, %r608, %r609;
	// end inline asm
	setp.gt.s32 	%p89, %r584, 29;
	max.s32 	%r611, %r591, %r590;
	selp.b32 	%r596, %r591, %r611, %p89;
	mov.b32 	%r597, 4;
	// begin inline asm
	shfl.sync.down.b32 %r595, %r596, %r597, %r608, %r609;
	// end inline asm
	setp.gt.s32 	%p90, %r584, 27;
	max.s32 	%r612, %r596, %r595;
	selp.b32 	%r601, %r596, %r612, %p90;
	mov.b32 	%r602, 8;
	// begin inline asm
	shfl.sync.down.b32 %r600, %r601, %r602, %r608, %r609;
	// end inline asm
	setp.gt.s32 	%p91, %r584, 23;
	max.s32 	%r613, %r601, %r600;
	selp.b32 	%r606, %r601, %r613, %p91;
	mov.b32 	%r607, 16;
	// begin inline asm
	shfl.sync.down.b32 %r605, %r606, %r607, %r608, %r609;
	// end inline asm
	setp.gt.s32 	%p92, %r584, 15;
	max.s32 	%r22, %r606, %r605;
	selp.b32 	%r686, %r606, %r22, %p92;
	setp.ne.s32 	%p93, %r584, 0;
	@%p93 bra 	$L__BB39_16;
	shr.u32 	%r614, %r1, 3;
	and.b32  	%r615, %r614, 124;
	mov.u32 	%r616, _ZZN3cub18CUB_300001_SM_10006detail6reduce28DeviceReduceSingleTileKernelINS2_10policy_hubIijN4cuda3__47maximumIiEEE10Policy1000EPiSB_iS8_iiNS5_3std3__410__identityEEEvT0_T1_T2_T3_T4_T6_E12temp_storage;
	add.s32 	%r617, %r616, %r615;
	st.shared.u32 	[%r617+8], %r22;
$L__BB39_16:
	bar.sync 	0;
	setp.ne.s32 	%p94, %r1, 0;
	@%p94 bra 	$L__BB39_72;
	ld.shared.u32 	%r618, [_ZZN3cub18CUB_300001_SM_10006detail6reduce28DeviceReduceSingleTileKernelINS2_10policy_hubIijN4cuda3__47maximumIiEEE10Policy1000EPiSB_iS8_iiNS5_3std3__410__identityEEEvT0_T1_T2_T3_T4_T6_E12temp_storage+12];
	max.s32 	%r619, %r686, %r618;
	ld.shared.u32 	%r620, [_ZZN3cub18CUB_300001_SM_10006detail6reduce28DeviceReduceSingleTileKernelINS2_10policy_hubIijN4cuda3__47maximumIiEEE10Policy1000EPiSB_iS8_iiNS5_3std3__410__identityEEEvT0_T1_T2_T3_T4_T6_E12temp_storage+16];
	max.s32 	%r621, %r619, %r620;
	ld.shared.u32 	%r622, [_ZZN3cub18CUB_300001_SM_10006detail6reduce28DeviceReduceSingleTileKernelINS2_10policy_hubIijN4cuda3__47maximumIiEEE10Policy1000EPiSB_iS8_iiNS5_3std3__410__identityEEEvT0_T1_T2_T3_T4_T6_E12temp_storage+20];
	max.s32 	%r623, %r621, %r622;
	ld.shared.u32 	%r624, [_ZZN3cub18CUB_300001_SM_10006detail6reduce28DeviceReduceSingleTileKernelINS2_10policy_hubIijN4cuda3__47maximumIiEEE10Policy1000EPiSB_iS8_iiNS5_3std3__410__identityEEEvT0_T1_T2_T3_T4_T6_E12temp_storage+24];
	max.s32 	%r625, %r623, %r624;
	ld.shared.u32 	%r626, [_ZZN3cub18CUB_300001_SM_10006detail6reduce28DeviceReduceSingleTileKernelINS2_10policy_hubIijN4cuda3__47maximumIiEEE10Policy1000EPiSB_iS8_iiNS5_3std3__410__identityEEEvT0_T1_T2_T3_T4_T6_E12temp_storage+28];
	max.s32 	%r627, %r625, %r626;
	ld.shared.u32 	%r628, [_ZZN3cub18CUB_300001_SM_10006detail6reduce28DeviceReduceSingleTileKernelINS2_10policy_hubIijN4cuda3__47maximumIiEEE10Policy1000EPiSB_iS8_iiNS5_3std3__410__identityEEEvT0_T1_T2_T3_T4_T6_E12temp_storage+32];
	max.s32 	%r629, %r627, %r628;
	ld.shared.u32 	%r630, [_ZZN3cub18CUB_300001_SM_10006detail6reduce28DeviceReduceSingleTileKernelINS2_10policy_hubIijN4cuda3__47maximumIiEEE10Policy1000EPiSB_iS8_iiNS5_3std3__410__identityEEEvT0_T1_T2_T3_T4_T6_E12temp_storage+36];
	max.s32 	%r686, %r629, %r630;
	bra.uni 	$L__BB39_72;
$L__BB39_18:
	// begin inline asm
	mov.u32 %r521, %laneid;
	// end inline asm
	and.b32  	%r547, %r1, 992;
	add.s32 	%r548, %r547, 32;
	setp.gt.s32 	%p73, %r548, %r124;
	not.b32 	%r549, %r547;
	add.s32 	%r550, %r124, %r549;
	selp.b32 	%r545, %r550, 31, %p73;
	mov.b32 	%r524, 1;
	mov.b32 	%r546, -1;
	// begin inline asm
	shfl.sync.down.b32 %r522, %r644, %r524, %r545, %r546;
	// end inline asm
	setp.lt.s32 	%p74, %r521, %r545;
	max.s32 	%r551, %r644, %r522;
	selp.b32 	%r528, %r551, %r644, %p74;
	mov.b32 	%r529, 2;
	// begin inline asm
	shfl.sync.down.b32 %r527, %r528, %r529, %r545, %r546;
	// end inline asm
	add.s32 	%r552, %r521, 2;
	setp.gt.s32 	%p75, %r552, %r545;
	max.s32 	%r553, %r528, %r527;
	selp.b32 	%r533, %r528, %r553, %p75;
	mov.b32 	%r534, 4;
	// begin inline asm
	shfl.sync.down.b32 %r532, %r533, %r534, %r545, %r546;
	// end inline asm
	add.s32 	%r554, %r521, 4;
	setp.gt.s32 	%p76, %r554, %r545;
	max.s32 	%r555, %r533, %r532;
	selp.b32 	%r538, %r533, %r555, %p76;
	mov.b32 	%r539, 8;
	// begin inline asm
	shfl.sync.down.b32 %r537, %r538, %r539, %r545, %r546;
	// end inline asm
	add.s32 	%r556, %r521, 8;
	setp.gt.s32 	%p77, %r556, %r545;
	max.s32 	%r557, %r538, %r537;
	selp.b32 	%r543, %r538, %r557, %p77;
	mov.b32 	%r544, 16;
	// begin inline asm
	shfl.sync.down.b32 %r542, %r543, %r544, %r545, %r546;
	// end inline asm
	add.s32 	%r558, %r521, 16;
	setp.gt.s32 	%p78, %r558, %r545;
	max.s32 	%r559, %r543, %r542;
	selp.b32 	%r686, %r543, %r559, %p78;
	setp.ne.s32 	%p79, %r521, 0;
	@%p79 bra 	$L__BB39_20;
	shr.u32 	%r560, %r1, 3;
	and.b32  	%r561, %r560, 124;
	mov.u32 	%r562, _ZZN3cub18CUB_300001_SM_10006detail6reduce28DeviceReduceSingleTileKernelINS2_10policy_hubIijN4cuda3__47maximumIiEEE10Policy1000EPiSB_iS8_iiNS5_3std3__410__identityEEEvT0_T1_T2_T3_T4_T6_E12temp_storage;
	add.s32 	%r563, %r562, %r561;
	st.shared.u32 	[%r563+8], %r686;
$L__BB39_20:
	bar.sync 	0;
	setp.ne.s32 	%p80, %r1, 0;
	@%p80 bra 	$L__BB39_72;
	setp.gt.s32 	%p81, %r124, 32;
	ld.shared.u32 	%r564, [_ZZN3cub18CUB_300001_SM_10006detail6reduce28DeviceReduceSingleTileKernelINS2_10policy_hubIijN4cuda3__47maximumIiEEE10Policy1000EPiSB_iS8_iiNS5_3std3__410__identityEEEvT0_T1_T2_T3_T4_T6_E12temp_storage+12];
	max.s32 	%r565, %r686, %r564;
	selp.b32 	%r566, %r565, %r686, %p81;
	setp.gt.s32 	%p82, %r124, 64;
	ld.shared.u32 	%r567, [_ZZN3cub18CUB_300001_SM_10006detail6reduce28DeviceReduceSingleTileKernelINS2_10policy_hubIijN4cuda3__47maximumIiEEE10Policy1000EPiSB_iS8_iiNS5_3std3__410__identityEEEvT0_T1_T2_T3_T4_T6_E12temp_storage+16];
	max.s32 	%r568, %r566, %r567;
	selp.b32 	%r569, %r568, %r566, %p82;
	setp.gt.s32 	%p83, %r124, 96;
	ld.shared.u32 	%r570, [_ZZN3cub18CUB_300001_SM_10006detail6reduce28DeviceReduceSingleTileKernelINS2_10policy_hubIijN4cuda3__47maximumIiEEE10Policy1000EPiSB_iS8_iiNS5_3std3__410__identityEEEvT0_T1_T2_T3_T4_T6_E12temp_storage+20];
	max.s32 	%r571, %r569, %r570;
	selp.b32 	%r572, %r571, %r569, %p83;
	setp.gt.s32 	%p84, %r124, 128;
	ld.shared.u32 	%r573, [_ZZN3cub18CUB_300001_SM_10006detail6reduce28DeviceReduceSingleTileKernelINS2_10policy_hubIijN4cuda3__47maximumIiEEE10Policy1000EPiSB_iS8_iiNS5_3std3__410__identityEEEvT0_T1_T2_T3_T4_T6_E12temp_storage+24];
	max.s32 	%r574, %r572, %r573;
	selp.b32 	%r575, %r574, %r572, %p84;
	setp.gt.s32 	%p85, %r124, 160;
	ld.shared.u32 	%r576, [_ZZN3cub18CUB_300001_SM_10006detail6reduce28DeviceReduceSingleTileKernelINS2_10policy_hubIijN4cuda3__47maximumIiEEE10Policy1000EPiSB_iS8_iiNS5_3std3__410__identityEEEvT0_T1_T2_T3_T4_T6_E12temp_storage+28];
	max.s32 	%r577, %r575, %r576;
	selp.b32 	%r578, %r577, %r575, %p85;
	setp.gt.s32 	%p86, %r124, 192;
	ld.shared.u32 	%r579, [_ZZN3cub18CUB_300001_SM_10006detail6reduce28DeviceReduceSingleTileKernelINS2_10policy_hubIijN4cuda3__47maximumIiEEE10Policy1000EPiSB_iS8_iiNS5_3std3__410__identityEEEvT0_T1_T2_T3_T4_T6_E12temp_storage+32];
	max.s32 	%r580, %r578, %r579;
	selp.b32 	%r581, %r580, %r578, %p86;
	setp.gt.s32 	%p87, %r124, 224;
	ld.shared.u32 	%r582, [_ZZN3cub18CUB_300001_SM_10006detail6reduce28DeviceReduceSingleTileKernelINS2_10policy_hubIijN4cuda3__47maximumIiEEE10Policy1000EPiSB_iS8_iiNS5_3std3__410__identityEEEvT0_T1_T2_T3_T4_T6_E12temp_storage+36];
	max.s32 	%r583, %r581, %r582;
	selp.b32 	%r686, %r583, %r581, %p87;
	bra.uni 	$L__BB39_72;
$L__BB39_22:
	mov.u32 	%r27, %tid.x;
	shl.b32 	%r379, %r27, 2;
	mul.wide.u32 	%rd86, %r379, 4;
	add.s64 	%rd76, %rd16, %rd86;
	// begin inline asm
	ld.global.nc.v2.u64 {%rd74, %rd75}, [%rd76];
	// end inline asm
	mov.b64 	{%r380, %r381}, %rd75;
	mov.b64 	{%r382, %r383}, %rd74;
	add.s64 	%rd79, %rd76, 4096;
	// begin inline asm
	ld.global.nc.v2.u64 {%rd77, %rd78}, [%rd79];
	// end inline asm
	mov.b64 	{%r384, %r385}, %rd78;
	mov.b64 	{%r386, %r387}, %rd77;
	add.s64 	%rd82, %rd76, 8192;
	// begin inline asm
	ld.global.nc.v2.u64 {%rd80, %rd81}, [%rd82];
	// end inline asm
	mov.b64 	{%r388, %r389}, %rd81;
	mov.b64 	{%r390, %r391}, %rd80;
	add.s64 	%rd85, %rd76, 12288;
	// begin inline asm
	ld.global.nc.v2.u64 {%rd83, %rd84}, [%rd85];
	// end inline asm
	mov.b64 	{%r392, %r393}, %rd84;
	mov.b64 	{%r394, %r395}, %rd83;
	max.s32 	%r396, %r382, %r383;
	max.s32 	%r397, %r396, %r380;
	max.s32 	%r398, %r381, %r386;
	max.s32 	%r399, %r398, %r387;
	max.s32 	%r400, %r384, %r385;
	max.s32 	%r401, %r400, %r390;
	max.s32 	%r402, %r391, %r388;
	max.s32 	%r403, %r402, %r389;
	max.s32 	%r404, %r394, %r395;
	max.s32 	%r405, %r404, %r392;
	max.s32 	%r406, %r397, %r399;
	max.s32 	%r407, %r406, %r401;
	max.s32 	%r408, %r403, %r405;
	max.s32 	%r409, %r408, %r393;
	max.s32 	%r659, %r407, %r409;
	setp.lt.u32 	%p50, %r124, 8192;
	mov.b32 	%r648, 4096;
	@%p50 bra 	$L__BB39_26;
	add.s32 	%r29, %r124, -4096;
	mov.b32 	%r648, 4096;
$L__BB39_24:
	mul.wide.s32 	%rd99, %r648, 4;
	add.s64 	%rd89, %rd76, %rd99;
	// begin inline asm
	ld.global.nc.v2.u64 {%rd87, %rd88}, [%rd89];
	// end inline asm
	mov.b64 	{%r411, %r412}, %rd88;
	mov.b64 	{%r413, %r414}, %rd87;
	add.s64 	%rd92, %rd89, 4096;
	// begin inline asm
	ld.global.nc.v2.u64 {%rd90, %rd91}, [%rd92];
	// end inline asm
	mov.b64 	{%r415, %r416}, %rd91;
	mov.b64 	{%r417, %r418}, %rd90;
	add.s64 	%rd95, %rd89, 8192;
	// begin inline asm
	ld.global.nc.v2.u64 {%rd93, %rd94}, [%rd95];
	// end inline asm
	mov.b64 	{%r419, %r420}, %rd94;
	mov.b64 	{%r421, %r422}, %rd93;
	add.s64 	%rd98, %rd89, 12288;
	// begin inline asm
	ld.global.nc.v2.u64 {%rd96, %rd97}, [%rd98];
	// end inline asm
	mov.b64 	{%r423, %r424}, %rd97;
	mov.b64 	{%r425, %r426}, %rd96;
	max.s32 	%r427, %r659, %r413;
	max.s32 	%r428, %r427, %r414;
	max.s32 	%r429, %r411, %r412;
	max.s32 	%r430, %r429, %r417;
	max.s32 	%r431, %r418, %r415;
	max.s32 	%r432, %r431, %r416;
	max.s32 	%r433, %r421, %r422;
	max.s32 	%r434, %r433, %r419;
	max.s32 	%r435, %r420, %r425;
	max.s32 	%r436, %r435, %r426;
	max.s32 	%r437, %r423, %r424;
	max.s32 	%r438, %r428, %r430;
	max.s32 	%r439, %r438, %r432;
	max.s32 	%r440, %r434, %r436;
	max.s32 	%r441, %r440, %r437;
	max.s32 	%r659, %r439, %r441;
	sub.s32 	%r442, %r124, %r648;
	setp.lt.s32 	%p51, %r442, 4096;
	@%p51 bra 	$L__BB39_34;
	add.s32 	%r648, %r648, 4096;
	setp.le.s32 	%p52, %r648, %r29;
	@%p52 bra 	$L__BB39_24;
$L__BB39_26:
	setp.le.s32 	%p53, %r124, %r648;
	@%p53 bra 	$L__BB39_34;
	sub.s32 	%r36, %r124, %r648;
	setp.ge.s32 	%p54, %r27, %r36;
	@%p54 bra 	$L__BB39_34;
	not.b32 	%r444, %r27;
	add.s32 	%r445, %r124, %r444;
	sub.s32 	%r37, %r445, %r648;
	and.b32  	%r446, %r37, 768;
	setp.eq.s32 	%p55, %r446, 768;
	mov.u32 	%r653, %r27;
	@%p55 bra 	$L__BB39_31;
	add.s32 	%r650, %r27, %r648;
	shr.u32 	%r447, %r37, 8;
	add.s32 	%r448, %r447, 1;
	and.b32  	%r449, %r448, 3;
	neg.s32 	%r649, %r449;
	mov.u32 	%r653, %r27;
$L__BB39_30:
	.pragma "nounroll";
	mul.wide.u32 	%rd101, %r650, 4;
	add.s64 	%rd100, %rd16, %rd101;
	// begin inline asm
	ld.global.nc.u32 %r450, [%rd100];
	// end inline asm
	max.s32 	%r659, %r659, %r450;
	add.s32 	%r653, %r653, 256;
	add.s32 	%r650, %r650, 256;
	add.s32 	%r649, %r649, 1;
	setp.ne.s32 	%p56, %r649, 0;
	@%p56 bra 	$L__BB39_30;
$L__BB39_31:
	setp.lt.u32 	%p57, %r37, 768;
	@%p57 bra 	$L__BB39_34;
	cvt.u64.u32 	%rd102, %r653;
	cvt.u64.u32 	%rd103, %r648;
	add.s64 	%rd104, %rd102, %rd103;
	shl.b64 	%rd105, %rd104, 2;
	add.s64 	%rd106, %rd105, %rd16;
	add.s64 	%rd122, %rd106, 2048;
	add.s32 	%r656, %r653, %r648;
$L__BB39_33:
	mul.wide.u32 	%rd111, %r656, 4;
	add.s64 	%rd107, %rd16, %rd111;
	// begin inline asm
	ld.global.nc.u32 %r451, [%rd107];
	// end inline asm
	max.s32 	%r455, %r659, %r451;
	add.s64 	%rd108, %rd122, -1024;
	// begin inline asm
	ld.global.nc.u32 %r452, [%rd108];
	// end inline asm
	max.s32 	%r456, %r455, %r452;
	// begin inline asm
	ld.global.nc.u32 %r453, [%rd122];
	// end inline asm
	max.s32 	%r457, %r456, %r453;
	add.s64 	%rd110, %rd122, 1024;
	// begin inline asm
	ld.global.nc.u32 %r454, [%rd110];
	// end inline asm
	max.s32 	%r659, %r457, %r454;
	add.s32 	%r653, %r653, 1024;
	add.s64 	%rd122, %rd122, 4096;
	add.s32 	%r656, %r656, 1024;
	setp.lt.s32 	%p58, %r653, %r36;
	@%p58 bra 	$L__BB39_33;
$L__BB39_34:
	// begin inline asm
	mov.u32 %r458, %laneid;
	// end inline asm
	mov.b32 	%r461, 1;
	mov.b32 	%r482, 31;
	mov.b32 	%r483, -1;
	// begin inline asm
	shfl.sync.down.b32 %r459, %r659, %r461, %r482, %r483;
	// end inline asm
	setp.gt.s32 	%p59, %r458, 30;
	max.s32 	%r484, %r659, %r459;
	selp.b32 	%r465, %r659, %r484, %p59;
	mov.b32 	%r466, 2;
	// begin inline asm
	shfl.sync.down.b32 %r464, %r465, %r466, %r482, %r483;
	// end inline asm
	setp.gt.s32 	%p60, %r458, 29;
	max.s32 	%r485, %r465, %r464;
	selp.b32 	%r470, %r465, %r485, %p60;
	mov.b32 	%r471, 4;
	// begin inline asm
	shfl.sync.down.b32 %r469, %r470, %r471, %r482, %r483;
	// end inline asm
	setp.gt.s32 	%p61, %r458, 27;
	max.s32 	%r486, %r470, %r469;
	selp.b32 	%r475, %r470, %r486, %p61;
	mov.b32 	%r476, 8;
	// begin inline asm
	shfl.sync.down.b32 %r474, %r475, %r476, %r482, %r483;
	// end inline asm
	setp.gt.s32 	%p62, %r458, 23;
	max.s32 	%r487, %r475, %r474;
	selp.b32 	%r480, %r475, %r487, %p62;
	mov.b32 	%r481, 16;
	// begin inline asm
	shfl.sync.down.b32 %r479, %r480, %r481, %r482, %r483;
	// end inline asm
	setp.gt.s32 	%p63, %r458, 15;
	max.s32 	%r59, %r480, %r479;
	selp.b32 	%r686, %r480, %r59, %p63;
	setp.ne.s32 	%p64, %r458, 0;
	@%p64 bra 	$L__BB39_36;
	shr.u32 	%r488, %r27, 3;
	and.b32  	%r489, %r488, 124;
	mov.u32 	%r490, _ZZN3cub18CUB_300001_SM_10006detail6reduce28DeviceReduceSingleTileKernelINS2_10policy_hubIijN4cuda3__47maximumIiEEE10Policy1000EPiSB_iS8_iiNS5_3std3__410__identityEEEvT0_T1_T2_T3_T4_T6_E12temp_storage;
	add.s32 	%r491, %r490, %r489;
	st.shared.u32 	[%r491+8], %r59;
$L__BB39_36:
	bar.sync 	0;
	setp.ne.s32 	%p65, %r27, 0;
	@%p65 bra 	$L__BB39_72;
	ld.shared.u32 	%r492, [_ZZN3cub18CUB_300001_SM_10006detail6reduce28DeviceReduceSingleTileKernelINS2_10policy_hubIijN4cuda3__47maximumIiEEE10Policy1000EPiSB_iS8_iiNS5_3std3__410__identityEEEvT0_T1_T2_T3_T4_T6_E12temp_storage+12];
	max.s32 	%r493, %r686, %r492;
	ld.shared.u32 	%r494, [_ZZN3cub18CUB_300001_SM_10006detail6reduce28DeviceReduceSingleTileKernelINS2_10policy_hubIijN4cuda3__47maximumIiEEE10Policy1000EPiSB_iS8_iiNS5_3std3__410__identityEEEvT0_T1_T2_T3_T4_T6_E12temp_storage+16];
	max.s32 	%r495, %r493, %r494;
	ld.shared.u32 	%r496, [_ZZN3cub18CUB_300001_SM_10006detail6reduce28DeviceReduceSingleTileKernelINS2_10policy_hubIijN4cuda3__47maximumIiEEE10Policy1000EPiSB_iS8_iiNS5_3std3__410__identityEEEvT0_T1_T2_T3_T4_T6_E12temp_storage+20];
	max.s32 	%r497, %r495, %r496;
	ld.shared.u32 	%r498, [_ZZN3cub18CUB_300001_SM_10006detail6reduce28DeviceReduceSingleTileKernelINS2_10policy_hubIijN4cuda3__47maximumIiEEE10Policy1000EPiSB_iS8_iiNS5_3std3__410__identityEEEvT0_T1_T2_T3_T4_T6_E12temp_storage+24];
	max.s32 	%r499, %r497, %r498;
	ld.shared.u32 	%r500, [_ZZN3cub18CUB_300001_SM_10006detail6reduce28DeviceReduceSingleTileKernelINS2_10policy_hubIijN4cuda3__47maximumIiEEE10Policy1000EPiSB_iS8_iiNS5_3std3__410__identityEEEvT0_T1_T2_T3_T4_T6_E12temp_storage+28];
	max.s32 	%r501, %r499, %r500;
	ld.shared.u32 	%r502, [_ZZN3cub18CUB_300001_SM_10006detail6reduce28DeviceReduceSingleTileKernelINS2_10policy_hubIijN4cuda3__47maximumIiEEE10Policy1000EPiSB_iS8_iiNS5_3std3__410__identityEEEvT0_T1_T2_T3_T4_T6_E12temp_storage+32];
	max.s32 	%r503, %r501, %r502;
	ld.shared.u32 	%r504, [_ZZN3cub18CUB_300001_SM_10006detail6reduce28DeviceReduceSingleTileKernelINS2_10policy_hubIijN4cuda3__47maximumIiEEE10Policy1000EPiSB_iS8_iiNS5_3std3__410__identityEEEvT0_T1_T2_T3_T4_T6_E12temp_storage+36];
	max.s32 	%r686, %r503, %r504;
	bra.uni 	$L__BB39_72;
$L__BB39_38:
	setp.gt.s32 	%p3, %r124, 4095;
	@%p3 bra 	$L__BB39_56;
	mov.u32 	%r62, %tid.x;
	setp.ge.s32 	%p20, %r62, %r124;
	mov.b32 	%r670, 0;
	mov.u32 	%r665, %r62;
	@%p20 bra 	$L__BB39_41;
	mul.wide.u32 	%rd66, %r62, 4;
	add.s64 	%rd65, %rd16, %rd66;
	// begin inline asm
	ld.global.nc.u32 %r670, [%rd65];
	// end inline asm
	add.s32 	%r665, %r62, 256;
$L__BB39_41:
	setp.ge.s32 	%p21, %r665, %r124;
	@%p21 bra 	$L__BB39_47;
	not.b32 	%r255, %r665;
	add.s32 	%r67, %r124, %r255;
	and.b32  	%r256, %r67, 768;
	setp.eq.s32 	%p22, %r256, 768;
	@%p22 bra 	$L__BB39_45;
	mul.wide.u32 	%rd67, %r665, 4;
	add.s64 	%rd123, %rd16, %rd67;
	shr.u32 	%r257, %r67, 8;
	add.s32 	%r258, %r257, 1;
	and.b32  	%r259, %r258, 3;
	neg.s32 	%r662, %r259;
$L__BB39_44:
	.pragma "nounroll";
	// begin inline asm
	ld.global.nc.u32 %r260, [%rd123];
	// end inline asm
	max.s32 	%r670, %r670, %r260;
	add.s32 	%r665, %r665, 256;
	add.s64 	%rd123, %rd123, 1024;
	add.s32 	%r662, %r662, 1;
	setp.ne.s32 	%p23, %r662, 0;
	@%p23 bra 	$L__BB39_44;
$L__BB39_45:
	setp.lt.u32 	%p24, %r67, 768;
	@%p24 bra 	$L__BB39_47;
$L__BB39_46:
	mul.wide.s32 	%rd73, %r665, 4;
	add.s64 	%rd69, %rd16, %rd73;
	// begin inline asm
	ld.global.nc.u32 %r261, [%rd69];
	// end inline asm
	max.s32 	%r265, %r670, %r261;
	add.s64 	%rd70, %rd69, 1024;
	// begin inline asm
	ld.global.nc.u32 %r262, [%rd70];
	// end inline asm
	max.s32 	%r266, %r265, %r262;
	add.s64 	%rd71, %rd69, 2048;
	// begin inline asm
	ld.global.nc.u32 %r263, [%rd71];
	// end inline asm
	max.s32 	%r267, %r266, %r263;
	add.s64 	%rd72, %rd69, 3072;
	// begin inline asm
	ld.global.nc.u32 %r264, [%rd72];
	// end inline asm
	max.s32 	%r670, %r267, %r264;
	add.s32 	%r665, %r665, 1024;
	setp.lt.s32 	%p25, %r665, %r124;
	@%p25 bra 	$L__BB39_46;
$L__BB39_47:
	setp.lt.s32 	%p26, %r124, 256;
	@%p26 bra 	$L__BB39_52;
	// begin inline asm
	mov.u32 %r331, %laneid;
	// end inline asm
	mov.b32 	%r334, 1;
	mov.b32 	%r355, 31;
	mov.b32 	%r356, -1;
	// begin inline asm
	shfl.sync.down.b32 %r332, %r670, %r334, %r355, %r356;
	// end inline asm
	setp.gt.s32 	%p42, %r331, 30;
	max.s32 	%r357, %r670, %r332;
	selp.b32 	%r338, %r670, %r357, %p42;
	mov.b32 	%r339, 2;
	// begin inline asm
	shfl.sync.down.b32 %r337, %r338, %r339, %r355, %r356;
	// end inline asm
	setp.gt.s32 	%p43, %r331, 29;
	max.s32 	%r358, %r338, %r337;
	selp.b32 	%r343, %r338, %r358, %p43;
	mov.b32 	%r344, 4;
	// begin inline asm
	shfl.sync.down.b32 %r342, %r343, %r344, %r355, %r356;
	// end inline asm
	setp.gt.s32 	%p44, %r331, 27;
	max.s32 	%r359, %r343, %r342;
	selp.b32 	%r348, %r343, %r359, %p44;
	mov.b32 	%r349, 8;
	// begin inline asm
	shfl.sync.down.b32 %r347, %r348, %r349, %r355, %r356;
	// end inline asm
	setp.gt.s32 	%p45, %r331, 23;
	max.s32 	%r360, %r348, %r347;
	selp.b32 	%r353, %r348, %r360, %p45;
	mov.b32 	%r354, 16;
	// begin inline asm
	shfl.sync.down.b32 %r352, %r353, %r354, %r355, %r356;
	// end inline asm
	setp.gt.s32 	%p46, %r331, 15;
	max.s32 	%r83, %r353, %r352;
	selp.b32 	%r686, %r353, %r83, %p46;
	setp.ne.s32 	%p47, %r331, 0;
	@%p47 bra 	$L__BB39_50;
	shr.u32 	%r361, %r62, 3;
	and.b32  	%r362, %r361, 124;
	mov.u32 	%r363, _ZZN3cub18CUB_300001_SM_10006detail6reduce28DeviceReduceSingleTileKernelINS2_10policy_hubIijN4cuda3__47maximumIiEEE10Policy1000EPiSB_iS8_iiNS5_3std3__410__identityEEEvT0_T1_T2_T3_T4_T6_E12temp_storage;
	add.s32 	%r364, %r363, %r362;
	st.shared.u32 	[%r364+8], %r83;
$L__BB39_50:
	bar.sync 	0;
	setp.ne.s32 	%p48, %r62, 0;
	@%p48 bra 	$L__BB39_72;
	ld.shared.u32 	%r365, [_ZZN3cub18CUB_300001_SM_10006detail6reduce28DeviceReduceSingleTileKernelINS2_10policy_hubIijN4cuda3__47maximumIiEEE10Policy1000EPiSB_iS8_iiNS5_3std3__410__identityEEEvT0_T1_T2_T3_T4_T6_E12temp_storage+12];
	max.s32 	%r366, %r686, %r365;
	ld.shared.u32 	%r367, [_ZZN3cub18CUB_300001_SM_10006detail6reduce28DeviceReduceSingleTileKernelINS2_10policy_hubIijN4cuda3__47maximumIiEEE10Policy1000EPiSB_iS8_iiNS5_3std3__410__identityEEEvT0_T1_T2_T3_T4_T6_E12temp_storage+16];
	max.s32 	%r368, %r366, %r367;
	ld.shared.u32 	%r369, [_ZZN3cub18CUB_300001_SM_10006detail6reduce28DeviceReduceSingleTileKernelINS2_10policy_hubIijN4cuda3__47maximumIiEEE10Policy1000EPiSB_iS8_iiNS5_3std3__410__identityEEEvT0_T1_T2_T3_T4_T6_E12temp_storage+20];
	max.s32 	%r370, %r368, %r369;
	ld.shared.u32 	%r371, [_ZZN3cub18CUB_300001_SM_10006detail6reduce28DeviceReduceSingleTileKernelINS2_10policy_hubIijN4cuda3__47maximumIiEEE10Policy1000EPiSB_iS8_iiNS5_3std3__410__identityEEEvT0_T1_T2_T3_T4_T6_E12temp_storage+24];
	max.s32 	%r372, %r370, %r371;
	ld.shared.u32 	%r373, [_ZZN3cub18CUB_300001_SM_10006detail6reduce28DeviceReduceSingleTileKernelINS2_10policy_hubIijN4cuda3__47maximumIiEEE10Policy1000EPiSB_iS8_iiNS5_3std3__410__identityEEEvT0_T1_T2_T3_T4_T6_E12temp_storage+28];
	max.s32 	%r374, %r372, %r373;
	ld.shared.u32 	%r375, [_ZZN3cub18CUB_300001_SM_10006detail6reduce28DeviceReduceSingleTileKernelINS2_10policy_hubIijN4cuda3__47maximumIiEEE10Policy1000EPiSB_iS8_iiNS5_3std3__410__identityEEEvT0_T1_T2_T3_T4_T6_E12temp_storage+32];
	max.s32 	%r376, %r374, %r375;
	ld.shared.u32 	%r377, [_ZZN3cub18CUB_300001_SM_10006detail6reduce28DeviceReduceSingleTileKernelINS2_10policy_hubIijN4cuda3__47maximumIiEEE10Policy1000EPiSB_iS8_iiNS5_3std3__410__identityEEEvT0_T1_T2_T3_T4_T6_E12temp_storage+36];
	max.s32 	%r686, %r376, %r377;
	bra.uni 	$L__BB39_72;
$L__BB39_52:
	// begin inline asm
	mov.u32 %r268, %laneid;
	// end inline asm
	and.b32  	%r294, %r62, 992;
	add.s32 	%r295, %r294, 32;
	setp.gt.s32 	%p27, %r295, %r124;
	not.b32 	%r296, %r294;
	add.s32 	%r297, %r124, %r296;
	selp.b32 	%r292, %r297, 31, %p27;
	mov.b32 	%r271, 1;
	mov.b32 	%r293, -1;
	// begin inline asm
	shfl.sync.down.b32 %r269, %r670, %r271, %r292, %r293;
	// end inline asm
	setp.lt.s32 	%p28, %r268, %r292;
	max.s32 	%r298, %r670, %r269;
	selp.b32 	%r275, %r298, %r670, %p28;
	mov.b32 	%r276, 2;
	// begin inline asm
	shfl.sync.down.b32 %r274, %r275, %r276, %r292, %r293;
	// end inline asm
	add.s32 	%r299, %r268, 2;
	setp.gt.s32 	%p29, %r299, %r292;
	max.s32 	%r300, %r275, %r274;
	selp.b32 	%r280, %r275, %r300, %p29;
	mov.b32 	%r281, 4;
	// begin inline asm
	shfl.sync.down.b32 %r279, %r280, %r281, %r292, %r293;
	// end inline asm
	add.s32 	%r301, %r268, 4;
	setp.gt.s32 	%p30, %r301, %r292;
	max.s32 	%r302, %r280, %r279;
	selp.b32 	%r285, %r280, %r302, %p30;
	mov.b32 	%r286, 8;
	// begin inline asm
	shfl.sync.down.b32 %r284, %r285, %r286, %r292, %r293;
	// end inline asm
	add.s32 	%r303, %r268, 8;
	setp.gt.s32 	%p31, %r303, %r292;
	max.s32 	%r304, %r285, %r284;
	selp.b32 	%r290, %r285, %r304, %p31;
	mov.b32 	%r291, 16;
	// begin inline asm
	shfl.sync.down.b32 %r289, %r290, %r291, %r292, %r293;
	// end inline asm
	add.s32 	%r305, %r268, 16;
	setp.gt.s32 	%p32, %r305, %r292;
	max.s32 	%r306, %r290, %r289;
	selp.b32 	%r686, %r290, %r306, %p32;
	setp.ne.s32 	%p33, %r268, 0;
	@%p33 bra 	$L__BB39_54;
	shr.u32 	%r307, %r62, 3;
	and.b32  	%r308, %r307, 124;
	mov.u32 	%r309, _ZZN3cub18CUB_300001_SM_10006detail6reduce28DeviceReduceSingleTileKernelINS2_10policy_hubIijN4cuda3__47maximumIiEEE10Policy1000EPiSB_iS8_iiNS5_3std3__410__identityEEEvT0_T1_T2_T3_T4_T6_E12temp_storage;
	add.s32 	%r310, %r309, %r308;
	st.shared.u32 	[%r310+8], %r686;
$L__BB39_54:
	bar.sync 	0;
	setp.ne.s32 	%p34, %r62, 0;
	@%p34 bra 	$L__BB39_72;
	setp.gt.s32 	%p35, %r124, 32;
	ld.shared.u32 	%r311, [_ZZN3cub18CUB_300001_SM_10006detail6reduce28DeviceReduceSingleTileKernelINS2_10policy_hubIijN4cuda3__47maximumIiEEE10Policy1000EPiSB_iS8_iiNS5_3std3__410__identityEEEvT0_T1_T2_T3_T4_T6_E12temp_storage+12];
	max.s32 	%r312, %r686, %r311;
	selp.b32 	%r313, %r312, %r686, %p35;
	setp.gt.s32 	%p36, %r124, 64;
	ld.shared.u32 	%r314, [_ZZN3cub18CUB_300001_SM_10006detail6reduce28DeviceReduceSingleTileKernelINS2_10policy_hubIijN4cuda3__47maximumIiEEE10Policy1000EPiSB_iS8_iiNS5_3std3__410__identityEEEvT0_T1_T2_T3_T4_T6_E12temp_storage+16];
	max.s32 	%r315, %r313, %r314;
	selp.b32 	%r316, %r315, %r313, %p36;
	setp.gt.s32 	%p37, %r124, 96;
	ld.shared.u32 	%r317, [_ZZN3cub18CUB_300001_SM_10006detail6reduce28DeviceReduceSingleTileKernelINS2_10policy_hubIijN4cuda3__47maximumIiEEE10Policy1000EPiSB_iS8_iiNS5_3std3__410__identityEEEvT0_T1_T2_T3_T4_T6_E12temp_storage+20];
	max.s32 	%r318, %r316, %r317;
	selp.b32 	%r319, %r318, %r316, %p37;
	setp.gt.s32 	%p38, %r124, 128;
	ld.shared.u32 	%r320, [_ZZN3cub18CUB_300001_SM_10006detail6reduce28DeviceReduceSingleTileKernelINS2_10policy_hubIijN4cuda3__47maximumIiEEE10Policy1000EPiSB_iS8_iiNS5_3std3__410__identityEEEvT0_T1_T2_T3_T4_T6_E12temp_storage+24];
	max.s32 	%r321, %r319, %r320;
	selp.b32 	%r322, %r321, %r319, %p38;
	setp.gt.s32 	%p39, %r124, 160;
	ld.shared.u32 	%r323, [_ZZN3cub18CUB_300001_SM_10006detail6reduce28DeviceReduceSingleTileKernelINS2_10policy_hubIijN4cuda3__47maximumIiEEE10Policy1000EPiSB_iS8_iiNS5_3std3__410__identityEEEvT0_T1_T2_T3_T4_T6_E12temp_storage+28];
	max.s32 	%r324, %r322, %r323;
	selp.b32 	%r325, %r324, %r322, %p39;
	setp.gt.s32 	%p40, %r124, 192;
	ld.shared.u32 	%r326, [_ZZN3cub18CUB_300001_SM_10006detail6reduce28DeviceReduceSingleTileKernelINS2_10policy_hubIijN4cuda3__47maximumIiEEE10Policy1000EPiSB_iS8_iiNS5_3std3__410__identityEEEvT0_T1_T2_T3_T4_T6_E12temp_storage+32];
	max.s32 	%r327, %r325, %r326;
	selp.b32 	%r328, %r327, %r325, %p40;
	setp.gt.s32 	%p41, %r124, 224;
	ld.shared.u32 	%r329, [_ZZN3cub18CUB_300001_SM_10006detail6reduce28DeviceReduceSingleTileKernelINS2_10policy_hubIijN4cuda3__47maximumIiEEE10Policy1000EPiSB_iS8_iiNS5_3std3__410__identityEEEvT0_T1_T2_T3_T4_T6_E12temp_storage+36];
	max.s32 	%r330, %r328, %r329;
	selp.b32 	%r686, %r330, %r328, %p41;
	bra.uni 	$L__BB39_72;
$L__BB39_56:
	mov.u32 	%r88, %tid.x;
	mul.wide.u32 	%rd35, %r88, 4;
	add.s64 	%rd19, %rd16, %rd35;
	// begin inline asm
	ld.global.nc.u32 %r126, [%rd19];
	// end inline asm
	add.s64 	%rd20, %rd19, 1024;
	// begin inline asm
	ld.global.nc.u32 %r127, [%rd20];
	// end inline asm
	add.s64 	%rd21, %rd19, 2048;
	// begin inline asm
	ld.global.nc.u32 %r128, [%rd21];
	// end inline asm
	add.s64 	%rd22, %rd19, 3072;
	// begin inline asm
	ld.global.nc.u32 %r129, [%rd22];
	// end inline asm
	add.s64 	%rd23, %rd19, 4096;
	// begin inline asm
	ld.global.nc.u32 %r130, [%rd23];
	// end inline asm
	add.s64 	%rd24, %rd19, 5120;
	// begin inline asm
	ld.global.nc.u32 %r131, [%rd24];
	// end inline asm
	add.s64 	%rd25, %rd19, 6144;
	// begin inline asm
	ld.global.nc.u32 %r132, [%rd25];
	// end inline asm
	add.s64 	%rd26, %rd19, 7168;
	// begin inline asm
	ld.global.nc.u32 %r133, [%rd26];
	// end inline asm
	add.s64 	%rd27, %rd19, 8192;
	// begin inline asm
	ld.global.nc.u32 %r134, [%rd27];
	// end inline asm
	add.s64 	%rd28, %rd19, 9216;
	// begin inline asm
	ld.global.nc.u32 %r135, [%rd28];
	// end inline asm
	add.s64 	%rd29, %rd19, 10240;
	// begin inline asm
	ld.global.nc.u32 %r136, [%rd29];
	// end inline asm
	add.s64 	%rd30, %rd19, 11264;
	// begin inline asm
	ld.global.nc.u32 %r137, [%rd30];
	// end inline asm
	add.s64 	%rd31, %rd19, 12288;
	// begin inline asm
	ld.global.nc.u32 %r138, [%rd31];
	// end inline asm
	add.s64 	%rd32, %rd19, 13312;
	// begin inline asm
	ld.global.nc.u32 %r139, [%rd32];
	// end inline asm
	add.s64 	%rd33, %rd19, 14336;
	// begin inline asm
	ld.global.nc.u32 %r140, [%rd33];
	// end inline asm
	add.s64 	%rd34, %rd19, 15360;
	// begin inline asm
	ld.global.nc.u32 %r141, [%rd34];
	// end inline asm
	max.s32 	%r143, %r126, %r127;
	max.s32 	%r144, %r143, %r128;
	max.s32 	%r145, %r129, %r130;
	max.s32 	%r146, %r145, %r131;
	max.s32 	%r147, %r132, %r133;
	max.s32 	%r148, %r147, %r134;
	max.s32 	%r149, %r135, %r136;
	max.s32 	%r150, %r149, %r137;
	max.s32 	%r151, %r138, %r139;
	max.s32 	%r152, %r151, %r140;
	max.s32 	%r153, %r144, %r146;
	max.s32 	%r154, %r153, %r148;
	max.s32 	%r155, %r150, %r152;
	max.s32 	%r156, %r155, %r141;
	max.s32 	%r685, %r154, %r156;
	setp.lt.u32 	%p4, %r124, 8192;
	mov.b32 	%r674, 4096;
	@%p4 bra 	$L__BB39_60;
	add.s32 	%r90, %r124, -4096;
	mov.b32 	%r674, 4096;
$L__BB39_58:
	mul.wide.s32 	%rd52, %r674, 4;
	add.s64 	%rd36, %rd19, %rd52;
	// begin inline asm
	ld.global.nc.u32 %r158, [%rd36];
	// end inline asm
	add.s64 	%rd37, %rd36, 1024;
	// begin inline asm
	ld.global.nc.u32 %r159, [%rd37];
	// end inline asm
	add.s64 	%rd38, %rd36, 2048;
	// begin inline asm
	ld.global.nc.u32 %r160, [%rd38];
	// end inline asm
	add.s64 	%rd39, %rd36, 3072;
	// begin inline asm
	ld.global.nc.u32 %r161, [%rd39];
	// end inline asm
	add.s64 	%rd40, %rd36, 4096;
	// begin inline asm
	ld.global.nc.u32 %r162, [%rd40];
	// end inline asm
	add.s64 	%rd41, %rd36, 5120;
	// begin inline asm
	ld.global.nc.u32 %r163, [%rd41];
	// end inline asm
	add.s64 	%rd42, %rd36, 6144;
	// begin inline asm
	ld.global.nc.u32 %r164, [%rd42];
	// end inline asm
	add.s64 	%rd43, %rd36, 7168;
	// begin inline asm
	ld.global.nc.u32 %r165, [%rd43];
	// end inline asm
	add.s64 	%rd44, %rd36, 8192;
	// begin inline asm
	ld.global.nc.u32 %r166, [%rd44];
	// end inline asm
	add.s64 	%rd45, %rd36, 9216;
	// begin inline asm
	ld.global.nc.u32 %r167, [%rd45];
	// end inline asm
	add.s64 	%rd46, %rd36, 10240;
	// begin inline asm
	ld.global.nc.u32 %r168, [%rd46];
	// end inline asm
	add.s64 	%rd47, %rd36, 11264;
	// begin inline asm
	ld.global.nc.u32 %r169, [%rd47];
	// end inline asm
	add.s64 	%rd48, %rd36, 12288;
	// begin inline asm
	ld.global.nc.u32 %r170, [%rd48];
	// end inline asm
	add.s64 	%rd49, %rd36, 13312;
	// begin inline asm
	ld.global.nc.u32 %r171, [%rd49];
	// end inline asm
	add.s64 	%rd50, %rd36, 14336;
	// begin inline asm
	ld.global.nc.u32 %r172, [%rd50];
	// end inline asm
	add.s64 	%rd51, %rd36, 15360;
	// begin inline asm
	ld.global.nc.u32 %r173, [%rd51];
	// end inline asm
	max.s32 	%r174, %r685, %r158;
	max.s32 	%r175, %r174, %r159;
	max.s32 	%r176, %r160, %r161;
	max.s32 	%r177, %r176, %r162;
	max.s32 	%r178, %r163, %r164;
	max.s32 	%r179, %r178, %r165;
	max.s32 	%r180, %r166, %r167;
	max.s32 	%r181, %r180, %r168;
	max.s32 	%r182, %r169, %r170;
	max.s32 	%r183, %r182, %r171;
	max.s32 	%r184, %r172, %r173;
	max.s32 	%r185, %r175, %r177;
	max.s32 	%r186, %r185, %r179;
	max.s32 	%r187, %r181, %r183;
	max.s32 	%r188, %r187, %r184;
	max.s32 	%r685, %r186, %r188;
	sub.s32 	%r189, %r124, %r674;
	setp.lt.s32 	%p5, %r189, 4096;
	@%p5 bra 	$L__BB39_68;
	add.s32 	%r674, %r674, 4096;
	setp.le.s32 	%p6, %r674, %r90;
	@%p6 bra 	$L__BB39_58;
$L__BB39_60:
	setp.le.s32 	%p7, %r124, %r674;
	@%p7 bra 	$L__BB39_68;
	sub.s32 	%r97, %r124, %r674;
	setp.ge.s32 	%p8, %r88, %r97;
	@%p8 bra 	$L__BB39_68;
	not.b32 	%r191, %r88;
	add.s32 	%r192, %r124, %r191;
	sub.s32 	%r98, %r192, %r674;
	and.b32  	%r193, %r98, 768;
	setp.eq.s32 	%p9, %r193, 768;
	mov.u32 	%r679, %r88;
	@%p9 bra 	$L__BB39_65;
	add.s32 	%r676, %r88, %r674;
	shr.u32 	%r194, %r98, 8;
	add.s32 	%r195, %r194, 1;
	and.b32  	%r196, %r195, 3;
	neg.s32 	%r675, %r196;
	mov.u32 	%r679, %r88;
$L__BB39_64:
	.pragma "nounroll";
	mul.wide.u32 	%rd54, %r676, 4;
	add.s64 	%rd53, %rd16, %rd54;
	// begin inline asm
	ld.global.nc.u32 %r197, [%rd53];
	// end inline asm
	max.s32 	%r685, %r685, %r197;
	add.s32 	%r679, %r679, 256;
	add.s32 	%r676, %r676, 256;
	add.s32 	%r675, %r675, 1;
	setp.ne.s32 	%p10, %r675, 0;
	@%p10 bra 	$L__BB39_64;
$L__BB39_65:
	setp.lt.u32 	%p11, %r98, 768;
	@%p11 bra 	$L__BB39_68;
	cvt.u64.u32 	%rd55, %r679;
	cvt.u64.u32 	%rd56, %r674;
	add.s64 	%rd57, %rd55, %rd56;
	shl.b64 	%rd58, %rd57, 2;
	add.s64 	%rd59, %rd58, %rd16;
	add.s64 	%rd124, %rd59, 2048;
	add.s32 	%r682, %r679, %r674;
$L__BB39_67:
	mul.wide.u32 	%rd64, %r682, 4;
	add.s64 	%rd60, %rd16, %rd64;
	// begin inline asm
	ld.global.nc.u32 %r198, [%rd60];
	// end inline asm
	max.s32 	%r202, %r685, %r198;
	add.s64 	%rd61, %rd124, -1024;
	// begin inline asm
	ld.global.nc.u32 %r199, [%rd61];
	// end inline asm
	max.s32 	%r203, %r202, %r199;
	// begin inline asm
	ld.global.nc.u32 %r200, [%rd124];
	// end inline asm
	max.s32 	%r204, %r203, %r200;
	add.s64 	%rd63, %rd124, 1024;
	// begin inline asm
	ld.global.nc.u32 %r201, [%rd63];
	// end inline asm
	max.s32 	%r685, %r204, %r201;
	add.s32 	%r679, %r679, 1024;
	add.s64 	%rd124, %rd124, 4096;
	add.s32 	%r682, %r682, 1024;
	setp.lt.s32 	%p12, %r679, %r97;
	@%p12 bra 	$L__BB39_67;
$L__BB39_68:
	// begin inline asm
	mov.u32 %r205, %laneid;
	// end inline asm
	mov.b32 	%r208, 1;
	mov.b32 	%r229, 31;
	mov.b32 	%r230, -1;
	// begin inline asm
	shfl.sync.down.b32 %r206, %r685, %r208, %r229, %r230;
	// end inline asm
	setp.gt.s32 	%p13, %r205, 30;
	max.s32 	%r231, %r685, %r206;
	selp.b32 	%r212, %r685, %r231, %p13;
	mov.b32 	%r213, 2;
	// begin inline asm
	shfl.sync.down.b32 %r211, %r212, %r213, %r229, %r230;
	// end inline asm
	setp.gt.s32 	%p14, %r205, 29;
	max.s32 	%r232, %r212, %r211;
	selp.b32 	%r217, %r212, %r232, %p14;
	mov.b32 	%r218, 4;
	// begin inline asm
	shfl.sync.down.b32 %r216, %r217, %r218, %r229, %r230;
	// end inline asm
	setp.gt.s32 	%p15, %r205, 27;
	max.s32 	%r233, %r217, %r216;
	selp.b32 	%r222, %r217, %r233, %p15;
	mov.b32 	%r223, 8;
	// begin inline asm
	shfl.sync.down.b32 %r221, %r222, %r223, %r229, %r230;
	// end inline asm
	setp.gt.s32 	%p16, %r205, 23;
	max.s32 	%r234, %r222, %r221;
	selp.b32 	%r227, %r222, %r234, %p16;
	mov.b32 	%r228, 16;
	// begin inline asm
	shfl.sync.down.b32 %r226, %r227, %r228, %r229, %r230;
	// end inline asm
	setp.gt.s32 	%p17, %r205, 15;
	max.s32 	%r120, %r227, %r226;
	selp.b32 	%r686, %r227, %r120, %p17;
	setp.ne.s32 	%p18, %r205, 0;
	@%p18 bra 	$L__BB39_70;
	shr.u32 	%r235, %r88, 3;
	and.b32  	%r236, %r235, 124;
	mov.u32 	%r237, _ZZN3cub18CUB_300001_SM_10006detail6reduce28DeviceReduceSingleTileKernelINS2_10policy_hubIijN4cuda3__47maximumIiEEE10Policy1000EPiSB_iS8_iiNS5_3std3__410__identityEEEvT0_T1_T2_T3_T4_T6_E12temp_storage;
	add.s32 	%r238, %r237, %r236;
	st.shared.u32 	[%r238+8], %r120;
$L__BB39_70:
	bar.sync 	0;
	setp.ne.s32 	%p19, %r88, 0;
	@%p19 bra 	$L__BB39_72;
	ld.shared.u32 	%r239, [_ZZN3cub18CUB_300001_SM_10006detail6reduce28DeviceReduceSingleTileKernelINS2_10policy_hubIijN4cuda3__47maximumIiEEE10Policy1000EPiSB_iS8_iiNS5_3std3__410__identityEEEvT0_T1_T2_T3_T4_T6_E12temp_storage+12];
	max.s32 	%r240, %r686, %r239;
	ld.shared.u32 	%r241, [_ZZN3cub18CUB_300001_SM_10006detail6reduce28DeviceReduceSingleTileKernelINS2_10policy_hubIijN4cuda3__47maximumIiEEE10Policy1000EPiSB_iS8_iiNS5_3std3__410__identityEEEvT0_T1_T2_T3_T4_T6_E12temp_storage+16];
	max.s32 	%r242, %r240, %r241;
	ld.shared.u32 	%r243, [_ZZN3cub18CUB_300001_SM_10006detail6reduce28DeviceReduceSingleTileKernelINS2_10policy_hubIijN4cuda3__47maximumIiEEE10Policy1000EPiSB_iS8_iiNS5_3std3__410__identityEEEvT0_T1_T2_T3_T4_T6_E12temp_storage+20];
	max.s32 	%r244, %r242, %r243;
	ld.shared.u32 	%r245, [_ZZN3cub18CUB_300001_SM_10006detail6reduce28DeviceReduceSingleTileKernelINS2_10policy_hubIijN4cuda3__47maximumIiEEE10Policy1000EPiSB_iS8_iiNS5_3std3__410__identityEEEvT0_T1_T2_T3_T4_T6_E12temp_storage+24];
	max.s32 	%r246, %r244, %r245;
	ld.shared.u32 	%r247, [_ZZN3cub18CUB_300001_SM_10006detail6reduce28DeviceReduceSingleTileKernelINS2_10policy_hubIijN4cuda3__47maximumIiEEE10Policy1000EPiSB_iS8_iiNS5_3std3__410__identityEEEvT0_T1_T2_T3_T4_T6_E12temp_storage+28];
	max.s32 	%r248, %r246, %r247;
	ld.shared.u32 	%r249, [_ZZN3cub18CUB_300001_SM_10006detail6reduce28DeviceReduceSingleTileKernelINS2_10policy_hubIijN4cuda3__47maximumIiEEE10Policy1000EPiSB_iS8_iiNS5_3std3__410__identityEEEvT0_T1_T2_T3_T4_T6_E12temp_storage+32];
	max.s32 	%r250, %r248, %r249;
	ld.shared.u32 	%r251, [_ZZN3cub18CUB_300001_SM_10006detail6reduce28DeviceReduceSingleTileKernelINS2_10policy_hubIijN4cuda3__47maximumIiEEE10Policy1000EPiSB_iS8_iiNS5_3std3__410__identityEEEvT0_T1_T2_T3_T4_T6_E12temp_storage+36];
	max.s32 	%r686, %r250, %r251;
$L__BB39_72:
	mov.u32 	%r631, %tid.x;
	setp.ne.s32 	%p95, %r631, 0;
	@%p95 bra 	$L__BB39_74;
	max.s32 	%r632, %r125, %r686;
	st.global.u32 	[%rd1], %r632;
$L__BB39_74:
	ret;

}
	// .globl	_ZN3cub18CUB_300001_SM_10006detail6reduce28DeviceReduceSingleTileKernelINS2_10policy_hubIiyN4cuda3__47maximumIiEEE10Policy1000EN6thrust24THRUST_300001_SM_1000_NS10device_ptrIiEEPiyS8_iiNS5_3std3__410__identityEEEvT0_T1_T2_T3_T4_T6_
.visible .entry _ZN3cub18CUB_300001_SM_10006detail6reduce28DeviceReduceSingleTileKernelINS2_10policy_hubIiyN4cuda3__47maximumIiEEE10Policy1000EN6thrust24THRUST_300001_SM_1000_NS10device_ptrIiEEPiyS8_iiNS5_3std3__410__identityEEEvT0_T1_T2_T3_T4_T6_(
	.param .align 8 .b8 _ZN3cub18CUB_300001_SM_10006detail6reduce28DeviceReduceSingleTileKernelINS2_10policy_hubIiyN4cuda3__47maximumIiEEE10Policy1000EN6thrust24THRUST_300001_SM_1000_NS10device_ptrIiEEPiyS8_iiNS5_3std3__410__identityEEEvT0_T1_T2_T3_T4_T6__param_0[8],
	.param .u64 .ptr .align 1 _ZN3cub18CUB_300001_SM_10006detail6reduce28DeviceReduceSingleTileKernelINS2_10policy_hubIiyN4cuda3__47maximumIiEEE10Policy1000EN6thrust24THRUST_300001_SM_1000_NS10device_ptrIiEEPiyS8_iiNS5_3std3__410__identityEEEvT0_T1_T2_T3_T4_T6__param_1,
	.param .u64 _ZN3cub18CUB_300001_SM_10006detail6reduce28DeviceReduceSingleTileKernelINS2_10policy_hubIiyN4cuda3__47maximumIiEEE10Policy1000EN6thrust24THRUST_300001_SM_1000_NS10device_ptrIiEEPiyS8_iiNS5_3std3__410__identityEEEvT0_T1_T2_T3_T4_T6__param_2,
	.param .align 1 .b8 _ZN3cub18CUB_300001_SM_10006detail6reduce28DeviceReduceSingleTileKernelINS2_10policy_hubIiyN4cuda3__47maximumIiEEE10Policy1000EN6thrust24THRUST_300001_SM_1000_NS10device_ptrIiEEPiyS8_iiNS5_3std3__410__identityEEEvT0_T1_T2_T3_T4_T6__param_3[1],
	.param .u32 _ZN3cub18CUB_300001_SM_10006detail6reduce28DeviceReduceSingleTileKernelINS2_10policy_hubIiyN4cuda3__47maximumIiEEE10Policy1000EN6thrust24THRUST_300001_SM_1000_NS10device_ptrIiEEPiyS8_iiNS5_3std3__410__identityEEEvT0_T1_T2_T3_T4_T6__param_4,
	.param .align 1 .b8 _ZN3cub18CUB_300001_SM_10006detail6reduce28DeviceReduceSingleTileKernelINS2_10policy_hubIiyN4cuda3__47maximumIiEEE10Policy1000EN6thrust24THRUST_300001_SM_1000_NS10device_ptrIiEEPiyS8_iiNS5_3std3__410__identityEEEvT0_T1_T2_T3_T4_T6__param_5[1]
)
.maxntid 256
.minnctapersm 1
{
	.reg .pred 	%p<59>;
	.reg .b32 	%r<471>;
	.reg .b64 	%rd<56>;
	// demoted variable
	.shared .align 4 .b8 _ZZN3cub18CUB_300001_SM_10006detail6reduce28DeviceReduceSingleTileKernelINS2_10policy_hubIiyN4cuda3__47maximumIiEEE10Policy1000EN6thrust24THRUST_300001_SM_1000_NS10device_ptrIiEEPiyS8_iiNS5_3std3__410__identityEEEvT0_T1_T2_T3_T4_T6_E12temp_storage[44];
	ld.param.u64 	%rd18, [_ZN3cub18CUB_300001_SM_10006detail6reduce28DeviceReduceSingleTileKernelINS2_10policy_hubIiyN4cuda3__47maximumIiEEE10Policy1000EN6thrust24THRUST_300001_SM_1000_NS10device_ptrIiEEPiyS8_iiNS5_3std3__410__identityEEEvT0_T1_T2_T3_T4_T6__param_0];
	ld.param.u64 	%rd20, [_ZN3cub18CUB_300001_SM_10006detail6reduce28DeviceReduceSingleTileKernelINS2_10policy_hubIiyN4cuda3__47maximumIiEEE10Policy1000EN6thrust24THRUST_300001_SM_1000_NS10device_ptrIiEEPiyS8_iiNS5_3std3__410__identityEEEvT0_T1_T2_T3_T4_T6__param_1];
	ld.param.u64 	%rd19, [_ZN3cub18CUB_300001_SM_10006detail6reduce28DeviceReduceSingleTileKernelINS2_10policy_hubIiyN4cuda3__47maximumIiEEE10Policy1000EN6thrust24THRUST_300001_SM_1000_NS10device_ptrIiEEPiyS8_iiNS5_3std3__410__identityEEEvT0_T1_T2_T3_T4_T6__param_2];
	ld.param.u32 	%r83, [_ZN3cub18CUB_300001_SM_10006detail6reduce28DeviceReduceSingleTileKernelINS2_10policy_hubIiyN4cuda3__47maximumIiEEE10Policy1000EN6thrust24THRUST_300001_SM_1000_NS10device_ptrIiEEPiyS8_iiNS5_3std3__410__identityEEEvT0_T1_T2_T3_T4_T6__param_4];
	cvta.to.global.u64 	%rd1, %rd20;
	setp.ne.s64 	%p1, %rd19, 0;
	@%p1 bra 	$L__BB40_3;
	mov.u32 	%r434, %tid.x;
	setp.ne.s32 	%p58, %r434, 0;
	@%p58 bra 	$L__BB40_51;
	st.global.u32 	[%rd1], %r83;
	bra.uni 	$L__BB40_51;
$L__BB40_3:
	cvta.to.global.u64 	%rd2, %rd18;
	setp.gt.u64 	%p2, %rd19, 4095;
	@%p2 bra 	$L__BB40_28;
	cvt.u32.u64 	%r1, %rd19;
	mov.u32 	%r2, %tid.x;
	setp.ge.u32 	%p24, %r2, %r1;
	mov.b32 	%r452, 0;
	mov.u32 	%r441, %r2;
	@%p24 bra 	$L__BB40_6;
	mul.wide.u32 	%rd41, %r2, 4;
	add.s64 	%rd42, %rd2, %rd41;
	ld.global.u32 	%r452, [%rd42];
	add.s32 	%r441, %r2, 256;
$L__BB40_6:
	setp.ge.u32 	%p25, %r441, %r1;
	@%p25 bra 	$L__BB40_19;
	not.b32 	%r262, %r441;
	add.s32 	%r263, %r262, %r1;
	shr.u32 	%r264, %r263, 8;
	add.s32 	%r7, %r264, 1;
	and.b32  	%r8, %r7, 15;
	setp.lt.u32 	%p26, %r263, 3840;
	@%p26 bra 	$L__BB40_10;
	and.b32  	%r265, %r7, 33554416;
	neg.s32 	%r437, %r265;
	mul.wide.u32 	%rd43, %r441, 4;
	add.s64 	%rd44, %rd43, %rd2;
	add.s64 	%rd51, %rd44, 8192;
$L__BB40_9:
	.pragma "nounroll";
	ld.global.u32 	%r266, [%rd51+-8192];
	max.s32 	%r267, %r452, %r266;
	ld.global.u32 	%r268, [%rd51+-7168];
	max.s32 	%r269, %r267, %r268;
	ld.global.u32 	%r270, [%rd51+-6144];
	max.s32 	%r271, %r269, %r270;
	ld.global.u32 	%r272, [%rd51+-5120];
	max.s32 	%r273, %r271, %r272;
	ld.global.u32 	%r274, [%rd51+-4096];
	max.s32 	%r275, %r273, %r274;
	ld.global.u32 	%r276, [%rd51+-3072];
	max.s32 	%r277, %r275, %r276;
	ld.global.u32 	%r278, [%rd51+-2048];
	max.s32 	%r279, %r277, %r278;
	ld.global.u32 	%r280, [%rd51+-1024];
	max.s32 	%r281, %r279, %r280;
	ld.global.u32 	%r282, [%rd51];
	max.s32 	%r283, %r281, %r282;
	ld.global.u32 	%r284, [%rd51+1024];
	max.s32 	%r285, %r283, %r284;
	ld.global.u32 	%r286, [%rd51+2048];
	max.s32 	%r287, %r285, %r286;
	ld.global.u32 	%r288, [%rd51+3072];
	max.s32 	%r289, %r287, %r288;
	ld.global.u32 	%r290, [%rd51+4096];
	max.s32 	%r291, %r289, %r290;
	ld.global.u32 	%r292, [%rd51+5120];
	max.s32 	%r293, %r291, %r292;
	ld.global.u32 	%r294, [%rd51+6144];
	max.s32 	%r295, %r293, %r294;
	ld.global.u32 	%r296, [%rd51+7168];
	max.s32 	%r452, %r295, %r296;
	add.s32 	%r441, %r441, 4096;
	add.s32 	%r437, %r437, 16;
	add.s64 	%rd51, %rd51, 16384;
	setp.ne.s32 	%p27, %r437, 0;
	@%p27 bra 	$L__BB40_9;
$L__BB40_10:
	setp.eq.s32 	%p28, %r8, 0;
	@%p28 bra 	$L__BB40_19;
	and.b32  	%r19, %r7, 7;
	setp.lt.u32 	%p29, %r8, 8;
	@%p29 bra 	$L__BB40_13;
	mul.wide.s32 	%rd45, %r441, 4;
	add.s64 	%rd46, %rd2, %rd45;
	ld.global.u32 	%r298, [%rd46];
	max.s32 	%r299, %r452, %r298;
	ld.global.u32 	%r300, [%rd46+1024];
	max.s32 	%r301, %r299, %r300;
	ld.global.u32 	%r302, [%rd46+2048];
	max.s32 	%r303, %r301, %r302;
	ld.global.u32 	%r304, [%rd46+3072];
	max.s32 	%r305, %r303, %r304;
	ld.global.u32 	%r306, [%rd46+4096];
	max.s32 	%r307, %r305, %r306;
	ld.global.u32 	%r308, [%rd46+5120];
	max.s32 	%r309, %r307, %r308;
	ld.global.u32 	%r310, [%rd46+6144];
	max.s32 	%r311, %r309, %r310;
	ld.global.u32 	%r312, [%rd46+7168];
	max.s32 	%r452, %r311, %r312;
	add.s32 	%r441, %r441, 2048;
$L__BB40_13:
	setp.eq.s32 	%p30, %r19, 0;
	@%p30 bra 	$L__BB40_19;
	and.b32  	%r25, %r7, 3;
	setp.lt.u32 	%p31, %r19, 4;
	@%p31 bra 	$L__BB40_16;
	mul.wide.s32 	%rd47, %r441, 4;
	add.s64 	%rd48, %rd2, %rd47;
	ld.global.u32 	%r314, [%rd48];
	max.s32 	%r315, %r452, %r314;
	ld.global.u32 	%r316, [%rd48+1024];
	max.s32 	%r317, %r315, %r316;
	ld.global.u32 	%r318, [%rd48+2048];
	max.s32 	%r319, %r317, %r318;
	ld.global.u32 	%r320, [%rd48+3072];
	max.s32 	%r452, %r319, %r320;
	add.s32 	%r441, %r441, 1024;
$L__BB40_16:
	setp.eq.s32 	%p32, %r25, 0;
	@%p32 bra 	$L__BB40_19;
	neg.s32 	%r449, %r25;
$L__BB40_18:
	.pragma "nounroll";
	mul.wide.s32 	%rd49, %r441, 4;
	add.s64 	%rd50, %rd2, %rd49;
	ld.global.u32 	%r321, [%rd50];
	max.s32 	%r452, %r452, %r321;
	add.s32 	%r441, %r441, 256;
	add.s32 	%r449, %r449, 1;
	setp.ne.s32 	%p33, %r449, 0;
	@%p33 bra 	$L__BB40_18;
$L__BB40_19:
	setp.lt.u64 	%p34, %rd19, 256;
	@%p34 bra 	$L__BB40_24;
	// begin inline asm
	mov.u32 %r385, %laneid;
	// end inline asm
	mov.b32 	%r388, 1;
	mov.b32 	%r409, 31;
	mov.b32 	%r410, -1;
	// begin inline asm
	shfl.sync.down.b32 %r386, %r452, %r388, %r409, %r410;
	// end inline asm
	setp.gt.s32 	%p50, %r385, 30;
	max.s32 	%r411, %r452, %r386;
	selp.b32 	%r392, %r452, %r411, %p50;
	mov.b32 	%r393, 2;
	// begin inline asm
	shfl.sync.down.b32 %r391, %r392, %r393, %r409, %r410;
	// end inline asm
	setp.gt.s32 	%p51, %r385, 29;
	max.s32 	%r412, %r392, %r391;
	selp.b32 	%r397, %r392, %r412, %p51;
	mov.b32 	%r398, 4;
	// begin inline asm
	shfl.sync.down.b32 %r396, %r397, %r398, %r409, %r410;
	// end inline asm
	setp.gt.s32 	%p52, %r385, 27;
	max.s32 	%r413, %r397, %r396;
	selp.b32 	%r402, %r397, %r413, %p52;
	mov.b32 	%r403, 8;
	// begin inline asm
	shfl.sync.down.b32 %r401, %r402, %r403, %r409, %r410;
	// end inline asm
	setp.gt.s32 	%p53, %r385, 23;
	max.s32 	%r414, %r402, %r401;
	selp.b32 	%r407, %r402, %r414, %p53;
	mov.b32 	%r408, 16;
	// begin inline asm
	shfl.sync.down.b32 %r406, %r407, %r408, %r409, %r410;
	// end inline asm
	setp.gt.s32 	%p54, %r385, 15;
	max.s32 	%r39, %r407, %r406;
	selp.b32 	%r470, %r407, %r39, %p54;
	setp.ne.s32 	%p55, %r385, 0;
	@%p55 bra 	$L__BB40_22;
	shr.u32 	%r415, %r2, 3;
	and.b32  	%r416, %r415, 124;
	mov.u32 	%r417, _ZZN3cub18CUB_300001_SM_10006detail6reduce28DeviceReduceSingleTileKernelINS2_10policy_hubIiyN4cuda3__47maximumIiEEE10Policy1000EN6thrust24THRUST_300001_SM_1000_NS10device_ptrIiEEPiyS8_iiNS5_3std3__410__identityEEEvT0_T1_T2_T3_T4_T6_E12temp_storage;
	add.s32 	%r418, %r417, %r416;
	st.shared.u32 	[%r418+8], %r39;
$L__BB40_22:
	bar.sync 	0;
	setp.ne.s32 	%p56, %r2, 0;
	@%p56 bra 	$L__BB40_49;
	ld.shared.u32 	%r419, [_ZZN3cub18CUB_300001_SM_10006detail6reduce28DeviceReduceSingleTileKernelINS2_10policy_hubIiyN4cuda3__47maximumIiEEE10Policy1000EN6thrust24THRUST_300001_SM_1000_NS10device_ptrIiEEPiyS8_iiNS5_3std3__410__identityEEEvT0_T1_T2_T3_T4_T6_E12temp_storage+12];
	max.s32 	%r420, %r470, %r419;
	ld.shared.u32 	%r421, [_ZZN3cub18CUB_300001_SM_10006detail6reduce28DeviceReduceSingleTileKernelINS2_10policy_hubIiyN4cuda3__47maximumIiEEE10Policy1000EN6thrust24THRUST_300001_SM_1000_NS10device_ptrIiEEPiyS8_iiNS5_3std3__410__identityEEEvT0_T1_T2_T3_T4_T6_E12temp_storage+16];
	max.s32 	%r422, %r420, %r421;
	ld.shared.u32 	%r423, [_ZZN3cub18CUB_300001_SM_10006detail6reduce28DeviceReduceSingleTileKernelINS2_10policy_hubIiyN4cuda3__47maximumIiEEE10Policy1000EN6thrust24THRUST_300001_SM_1000_NS10device_ptrIiEEPiyS8_iiNS5_3std3__410__identityEEEvT0_T1_T2_T3_T4_T6_E12temp_storage+20];
	max.s32 	%r424, %r422, %r423;
	ld.shared.u32 	%r425, [_ZZN3cub18CUB_300001_SM_10006detail6reduce28DeviceReduceSingleTileKernelINS2_10policy_hubIiyN4cuda3__47maximumIiEEE10Policy1000EN6thrust24THRUST_300001_SM_1000_NS10device_ptrIiEEPiyS8_iiNS5_3std3__410__identityEEEvT0_T1_T2_T3_T4_T6_E12temp_storage+24];
	max.s32 	%r426, %r424, %r425;
	ld.shared.u32 	%r427, [_ZZN3cub18CUB_300001_SM_10006detail6reduce28DeviceReduceSingleTileKernelINS2_10policy_hubIiyN4cuda3__47maximumIiEEE10Policy1000EN6thrust24THRUST_300001_SM_1000_NS10device_ptrIiEEPiyS8_iiNS5_3std3__410__identityEEEvT0_T1_T2_T3_T4_T6_E12temp_storage+28];
	max.s32 	%r428, %r426, %r427;
	ld.shared.u32 	%r429, [_ZZN3cub18CUB_300001_SM_10006detail6reduce28DeviceReduceSingleTileKernelINS2_10policy_hubIiyN4cuda3__47maximumIiEEE10Policy1000EN6thrust24THRUST_300001_SM_1000_NS10device_ptrIiEEPiyS8_iiNS5_3std3__410__identityEEEvT0_T1_T2_T3_T4_T6_E12temp_storage+32];
	max.s32 	%r430, %r428, %r429;
	ld.shared.u32 	%r431, [_ZZN3cub18CUB_300001_SM_10006detail6reduce28DeviceReduceSingleTileKernelINS2_10policy_hubIiyN4cuda3__47maximumIiEEE10Policy1000EN6thrust24THRUST_300001_SM_1000_NS10device_ptrIiEEPiyS8_iiNS5_3std3__410__identityEEEvT0_T1_T2_T3_T4_T6_E12temp_storage+36];
	max.s32 	%r470, %r430, %r431;
	bra.uni 	$L__BB40_49;
$L__BB40_24:
	// begin inline asm
	mov.u32 %r322, %laneid;
	// end inline asm
	and.b32  	%r348, %r2, 992;
	add.s32 	%r349, %r348, 32;
	setp.gt.u32 	%p35, %r349, %r1;
	not.b32 	%r350, %r348;
	add.s32 	%r351, %r1, %r350;
	selp.b32 	%r346, %r351, 31, %p35;
	mov.b32 	%r325, 1;
	mov.b32 	%r347, -1;
	// begin inline asm
	shfl.sync.down.b32 %r323, %r452, %r325, %r346, %r347;
	// end inline asm
	setp.lt.s32 	%p36, %r322, %r346;
	max.s32 	%r352, %r452, %r323;
	selp.b32 	%r329, %r352, %r452, %p36;
	mov.b32 	%r330, 2;
	// begin inline asm
	shfl.sync.down.b32 %r328, %r329, %r330, %r346, %r347;
	// end inline asm
	add.s32 	%r353, %r322, 2;
	setp.gt.s32 	%p37, %r353, %r346;
	max.s32 	%r354, %r329, %r328;
	selp.b32 	%r334, %r329, %r354, %p37;
	mov.b32 	%r335, 4;
	// begin inline asm
	shfl.sync.down.b32 %r333, %r334, %r335, %r346, %r347;
	// end inline asm
	add.s32 	%r355, %r322, 4;
	setp.gt.s32 	%p38, %r355, %r346;
	max.s32 	%r356, %r334, %r333;
	selp.b32 	%r339, %r334, %r356, %p38;
	mov.b32 	%r340, 8;
	// begin inline asm
	shfl.sync.down.b32 %r338, %r339, %r340, %r346, %r347;
	// end inline asm
	add.s32 	%r357, %r322, 8;
	setp.gt.s32 	%p39, %r357, %r346;
	max.s32 	%r358, %r339, %r338;
	selp.b32 	%r344, %r339, %r358, %p39;
	mov.b32 	%r345, 16;
	// begin inline asm
	shfl.sync.down.b32 %r343, %r344, %r345, %r346, %r347;
	// end inline asm
	add.s32 	%r359, %r322, 16;
	setp.gt.s32 	%p40, %r359, %r346;
	max.s32 	%r360, %r344, %r343;
	selp.b32 	%r470, %r344, %r360, %p40;
	setp.ne.s32 	%p41, %r322, 0;
	@%p41 bra 	$L__BB40_26;
	shr.u32 	%r361, %r2, 3;
	and.b32  	%r362, %r361, 124;
	mov.u32 	%r363, _ZZN3cub18CUB_300001_SM_10006detail6reduce28DeviceReduceSingleTileKernelINS2_10policy_hubIiyN4cuda3__47maximumIiEEE10Policy1000EN6thrust24THRUST_300001_SM_1000_NS10device_ptrIiEEPiyS8_iiNS5_3std3__410__identityEEEvT0_T1_T2_T3_T4_T6_E12temp_storage;
	add.s32 	%r364, %r363, %r362;
	st.shared.u32 	[%r364+8], %r470;
$L__BB40_26:
	bar.sync 	0;
	setp.ne.s32 	%p42, %r2, 0;
	@%p42 bra 	$L__BB40_49;
	setp.gt.u64 	%p43, %rd19, 32;
	ld.shared.u32 	%r365, [_ZZN3cub18CUB_300001_SM_10006detail6reduce28DeviceReduceSingleTileKernelINS2_10policy_hubIiyN4cuda3__47maximumIiEEE10Policy1000EN6thrust24THRUST_300001_SM_1000_NS10device_ptrIiEEPiyS8_iiNS5_3std3__410__identityEEEvT0_T1_T2_T3_T4_T6_E12temp_storage+12];
	max.s32 	%r366, %r470, %r365;
	selp.b32 	%r367, %r366, %r470, %p43;
	setp.gt.u64 	%p44, %rd19, 64;
	ld.shared.u32 	%r368, [_ZZN3cub18CUB_300001_SM_10006detail6reduce28DeviceReduceSingleTileKernelINS2_10policy_hubIiyN4cuda3__47maximumIiEEE10Policy1000EN6thrust24THRUST_300001_SM_1000_NS10device_ptrIiEEPiyS8_iiNS5_3std3__410__identityEEEvT0_T1_T2_T3_T4_T6_E12temp_storage+16];
	max.s32 	%r369, %r367, %r368;
	selp.b32 	%r370, %r369, %r367, %p44;
	setp.gt.u64 	%p45, %rd19, 96;
	ld.shared.u32 	%r371, [_ZZN3cub18CUB_300001_SM_10006detail6reduce28DeviceReduceSingleTileKernelINS2_10policy_hubIiyN4cuda3__47maximumIiEEE10Policy1000EN6thrust24THRUST_300001_SM_1000_NS10device_ptrIiEEPiyS8_iiNS5_3std3__410__identityEEEvT0_T1_T2_T3_T4_T6_E12temp_storage+20];
	max.s32 	%r372, %r370, %r371;
	selp.b32 	%r373, %r372, %r370, %p45;
	setp.gt.u64 	%p46, %rd19, 128;
	ld.shared.u32 	%r374, [_ZZN3cub18CUB_300001_SM_10006detail6reduce28DeviceReduceSingleTileKernelINS2_10policy_hubIiyN4cuda3__47maximumIiEEE10Policy1000EN6thrust24THRUST_300001_SM_1000_NS10device_ptrIiEEPiyS8_iiNS5_3std3__410__identityEEEvT0_T1_T2_T3_T4_T6_E12temp_storage+24];
	max.s32 	%r375, %r373, %r374;
	selp.b32 	%r376, %r375, %r373, %p46;
	setp.gt.u64 	%p47, %rd19, 160;
	ld.shared.u32 	%r377, [_ZZN3cub18CUB_300001_SM_10006detail6reduce28DeviceReduceSingleTileKernelINS2_10policy_hubIiyN4cuda3__47maximumIiEEE10Policy1000EN6thrust24THRUST_300001_SM_1000_NS10device_ptrIiEEPiyS8_iiNS5_3std3__410__identityEEEvT0_T1_T2_T3_T4_T6_E12temp_storage+28];
	max.s32 	%r378, %r376, %r377;
	selp.b32 	%r379, %r378, %r376, %p47;
	setp.gt.u64 	%p48, %rd19, 192;
	ld.shared.u32 	%r380, [_ZZN3cub18CUB_300001_SM_10006detail6reduce28DeviceReduceSingleTileKernelINS2_10policy_hubIiyN4cuda3__47maximumIiEEE10Policy1000EN6thrust24THRUST_300001_SM_1000_NS10device_ptrIiEEPiyS8_iiNS5_3std3__410__identityEEEvT0_T1_T2_T3_T4_T6_E12temp_storage+32];
	max.s32 	%r381, %r379, %r380;
	selp.b32 	%r382, %r381, %r379, %p48;
	setp.gt.u64 	%p49, %rd19, 224;
	ld.shared.u32 	%r383, [_ZZN3cub18CUB_300001_SM_10006detail6reduce28DeviceReduceSingleTileKernelINS2_10policy_hubIiyN4cuda3__47maximumIiEEE10Policy1000EN6thrust24THRUST_300001_SM_1000_NS10device_ptrIiEEPiyS8_iiNS5_3std3__410__identityEEEvT0_T1_T2_T3_T4_T6_E12temp_storage+36];
	max.s32 	%r384, %r382, %r383;
	selp.b32 	%r470, %r384, %r382, %p49;
	bra.uni 	$L__BB40_49;
$L__BB40_28:
	mov.u32 	%r44, %tid.x;
	cvt.u64.u32 	%rd6, %r44;
	mul.wide.u32 	%rd22, %r44, 4;
	add.s64 	%rd7, %rd2, %rd22;
	ld.global.u32 	%r84, [%rd7];
	ld.global.u32 	%r85, [%rd7+1024];
	ld.global.u32 	%r86, [%rd7+2048];
	ld.global.u32 	%r87, [%rd7+3072];
	ld.global.u32 	%r88, [%rd7+4096];
	ld.global.u32 	%r89, [%rd7+5120];
	ld.global.u32 	%r90, [%rd7+6144];
	ld.global.u32 	%r91, [%rd7+7168];
	ld.global.u32 	%r92, [%rd7+8192];
	ld.global.u32 	%r93, [%rd7+9216];
	ld.global.u32 	%r94, [%rd7+10240];
	ld.global.u32 	%r95, [%rd7+11264];
	ld.global.u32 	%r96, [%rd7+12288];
	ld.global.u32 	%r97, [%rd7+13312];
	ld.global.u32 	%r98, [%rd7+14336];
	ld.global.u32 	%r99, [%rd7+15360];
	max.s32 	%r100, %r84, %r85;
	max.s32 	%r101, %r100, %r86;
	max.s32 	%r102, %r87, %r88;
	max.s32 	%r103, %r102, %r89;
	max.s32 	%r104, %r90, %r91;
	max.s32 	%r105, %r104, %r92;
	max.s32 	%r106, %r93, %r94;
	max.s32 	%r107, %r106, %r95;
	max.s32 	%r108, %r96, %r97;
	max.s32 	%r109, %r108, %r98;
	max.s32 	%r110, %r101, %r103;
	max.s32 	%r111, %r110, %r105;
	max.s32 	%r112, %r107, %r109;
	max.s32 	%r113, %r112, %r99;
	max.s32 	%r469, %r111, %r113;
	add.s64 	%rd8, %rd19, -4096;
	setp.lt.u64 	%p3, %rd8, 4096;
	mov.b64 	%rd53, 4096;
	@%p3 bra 	$L__BB40_32;
	mov.b64 	%rd53, 4096;
$L__BB40_30:
	shl.b64 	%rd24, %rd53, 2;
	add.s64 	%rd25, %rd7, %rd24;
	ld.global.u32 	%r114, [%rd25];
	ld.global.u32 	%r115, [%rd25+1024];
	ld.global.u32 	%r116, [%rd25+2048];
	ld.global.u32 	%r117, [%rd25+3072];
	ld.global.u32 	%r118, [%rd25+4096];
	ld.global.u32 	%r119, [%rd25+5120];
	ld.global.u32 	%r120, [%rd25+6144];
	ld.global.u32 	%r121, [%rd25+7168];
	ld.global.u32 	%r122, [%rd25+8192];
	ld.global.u32 	%r123, [%rd25+9216];
	ld.global.u32 	%r124, [%rd25+10240];
	ld.global.u32 	%r125, [%rd25+11264];
	ld.global.u32 	%r126, [%rd25+12288];
	ld.global.u32 	%r127, [%rd25+13312];
	ld.global.u32 	%r128, [%rd25+14336];
	ld.global.u32 	%r129, [%rd25+15360];
	max.s32 	%r130, %r469, %r114;
	max.s32 	%r131, %r130, %r115;
	max.s32 	%r132, %r116, %r117;
	max.s32 	%r133, %r132, %r118;
	max.s32 	%r134, %r119, %r120;
	max.s32 	%r135, %r134, %r121;
	max.s32 	%r136, %r122, %r123;
	max.s32 	%r137, %r136, %r124;
	max.s32 	%r138, %r125, %r126;
	max.s32 	%r139, %r138, %r127;
	max.s32 	%r140, %r128, %r129;
	max.s32 	%r141, %r131, %r133;
	max.s32 	%r142, %r141, %r135;
	max.s32 	%r143, %r137, %r139;
	max.s32 	%r144, %r143, %r140;
	max.s32 	%r469, %r142, %r144;
	sub.s64 	%rd26, %rd19, %rd53;
	setp.lt.u64 	%p4, %rd26, 4096;
	@%p4 bra 	$L__BB40_45;
	add.s64 	%rd53, %rd53, 4096;
	setp.le.u64 	%p5, %rd53, %rd8;
	@%p5 bra 	$L__BB40_30;
$L__BB40_32:
	setp.le.u64 	%p6, %rd19, %rd53;
	cvt.u32.u64 	%r145, %rd53;
	cvt.u32.u64 	%r146, %rd19;
	sub.s32 	%r147, %r146, %r145;
	setp.ge.s32 	%p7, %r44, %r147;
	or.pred  	%p8, %p6, %p7;
	@%p8 bra 	$L__BB40_45;
	not.b32 	%r151, %r44;
	add.s32 	%r152, %r151, %r146;
	sub.s32 	%r154, %r152, %r145;
	shr.u32 	%r155, %r154, 8;
	add.s32 	%r49, %r155, 1;
	and.b32  	%r50, %r49, 15;
	setp.lt.u32 	%p9, %r154, 3840;
	mov.u32 	%r459, %r44;
	@%p9 bra 	$L__BB40_36;
	and.b32  	%r156, %r49, 33554416;
	neg.s32 	%r455, %r156;
	add.s64 	%rd27, %rd53, %rd6;
	shl.b64 	%rd28, %rd27, 2;
	add.s64 	%rd29, %rd28, %rd2;
	add.s64 	%rd54, %rd29, 8192;
	mov.u32 	%r459, %r44;
$L__BB40_35:
	.pragma "nounroll";
	ld.global.u32 	%r157, [%rd54+-8192];
	max.s32 	%r158, %r469, %r157;
	ld.global.u32 	%r159, [%rd54+-7168];
	max.s32 	%r160, %r158, %r159;
	ld.global.u32 	%r161, [%rd54+-6144];
	max.s32 	%r162, %r160, %r161;
	ld.global.u32 	%r163, [%rd54+-5120];
	max.s32 	%r164, %r162, %r163;
	ld.global.u32 	%r165, [%rd54+-4096];
	max.s32 	%r166, %r164, %r165;
	ld.global.u32 	%r167, [%rd54+-3072];
	max.s32 	%r168, %r166, %r167;
	ld.global.u32 	%r169, [%rd54+-2048];
	max.s32 	%r170, %r168, %r169;
	ld.global.u32 	%r171, [%rd54+-1024];
	max.s32 	%r172, %r170, %r171;
	ld.global.u32 	%r173, [%rd54];
	max.s32 	%r174, %r172, %r173;
	ld.global.u32 	%r175, [%rd54+1024];
	max.s32 	%r176, %r174, %r175;
	ld.global.u32 	%r177, [%rd54+2048];
	max.s32 	%r178, %r176, %r177;
	ld.global.u32 	%r179, [%rd54+3072];
	max.s32 	%r180, %r178, %r179;
	ld.global.u32 	%r181, [%rd54+4096];
	max.s32 	%r182, %r180, %r181;
	ld.global.u32 	%r183, [%rd54+5120];
	max.s32 	%r184, %r182, %r183;
	ld.global.u32 	%r185, [%rd54+6144];
	max.s32 	%r186, %r184, %r185;
	ld.global.u32 	%r187, [%rd54+7168];
	max.s32 	%r469, %r186, %r187;
	add.s32 	%r459, %r459, 4096;
	add.s32 	%r455, %r455, 16;
	add.s64 	%rd54, %rd54, 16384;
	setp.ne.s32 	%p10, %r455, 0;
	@%p10 bra 	$L__BB40_35;
$L__BB40_36:
	setp.eq.s32 	%p11, %r50, 0;
	@%p11 bra 	$L__BB40_45;
	and.b32  	%r61, %r49, 7;
	setp.lt.u32 	%p12, %r50, 8;
	@%p12 bra 	$L__BB40_39;
	cvt.u64.u32 	%rd30, %r459;
	add.s64 	%rd31, %rd53, %rd30;
	shl.b64 	%rd32, %rd31, 2;
	add.s64 	%rd33, %rd2, %rd32;
	ld.global.u32 	%r189, [%rd33];
	max.s32 	%r190, %r469, %r189;
	ld.global.u32 	%r191, [%rd33+1024];
	max.s32 	%r192, %r190, %r191;
	ld.global.u32 	%r193, [%rd33+2048];
	max.s32 	%r194, %r192, %r193;
	ld.global.u32 	%r195, [%rd33+3072];
	max.s32 	%r196, %r194, %r195;
	ld.global.u32 	%r197, [%rd33+4096];
	max.s32 	%r198, %r196, %r197;
	ld.global.u32 	%r199, [%rd33+5120];
	max.s32 	%r200, %r198, %r199;
	ld.global.u32 	%r201, [%rd33+6144];
	max.s32 	%r202, %r200, %r201;
	ld.global.u32 	%r203, [%rd33+7168];
	max.s32 	%r469, %r202, %r203;
	add.s32 	%r459, %r459, 2048;
$L__BB40_39:
	setp.eq.s32 	%p13, %r61, 0;
	@%p13 bra 	$L__BB40_45;
	and.b32  	%r67, %r49, 3;
	setp.lt.u32 	%p14, %r61, 4;
	@%p14 bra 	$L__BB40_42;
	cvt.u64.u32 	%rd34, %r459;
	add.s64 	%rd35, %rd53, %rd34;
	shl.b64 	%rd36, %rd35, 2;
	add.s64 	%rd37, %rd2, %rd36;
	ld.global.u32 	%r205, [%rd37];
	max.s32 	%r206, %r469, %r205;
	ld.global.u32 	%r207, [%rd37+1024];
	max.s32 	%r208, %r206, %r207;
	ld.global.u32 	%r209, [%rd37+2048];
	max.s32 	%r210, %r208, %r209;
	ld.global.u32 	%r211, [%rd37+3072];
	max.s32 	%r469, %r210, %r211;
	add.s32 	%r459, %r459, 1024;
$L__BB40_42:
	setp.eq.s32 	%p15, %r67, 0;
	@%p15 bra 	$L__BB40_45;
	cvt.u64.u32 	%rd38, %r459;
	add.s64 	%rd39, %rd53, %rd38;
	shl.b64 	%rd40, %rd39, 2;
	add.s64 	%rd55, %rd2, %rd40;
	neg.s32 	%r467, %r67;
$L__BB40_44:
	.pragma "nounroll";
	ld.global.u32 	%r212, [%rd55];
	max.s32 	%r469, %r469, %r212;
	add.s64 	%rd55, %rd55, 1024;
	add.s32 	%r467, %r467, 1;
	setp.ne.s32 	%p16, %r467, 0;
	@%p16 bra 	$L__BB40_44;
$L__BB40_45:
	// begin inline asm
	mov.u32 %r213, %laneid;
	// end inline asm
	mov.b32 	%r216, 1;
	mov.b32 	%r237, 31;
	mov.b32 	%r238, -1;
	// begin inline asm
	shfl.sync.down.b32 %r214, %r469, %r216, %r237, %r238;
	// end inline asm
	setp.gt.s32 	%p17, %r213, 30;
	max.s32 	%r239, %r469, %r214;
	selp.b32 	%r220, %r469, %r239, %p17;
	mov.b32 	%r221, 2;
	// begin inline asm
	shfl.sync.down.b32 %r219, %r220, %r221, %r237, %r238;
	// end inline asm
	setp.gt.s32 	%p18, %r213, 29;
	max.s32 	%r240, %r220, %r219;
	selp.b32 	%r225, %r220, %r240, %p18;
	mov.b32 	%r226, 4;
	// begin inline asm
	shfl.sync.down.b32 %r224, %r225, %r226, %r237, %r238;
	// end inline asm
	setp.gt.s32 	%p19, %r213, 27;
	max.s32 	%r241, %r225, %r224;
	selp.b32 	%r230, %r225, %r241, %p19;
	mov.b32 	%r231, 8;
	// begin inline asm
	shfl.sync.down.b32 %r229, %r230, %r231, %r237, %r238;
	// end inline asm
	setp.gt.s32 	%p20, %r213, 23;
	max.s32 	%r242, %r230, %r229;
	selp.b32 	%r235, %r230, %r242, %p20;
	mov.b32 	%r236, 16;
	// begin inline asm
	shfl.sync.down.b32 %r234, %r235, %r236, %r237, %r238;
	// end inline asm
	setp.gt.s32 	%p21, %r213, 15;
	max.s32 	%r79, %r235, %r234;
	selp.b32 	%r470, %r235, %r79, %p21;
	setp.ne.s32 	%p22, %r213, 0;
	@%p22 bra 	$L__BB40_47;
	shr.u32 	%r243, %r44, 3;
	and.b32  	%r244, %r243, 124;
	mov.u32 	%r245, _ZZN3cub18CUB_300001_SM_10006detail6reduce28DeviceReduceSingleTileKernelINS2_10policy_hubIiyN4cuda3__47maximumIiEEE10Policy1000EN6thrust24THRUST_300001_SM_1000_NS10device_ptrIiEEPiyS8_iiNS5_3std3__410__identityEEEvT0_T1_T2_T3_T4_T6_E12temp_storage;
	add.s32 	%r246, %r245, %r244;
	st.shared.u32 	[%r246+8], %r79;
$L__BB40_47:
	bar.sync 	0;
	setp.ne.s32 	%p23, %r44, 0;
	@%p23 bra 	$L__BB40_49;
	ld.shared.u32 	%r247, [_ZZN3cub18CUB_300001_SM_10006detail6reduce28DeviceReduceSingleTileKernelINS2_10policy_hubIiyN4cuda3__47maximumIiEEE10Policy1000EN6thrust24THRUST_300001_SM_1000_NS10device_ptrIiEEPiyS8_iiNS5_3std3__410__identityEEEvT0_T1_T2_T3_T4_T6_E12temp_storage+12];
	max.s32 	%r248, %r470, %r247;
	ld.shared.u32 	%r249, [_ZZN3cub18CUB_300001_SM_10006detail6reduce28DeviceReduceSingleTileKernelINS2_10policy_hubIiyN4cuda3__47maximumIiEEE10Policy1000EN6thrust24THRUST_300001_SM_1000_NS10device_ptrIiEEPiyS8_iiNS5_3std3__410__identityEEEvT0_T1_T2_T3_T4_T6_E12temp_storage+16];
	max.s32 	%r250, %r248, %r249;
	ld.shared.u32 	%r251, [_ZZN3cub18CUB_300001_SM_10006detail6reduce28DeviceReduceSingleTileKernelINS2_10policy_hubIiyN4cuda3__47maximumIiEEE10Policy1000EN6thrust24THRUST_300001_SM_1000_NS10device_ptrIiEEPiyS8_iiNS5_3std3__410__identityEEEvT0_T1_T2_T3_T4_T6_E12temp_storage+20];
	max.s32 	%r252, %r250, %r251;
	ld.shared.u32 	%r253, [_ZZN3cub18CUB_300001_SM_10006detail6reduce28DeviceReduceSingleTileKernelINS2_10policy_hubIiyN4cuda3__47maximumIiEEE10Policy1000EN6thrust24THRUST_300001_SM_1000_NS10device_ptrIiEEPiyS8_iiNS5_3std3__410__identityEEEvT0_T1_T2_T3_T4_T6_E12temp_storage+24];
	max.s32 	%r254, %r252, %r253;
	ld.shared.u32 	%r255, [_ZZN3cub18CUB_300001_SM_10006detail6reduce28DeviceReduceSingleTileKernelINS2_10policy_hubIiyN4cuda3__47maximumIiEEE10Policy1000EN6thrust24THRUST_300001_SM_1000_NS10device_ptrIiEEPiyS8_iiNS5_3std3__410__identityEEEvT0_T1_T2_T3_T4_T6_E12temp_storage+28];
	max.s32 	%r256, %r254, %r255;
	ld.shared.u32 	%r257, [_ZZN3cub18CUB_300001_SM_10006detail6reduce28DeviceReduceSingleTileKernelINS2_10policy_hubIiyN4cuda3__47maximumIiEEE10Policy1000EN6thrust24THRUST_300001_SM_1000_NS10device_ptrIiEEPiyS8_iiNS5_3std3__410__identityEEEvT0_T1_T2_T3_T4_T6_E12temp_storage+32];
	max.s32 	%r258, %r256, %r257;
	ld.shared.u32 	%r259, [_ZZN3cub18CUB_300001_SM_10006detail6reduce28DeviceReduceSingleTileKernelINS2_10policy_hubIiyN4cuda3__47maximumIiEEE10Policy1000EN6thrust24THRUST_300001_SM_1000_NS10device_ptrIiEEPiyS8_iiNS5_3std3__410__identityEEEvT0_T1_T2_T3_T4_T6_E12temp_storage+36];
	max.s32 	%r470, %r258, %r259;
$L__BB40_49:
	mov.u32 	%r432, %tid.x;
	setp.ne.s32 	%p57, %r432, 0;
	@%p57 bra 	$L__BB40_51;
	max.s32 	%r433, %r83, %r470;
	st.global.u32 	[%rd1], %r433;
$L__BB40_51:
	ret;

}
	// .globl	_ZN3cub18CUB_300001_SM_10006detail6reduce18DeviceReduceKernelINS2_10policy_hubIiyN4cuda3__47maximumIiEEE10Policy1000EN6thrust24THRUST_300001_SM_1000_NS10device_ptrIiEEyS8_iNS5_3std3__410__identityEEEvT0_PT3_T1_NS0_13GridEvenShareISL_EET2_T4_
.visible .entry _ZN3cub18CUB_300001_SM_10006detail6reduce18DeviceReduceKernelINS2_10policy_hubIiyN4cuda3__47maximumIiEEE10Policy1000EN6thrust24THRUST_300001_SM_1000_NS10device_ptrIiEEyS8_iNS5_3std3__410__identityEEEvT0_PT3_T1_NS0_13GridEvenShareISL_EET2_T4_(
	.param .align 8 .b8 _ZN3cub18CUB_300001_SM_10006detail6reduce18DeviceReduceKernelINS2_10policy_hubIiyN4cuda3__47maximumIiEEE10Policy1000EN6thrust24THRUST_300001_SM_1000_NS10device_ptrIiEEyS8_iNS5_3std3__410__identityEEEvT0_PT3_T1_NS0_13GridEvenShareISL_EET2_T4__param_0[8],
	.param .u64 .ptr .align 1 _ZN3cub18CUB_300001_SM_10006detail6reduce18DeviceReduceKernelINS2_10policy_hubIiyN4cuda3__47maximumIiEEE10Policy1000EN6thrust24THRUST_300001_SM_1000_NS10device_ptrIiEEyS8_iNS5_3std3__410__identityEEEvT0_PT3_T1_NS0_13GridEvenShareISL_EET2_T4__param_1,
	.param .u64 _ZN3cub18CUB_300001_SM_10006detail6reduce18DeviceReduceKernelINS2_10policy_hubIiyN4cuda3__47maximumIiEEE10Policy1000EN6thrust24THRUST_300001_SM_1000_NS10device_ptrIiEEyS8_iNS5_3std3__410__identityEEEvT0_PT3_T1_NS0_13GridEvenShareISL_EET2_T4__param_2,
	.param .align 8 .b8 _ZN3cub18CUB_300001_SM_10006detail6reduce18DeviceReduceKernelINS2_10policy_hubIiyN4cuda3__47maximumIiEEE10Policy1000EN6thrust24THRUST_300001_SM_1000_NS10device_ptrIiEEyS8_iNS5_3std3__410__identityEEEvT0_PT3_T1_NS0_13GridEvenShareISL_EET2_T4__param_3[72],
	.param .align 1 .b8 _ZN3cub18CUB_300001_SM_10006detail6reduce18DeviceReduceKernelINS2_10policy_hubIiyN4cuda3__47maximumIiEEE10Policy1000EN6thrust24THRUST_300001_SM_1000_NS10device_ptrIiEEyS8_iNS5_3std3__410__identityEEEvT0_PT3_T1_NS0_13GridEvenShareISL_EET2_T4__param_4[1],
	.param .align 1 .b8 _ZN3cub18CUB_300001_SM_10006detail6reduce18DeviceReduceKernelINS2_10policy_hubIiyN4cuda3__47maximumIiEEE10Policy1000EN6thrust24THRUST_300001_SM_1000_NS10device_ptrIiEEyS8_iNS5_3std3__410__identityEEEvT0_PT3_T1_NS0_13GridEvenShareISL_EET2_T4__param_5[1]
)
.maxntid 256
{
	.reg .pred 	%p<57>;
	.reg .b16 	%rs<4>;
	.reg .b32 	%r<502>;
	.reg .b64 	%rd<78>;
	// demoted variable
	.shared .align 4 .b8 _ZZN3cub18CUB_300001_SM_10006detail6reduce18DeviceReduceKernelINS2_10policy_hubIiyN4cuda3__47maximumIiEEE10Policy1000EN6thrust24THRUST_300001_SM_1000_NS10device_ptrIiEEyS8_iNS5_3std3__410__identityEEEvT0_PT3_T1_NS0_13GridEvenShareISL_EET2_T4_E12temp_storage[44];
	ld.param.u64 	%rd1, [_ZN3cub18CUB_300001_SM_10006detail6reduce18DeviceReduceKernelINS2_10policy_hubIiyN4cuda3__47maximumIiEEE10Policy1000EN6thrust24THRUST_300001_SM_1000_NS10device_ptrIiEEyS8_iNS5_3std3__410__identityEEEvT0_PT3_T1_NS0_13GridEvenShareISL_EET2_T4__param_3+32];
	ld.param.u32 	%r1, [_ZN3cub18CUB_300001_SM_10006detail6reduce18DeviceReduceKernelINS2_10policy_hubIiyN4cuda3__47maximumIiEEE10Policy1000EN6thrust24THRUST_300001_SM_1000_NS10device_ptrIiEEyS8_iNS5_3std3__410__identityEEEvT0_PT3_T1_NS0_13GridEvenShareISL_EET2_T4__param_3+40];
	ld.param.u64 	%rd25, [_ZN3cub18CUB_300001_SM_10006detail6reduce18DeviceReduceKernelINS2_10policy_hubIiyN4cuda3__47maximumIiEEE10Policy1000EN6thrust24THRUST_300001_SM_1000_NS10device_ptrIiEEyS8_iNS5_3std3__410__identityEEEvT0_PT3_T1_NS0_13GridEvenShareISL_EET2_T4__param_0];
	cvta.to.global.u64 	%rd2, %rd25;
	mov.u32 	%r2, %ctaid.x;
	shl.b32 	%r90, %r1, 12;
	cvt.s64.s32 	%rd3, %r90;
	shl.b32 	%r91, %r2, 12;
	cvt.u64.u32 	%rd4, %r91;
	sub.s64 	%rd5, %rd1, %rd4;
	setp.gt.u64 	%p1, %rd5, 4095;
	@%p1 bra 	$L__BB41_25;
	cvt.u32.u64 	%r288, %rd4;
	cvt.u32.u64 	%r3, %rd1;
	sub.s32 	%r4, %r3, %r288;
	mov.u32 	%r5, %tid.x;
	setp.ge.s32 	%p23, %r5, %r4;
	mov.b32 	%r482, 0;
	mov.u32 	%r471, %r5;
	@%p23 bra 	$L__BB41_3;
	add.s32 	%r290, %r288, %r5;
	mul.wide.u32 	%rd51, %r290, 4;
	add.s64 	%rd52, %rd2, %rd51;
	ld.global.u32 	%r482, [%rd52];
	add.s32 	%r471, %r5, 256;
$L__BB41_3:
	setp.ge.s32 	%p24, %r471, %r4;
	@%p24 bra 	$L__BB41_16;
	not.b32 	%r293, %r471;
	add.s32 	%r294, %r293, %r3;
	sub.s32 	%r295, %r294, %r288;
	shr.u32 	%r296, %r295, 8;
	add.s32 	%r10, %r296, 1;
	and.b32  	%r11, %r10, 15;
	setp.lt.u32 	%p25, %r295, 3840;
	@%p25 bra 	$L__BB41_7;
	and.b32  	%r297, %r10, 33554416;
	neg.s32 	%r467, %r297;
	mul.wide.u32 	%rd53, %r2, 16384;
	mul.wide.u32 	%rd54, %r471, 4;
	or.b64  	%rd55, %rd53, %rd54;
	add.s64 	%rd56, %rd55, %rd2;
	add.s64 	%rd72, %rd56, 8192;
$L__BB41_6:
	.pragma "nounroll";
	ld.global.u32 	%r298, [%rd72+-8192];
	max.s32 	%r299, %r482, %r298;
	ld.global.u32 	%r300, [%rd72+-7168];
	max.s32 	%r301, %r299, %r300;
	ld.global.u32 	%r302, [%rd72+-6144];
	max.s32 	%r303, %r301, %r302;
	ld.global.u32 	%r304, [%rd72+-5120];
	max.s32 	%r305, %r303, %r304;
	ld.global.u32 	%r306, [%rd72+-4096];
	max.s32 	%r307, %r305, %r306;
	ld.global.u32 	%r308, [%rd72+-3072];
	max.s32 	%r309, %r307, %r308;
	ld.global.u32 	%r310, [%rd72+-2048];
	max.s32 	%r311, %r309, %r310;
	ld.global.u32 	%r312, [%rd72+-1024];
	max.s32 	%r313, %r311, %r312;
	ld.global.u32 	%r314, [%rd72];
	max.s32 	%r315, %r313, %r314;
	ld.global.u32 	%r316, [%rd72+1024];
	max.s32 	%r317, %r315, %r316;
	ld.global.u32 	%r318, [%rd72+2048];
	max.s32 	%r319, %r317, %r318;
	ld.global.u32 	%r320, [%rd72+3072];
	max.s32 	%r321, %r319, %r320;
	ld.global.u32 	%r322, [%rd72+4096];
	max.s32 	%r323, %r321, %r322;
	ld.global.u32 	%r324, [%rd72+5120];
	max.s32 	%r325, %r323, %r324;
	ld.global.u32 	%r326, [%rd72+6144];
	max.s32 	%r327, %r325, %r326;
	ld.global.u32 	%r328, [%rd72+7168];
	max.s32 	%r482, %r327, %r328;
	add.s32 	%r471, %r471, 4096;
	add.s32 	%r467, %r467, 16;
	add.s64 	%rd72, %rd72, 16384;
	setp.ne.s32 	%p26, %r467, 0;
	@%p26 bra 	$L__BB41_6;
$L__BB41_7:
	setp.eq.s32 	%p27, %r11, 0;
	@%p27 bra 	$L__BB41_16;
	and.b32  	%r22, %r10, 7;
	setp.lt.u32 	%p28, %r11, 8;
	@%p28 bra 	$L__BB41_10;
	cvt.s64.s32 	%rd57, %r471;
	add.s64 	%rd58, %rd57, %rd4;
	shl.b64 	%rd59, %rd58, 2;
	add.s64 	%rd60, %rd2, %rd59;
	ld.global.u32 	%r330, [%rd60];
	max.s32 	%r331, %r482, %r330;
	ld.global.u32 	%r332, [%rd60+1024];
	max.s32 	%r333, %r331, %r332;
	ld.global.u32 	%r334, [%rd60+2048];
	max.s32 	%r335, %r333, %r334;
	ld.global.u32 	%r336, [%rd60+3072];
	max.s32 	%r337, %r335, %r336;
	ld.global.u32 	%r338, [%rd60+4096];
	max.s32 	%r339, %r337, %r338;
	ld.global.u32 	%r340, [%rd60+5120];
	max.s32 	%r341, %r339, %r340;
	ld.global.u32 	%r342, [%rd60+6144];
	max.s32 	%r343, %r341, %r342;
	ld.global.u32 	%r344, [%rd60+7168];
	max.s32 	%r482, %r343, %r344;
	add.s32 	%r471, %r471, 2048;
$L__BB41_10:
	setp.eq.s32 	%p29, %r22, 0;
	@%p29 bra 	$L__BB41_16;
	and.b32  	%r28, %r10, 3;
	setp.lt.u32 	%p30, %r22, 4;
	@%p30 bra 	$L__BB41_13;
	cvt.s64.s32 	%rd61, %r471;
	add.s64 	%rd62, %rd61, %rd4;
	shl.b64 	%rd63, %rd62, 2;
	add.s64 	%rd64, %rd2, %rd63;
	ld.global.u32 	%r346, [%rd64];
	max.s32 	%r347, %r482, %r346;
	ld.global.u32 	%r348, [%rd64+1024];
	max.s32 	%r349, %r347, %r348;
	ld.global.u32 	%r350, [%rd64+2048];
	max.s32 	%r351, %r349, %r350;
	ld.global.u32 	%r352, [%rd64+3072];
	max.s32 	%r482, %r351, %r352;
	add.s32 	%r471, %r471, 1024;
$L__BB41_13:
	setp.eq.s32 	%p31, %r28, 0;
	@%p31 bra 	$L__BB41_16;
	mul.wide.u32 	%rd65, %r2, 16384;
	add.s64 	%rd9, %rd2, %rd65;
	neg.s32 	%r479, %r28;
$L__BB41_15:
	.pragma "nounroll";
	mul.wide.s32 	%rd66, %r471, 4;
	add.s64 	%rd67, %rd9, %rd66;
	ld.global.u32 	%r353, [%rd67];
	max.s32 	%r482, %r482, %r353;
	add.s32 	%r471, %r471, 256;
	add.s32 	%r479, %r479, 1;
	setp.ne.s32 	%p32, %r479, 0;
	@%p32 bra 	$L__BB41_15;
$L__BB41_16:
	setp.lt.s32 	%p33, %r4, 256;
	@%p33 bra 	$L__BB41_21;
	// begin inline asm
	mov.u32 %r417, %laneid;
	// end inline asm
	mov.b32 	%r420, 1;
	mov.b32 	%r441, 31;
	mov.b32 	%r442, -1;
	// begin inline asm
	shfl.sync.down.b32 %r418, %r482, %r420, %r441, %r442;
	// end inline asm
	setp.gt.s32 	%p49, %r417, 30;
	max.s32 	%r443, %r482, %r418;
	selp.b32 	%r424, %r482, %r443, %p49;
	mov.b32 	%r425, 2;
	// begin inline asm
	shfl.sync.down.b32 %r423, %r424, %r425, %r441, %r442;
	// end inline asm
	setp.gt.s32 	%p50, %r417, 29;
	max.s32 	%r444, %r424, %r423;
	selp.b32 	%r429, %r424, %r444, %p50;
	mov.b32 	%r430, 4;
	// begin inline asm
	shfl.sync.down.b32 %r428, %r429, %r430, %r441, %r442;
	// end inline asm
	setp.gt.s32 	%p51, %r417, 27;
	max.s32 	%r445, %r429, %r428;
	selp.b32 	%r434, %r429, %r445, %p51;
	mov.b32 	%r435, 8;
	// begin inline asm
	shfl.sync.down.b32 %r433, %r434, %r435, %r441, %r442;
	// end inline asm
	setp.gt.s32 	%p52, %r417, 23;
	max.s32 	%r446, %r434, %r433;
	selp.b32 	%r439, %r434, %r446, %p52;
	mov.b32 	%r440, 16;
	// begin inline asm
	shfl.sync.down.b32 %r438, %r439, %r440, %r441, %r442;
	// end inline asm
	setp.gt.s32 	%p53, %r417, 15;
	max.s32 	%r42, %r439, %r438;
	selp.b32 	%r501, %r439, %r42, %p53;
	setp.ne.s32 	%p54, %r417, 0;
	@%p54 bra 	$L__BB41_19;
	shr.u32 	%r447, %r5, 3;
	and.b32  	%r448, %r447, 124;
	mov.u32 	%r449, _ZZN3cub18CUB_300001_SM_10006detail6reduce18DeviceReduceKernelINS2_10policy_hubIiyN4cuda3__47maximumIiEEE10Policy1000EN6thrust24THRUST_300001_SM_1000_NS10device_ptrIiEEyS8_iNS5_3std3__410__identityEEEvT0_PT3_T1_NS0_13GridEvenShareISL_EET2_T4_E12temp_storage;
	add.s32 	%r450, %r449, %r448;
	st.shared.u32 	[%r450+8], %r42;
$L__BB41_19:
	bar.sync 	0;
	setp.ne.s32 	%p55, %r5, 0;
	@%p55 bra 	$L__BB41_46;
	ld.shared.u32 	%r451, [_ZZN3cub18CUB_300001_SM_10006detail6reduce18DeviceReduceKernelINS2_10policy_hubIiyN4cuda3__47maximumIiEEE10Policy1000EN6thrust24THRUST_300001_SM_1000_NS10device_ptrIiEEyS8_iNS5_3std3__410__identityEEEvT0_PT3_T1_NS0_13GridEvenShareISL_EET2_T4_E12temp_storage+12];
	max.s32 	%r452, %r501, %r451;
	ld.shared.u32 	%r453, [_ZZN3cub18CUB_300001_SM_10006detail6reduce18DeviceReduceKernelINS2_10policy_hubIiyN4cuda3__47maximumIiEEE10Policy1000EN6thrust24THRUST_300001_SM_1000_NS10device_ptrIiEEyS8_iNS5_3std3__410__identityEEEvT0_PT3_T1_NS0_13GridEvenShareISL_EET2_T4_E12temp_storage+16];
	max.s32 	%r454, %r452, %r453;
	ld.shared.u32 	%r455, [_ZZN3cub18CUB_300001_SM_10006detail6reduce18DeviceReduceKernelINS2_10policy_hubIiyN4cuda3__47maximumIiEEE10Policy1000EN6thrust24THRUST_300001_SM_1000_NS10device_ptrIiEEyS8_iNS5_3std3__410__identityEEEvT0_PT3_T1_NS0_13GridEvenShareISL_EET2_T4_E12temp_storage+20];
	max.s32 	%r456, %r454, %r455;
	ld.shared.u32 	%r457, [_ZZN3cub18CUB_300001_SM_10006detail6reduce18DeviceReduceKernelINS2_10policy_hubIiyN4cuda3__47maximumIiEEE10Policy1000EN6thrust24THRUST_300001_SM_1000_NS10device_ptrIiEEyS8_iNS5_3std3__410__identityEEEvT0_PT3_T1_NS0_13GridEvenShareISL_EET2_T4_E12temp_storage+24];
	max.s32 	%r458, %r456, %r457;
	ld.shared.u32 	%r459, [_ZZN3cub18CUB_300001_SM_10006detail6reduce18DeviceReduceKernelINS2_10policy_hubIiyN4cuda3__47maximumIiEEE10Policy1000EN6thrust24THRUST_300001_SM_1000_NS10device_ptrIiEEyS8_iNS5_3std3__410__identityEEEvT0_PT3_T1_NS0_13GridEvenShareISL_EET2_T4_E12temp_storage+28];
	max.s32 	%r460, %r458, %r459;
	ld.shared.u32 	%r461, [_ZZN3cub18CUB_300001_SM_10006detail6reduce18DeviceReduceKernelINS2_10policy_hubIiyN4cuda3__47maximumIiEEE10Policy1000EN6thrust24THRUST_300001_SM_1000_NS10device_ptrIiEEyS8_iNS5_3std3__410__identityEEEvT0_PT3_T1_NS0_13GridEvenShareISL_EET2_T4_E12temp_storage+32];
	max.s32 	%r462, %r460, %r461;
	ld.shared.u32 	%r463, [_ZZN3cub18CUB_300001_SM_10006detail6reduce18DeviceReduceKernelINS2_10policy_hubIiyN4cuda3__47maximumIiEEE10Policy1000EN6thrust24THRUST_300001_SM_1000_NS10device_ptrIiEEyS8_iNS5_3std3__410__identityEEEvT0_PT3_T1_NS0_13GridEvenShareISL_EET2_T4_E12temp_storage+36];
	max.s32 	%r501, %r462, %r463;
	bra.uni 	$L__BB41_46;
$L__BB41_21:
	// begin inline asm
	mov.u32 %r354, %laneid;
	// end inline asm
	and.b32  	%r380, %r5, 992;
	add.s32 	%r381, %r380, 32;
	setp.gt.s32 	%p34, %r381, %r4;
	not.b32 	%r382, %r380;
	add.s32 	%r383, %r4, %r382;
	selp.b32 	%r378, %r383, 31, %p34;
	mov.b32 	%r357, 1;
	mov.b32 	%r379, -1;
	// begin inline asm
	shfl.sync.down.b32 %r355, %r482, %r357, %r378, %r379;
	// end inline asm
	setp.lt.s32 	%p35, %r354, %r378;
	max.s32 	%r384, %r482, %r355;
	selp.b32 	%r361, %r384, %r482, %p35;
	mov.b32 	%r362, 2;
	// begin inline asm
	shfl.sync.down.b32 %r360, %r361, %r362, %r378, %r379;
	// end inline asm
	add.s32 	%r385, %r354, 2;
	setp.gt.s32 	%p36, %r385, %r378;
	max.s32 	%r386, %r361, %r360;
	selp.b32 	%r366, %r361, %r386, %p36;
	mov.b32 	%r367, 4;
	// begin inline asm
	shfl.sync.down.b32 %r365, %r366, %r367, %r378, %r379;
	// end inline asm
	add.s32 	%r387, %r354, 4;
	setp.gt.s32 	%p37, %r387, %r378;
	max.s32 	%r388, %r366, %r365;
	selp.b32 	%r371, %r366, %r388, %p37;
	mov.b32 	%r372, 8;
	// begin inline asm
	shfl.sync.down.b32 %r370, %r371, %r372, %r378, %r379;
	// end inline asm
	add.s32 	%r389, %r354, 8;
	setp.gt.s32 	%p38, %r389, %r378;
	max.s32 	%r390, %r371, %r370;
	selp.b32 	%r376, %r371, %r390, %p38;
	mov.b32 	%r377, 16;
	// begin inline asm
	shfl.sync.down.b32 %r375, %r376, %r377, %r378, %r379;
	// end inline asm
	add.s32 	%r391, %r354, 16;
	setp.gt.s32 	%p39, %r391, %r378;
	max.s32 	%r392, %r376, %r375;
	selp.b32 	%r501, %r376, %r392, %p39;
	setp.ne.s32 	%p40, %r354, 0;
	@%p40 bra 	$L__BB41_23;
	shr.u32 	%r393, %r5, 3;
	and.b32  	%r394, %r393, 124;
	mov.u32 	%r395, _ZZN3cub18CUB_300001_SM_10006detail6reduce18DeviceReduceKernelINS2_10policy_hubIiyN4cuda3__47maximumIiEEE10Policy1000EN6thrust24THRUST_300001_SM_1000_NS10device_ptrIiEEyS8_iNS5_3std3__410__identityEEEvT0_PT3_T1_NS0_13GridEvenShareISL_EET2_T4_E12temp_storage;
	add.s32 	%r396, %r395, %r394;
	st.shared.u32 	[%r396+8], %r501;
$L__BB41_23:
	bar.sync 	0;
	setp.ne.s32 	%p41, %r5, 0;
	@%p41 bra 	$L__BB41_46;
	setp.gt.s32 	%p42, %r4, 32;
	ld.shared.u32 	%r397, [_ZZN3cub18CUB_300001_SM_10006detail6reduce18DeviceReduceKernelINS2_10policy_hubIiyN4cuda3__47maximumIiEEE10Policy1000EN6thrust24THRUST_300001_SM_1000_NS10device_ptrIiEEyS8_iNS5_3std3__410__identityEEEvT0_PT3_T1_NS0_13GridEvenShareISL_EET2_T4_E12temp_storage+12];
	max.s32 	%r398, %r501, %r397;
	selp.b32 	%r399, %r398, %r501, %p42;
	setp.gt.s32 	%p43, %r4, 64;
	ld.shared.u32 	%r400, [_ZZN3cub18CUB_300001_SM_10006detail6reduce18DeviceReduceKernelINS2_10policy_hubIiyN4cuda3__47maximumIiEEE10Policy1000EN6thrust24THRUST_300001_SM_1000_NS10device_ptrIiEEyS8_iNS5_3std3__410__identityEEEvT0_PT3_T1_NS0_13GridEvenShareISL_EET2_T4_E12temp_storage+16];
	max.s32 	%r401, %r399, %r400;
	selp.b32 	%r402, %r401, %r399, %p43;
	setp.gt.s32 	%p44, %r4, 96;
	ld.shared.u32 	%r403, [_ZZN3cub18CUB_300001_SM_10006detail6reduce18DeviceReduceKernelINS2_10policy_hubIiyN4cuda3__47maximumIiEEE10Policy1000EN6thrust24THRUST_300001_SM_1000_NS10device_ptrIiEEyS8_iNS5_3std3__410__identityEEEvT0_PT3_T1_NS0_13GridEvenShareISL_EET2_T4_E12temp_storage+20];
	max.s32 	%r404, %r402, %r403;
	selp.b32 	%r405, %r404, %r402, %p44;
	setp.gt.s32 	%p45, %r4, 128;
	ld.shared.u32 	%r406, [_ZZN3cub18CUB_300001_SM_10006detail6reduce18DeviceReduceKernelINS2_10policy_hubIiyN4cuda3__47maximumIiEEE10Policy1000EN6thrust24THRUST_300001_SM_1000_NS10device_ptrIiEEyS8_iNS5_3std3__410__identityEEEvT0_PT3_T1_NS0_13GridEvenShareISL_EET2_T4_E12temp_storage+24];
	max.s32 	%r407, %r405, %r406;
	selp.b32 	%r408, %r407, %r405, %p45;
	setp.gt.s32 	%p46, %r4, 160;
	ld.shared.u32 	%r409, [_ZZN3cub18CUB_300001_SM_10006detail6reduce18DeviceReduceKernelINS2_10policy_hubIiyN4cuda3__47maximumIiEEE10Policy1000EN6thrust24THRUST_300001_SM_1000_NS10device_ptrIiEEyS8_iNS5_3std3__410__identityEEEvT0_PT3_T1_NS0_13GridEvenShareISL_EET2_T4_E12temp_storage+28];
	max.s32 	%r410, %r408, %r409;
	selp.b32 	%r411, %r410, %r408, %p46;
	setp.gt.s32 	%p47, %r4, 192;
	ld.shared.u32 	%r412, [_ZZN3cub18CUB_300001_SM_10006detail6reduce18DeviceReduceKernelINS2_10policy_hubIiyN4cuda3__47maximumIiEEE10Policy1000EN6thrust24THRUST_300001_SM_1000_NS10device_ptrIiEEyS8_iNS5_3std3__410__identityEEEvT0_PT3_T1_NS0_13GridEvenShareISL_EET2_T4_E12temp_storage+32];
	max.s32 	%r413, %r411, %r412;
	selp.b32 	%r414, %r413, %r411, %p47;
	setp.gt.s32 	%p48, %r4, 224;
	ld.shared.u32 	%r415, [_ZZN3cub18CUB_300001_SM_10006detail6reduce18DeviceReduceKernelINS2_10policy_hubIiyN4cuda3__47maximumIiEEE10Policy1000EN6thrust24THRUST_300001_SM_1000_NS10device_ptrIiEEyS8_iNS5_3std3__410__identityEEEvT0_PT3_T1_NS0_13GridEvenShareISL_EET2_T4_E12temp_storage+36];
	max.s32 	%r416, %r414, %r415;
	selp.b32 	%r501, %r416, %r414, %p48;
	bra.uni 	$L__BB41_46;
$L__BB41_25:
	cvt.u32.u64 	%r92, %rd4;
	mov.u32 	%r47, %tid.x;
	add.s32 	%r93, %r47, %r92;
	mul.wide.u32 	%rd26, %r93, 4;
	add.s64 	%rd27, %rd2, %rd26;
	ld.global.u32 	%r94, [%rd27];
	ld.global.u32 	%r95, [%rd27+1024];
	ld.global.u32 	%r96, [%rd27+2048];
	ld.global.u32 	%r97, [%rd27+3072];
	ld.global.u32 	%r98, [%rd27+4096];
	ld.global.u32 	%r99, [%rd27+5120];
	ld.global.u32 	%r100, [%rd27+6144];
	ld.global.u32 	%r101, [%rd27+7168];
	ld.global.u32 	%r102, [%rd27+8192];
	ld.global.u32 	%r103, [%rd27+9216];
	ld.global.u32 	%r104, [%rd27+10240];
	ld.global.u32 	%r105, [%rd27+11264];
	ld.global.u32 	%r106, [%rd27+12288];
	ld.global.u32 	%r107, [%rd27+13312];
	ld.global.u32 	%r108, [%rd27+14336];
	ld.global.u32 	%r109, [%rd27+15360];
	max.s32 	%r110, %r94, %r95;
	max.s32 	%r111, %r110, %r96;
	max.s32 	%r112, %r97, %r98;
	max.s32 	%r113, %r112, %r99;
	max.s32 	%r114, %r100, %r101;
	max.s32 	%r115, %r114, %r102;
	max.s32 	%r116, %r103, %r104;
	max.s32 	%r117, %r116, %r105;
	max.s32 	%r118, %r106, %r107;
	max.s32 	%r119, %r118, %r108;
	max.s32 	%r120, %r111, %r113;
	max.s32 	%r121, %r120, %r115;
	max.s32 	%r122, %r117, %r119;
	max.s32 	%r123, %r122, %r109;
	max.s32 	%r500, %r121, %r123;
	setp.lt.u64 	%p2, %rd5, %rd3;
	@%p2 bra 	$L__BB41_42;
	cvt.u32.u64 	%r125, %rd3;
	cvt.u64.u32 	%rd28, %r47;
	add.s64 	%rd74, %rd4, %rd3;
	cvt.u32.u64 	%r49, %rd1;
	not.b32 	%r127, %r47;
	add.s32 	%r128, %r127, %r49;
	sub.s32 	%r129, %r128, %r125;
	sub.s32 	%r483, %r129, %r92;
	add.s64 	%rd29, %rd74, %rd28;
	shl.b64 	%rd30, %rd29, 2;
	add.s64 	%rd31, %rd30, %rd2;
	add.s64 	%rd73, %rd31, 8192;
	mov.b32 	%r484, 0;
	shl.b32 	%r130, %r1, 12;
	mov.u64 	%rd75, %rd4;
$L__BB41_27:
	cvt.s64.s32 	%rd15, %r130;
	add.s64 	%rd75, %rd75, %rd15;
	add.s64 	%rd32, %rd1, -4096;
	setp.gt.u64 	%p3, %rd75, %rd32;
	@%p3 bra 	$L__BB41_29;
	shl.b32 	%r131, %r1, 12;
	cvt.s64.s32 	%rd33, %r131;
	cvt.u64.u32 	%rd34, %r47;
	add.s64 	%rd35, %rd75, %rd34;
	shl.b64 	%rd36, %rd35, 2;
	add.s64 	%rd37, %rd2, %rd36;
	ld.global.u32 	%r132, [%rd37];
	ld.global.u32 	%r133, [%rd37+1024];
	ld.global.u32 	%r134, [%rd37+2048];
	ld.global.u32 	%r135, [%rd37+3072];
	ld.global.u32 	%r136, [%rd37+4096];
	ld.global.u32 	%r137, [%rd37+5120];
	ld.global.u32 	%r138, [%rd37+6144];
	ld.global.u32 	%r139, [%rd37+7168];
	ld.global.u32 	%r140, [%rd37+8192];
	ld.global.u32 	%r141, [%rd37+9216];
	ld.global.u32 	%r142, [%rd37+10240];
	ld.global.u32 	%r143, [%rd37+11264];
	ld.global.u32 	%r144, [%rd37+12288];
	ld.global.u32 	%r145, [%rd37+13312];
	ld.global.u32 	%r146, [%rd37+14336];
	ld.global.u32 	%r147, [%rd37+15360];
	max.s32 	%r148, %r500, %r132;
	max.s32 	%r149, %r148, %r133;
	max.s32 	%r150, %r134, %r135;
	max.s32 	%r151, %r150, %r136;
	max.s32 	%r152, %r137, %r138;
	max.s32 	%r153, %r152, %r139;
	max.s32 	%r154, %r140, %r141;
	max.s32 	%r155, %r154, %r142;
	max.s32 	%r156, %r143, %r144;
	max.s32 	%r157, %r156, %r145;
	max.s32 	%r158, %r146, %r147;
	max.s32 	%r159, %r149, %r151;
	max.s32 	%r160, %r159, %r153;
	max.s32 	%r161, %r155, %r157;
	max.s32 	%r162, %r161, %r158;
	max.s32 	%r500, %r160, %r162;
	sub.s64 	%rd38, %rd1, %rd75;
	setp.lt.u64 	%p4, %rd38, %rd33;
	add.s32 	%r484, %r484, 1;
	add.s64 	%rd74, %rd74, %rd33;
	sub.s32 	%r483, %r483, %r131;
	mul.wide.s32 	%rd39, %r131, 4;
	add.s64 	%rd73, %rd73, %rd39;
	@%p4 bra 	$L__BB41_42;
	bra.uni 	$L__BB41_27;
$L__BB41_29:
	setp.le.u64 	%p5, %rd1, %rd75;
	cvt.u32.u64 	%r163, %rd75;
	cvt.u32.u64 	%r164, %rd1;
	sub.s32 	%r165, %r164, %r163;
	setp.ge.s32 	%p6, %r47, %r165;
	or.pred  	%p7, %p5, %p6;
	@%p7 bra 	$L__BB41_42;
	cvt.u32.u64 	%r168, %rd15;
	cvt.u32.u64 	%r169, %rd4;
	not.b32 	%r170, %r47;
	add.s32 	%r171, %r170, %r49;
	add.s32 	%r172, %r168, %r169;
	sub.s32 	%r173, %r171, %r172;
	mul.lo.s32 	%r174, %r1, %r484;
	shl.b32 	%r175, %r174, 12;
	sub.s32 	%r176, %r173, %r175;
	shr.u32 	%r177, %r176, 8;
	add.s32 	%r57, %r177, 1;
	and.b32  	%r58, %r57, 15;
	setp.lt.u32 	%p8, %r176, 3840;
	mov.u32 	%r490, %r47;
	@%p8 bra 	$L__BB41_33;
	shr.u32 	%r178, %r483, 8;
	add.s32 	%r179, %r178, 1;
	and.b32  	%r180, %r179, 33554416;
	neg.s32 	%r486, %r180;
	mov.u32 	%r490, %r47;
$L__BB41_32:
	.pragma "nounroll";
	ld.global.u32 	%r181, [%rd73+-8192];
	max.s32 	%r182, %r500, %r181;
	ld.global.u32 	%r183, [%rd73+-7168];
	max.s32 	%r184, %r182, %r183;
	ld.global.u32 	%r185, [%rd73+-6144];
	max.s32 	%r186, %r184, %r185;
	ld.global.u32 	%r187, [%rd73+-5120];
	max.s32 	%r188, %r186, %r187;
	ld.global.u32 	%r189, [%rd73+-4096];
	max.s32 	%r190, %r188, %r189;
	ld.global.u32 	%r191, [%rd73+-3072];
	max.s32 	%r192, %r190, %r191;
	ld.global.u32 	%r193, [%rd73+-2048];
	max.s32 	%r194, %r192, %r193;
	ld.global.u32 	%r195, [%rd73+-1024];
	max.s32 	%r196, %r194, %r195;
	ld.global.u32 	%r197, [%rd73];
	max.s32 	%r198, %r196, %r197;
	ld.global.u32 	%r199, [%rd73+1024];
	max.s32 	%r200, %r198, %r199;
	ld.global.u32 	%r201, [%rd73+2048];
	max.s32 	%r202, %r200, %r201;
	ld.global.u32 	%r203, [%rd73+3072];
	max.s32 	%r204, %r202, %r203;
	ld.global.u32 	%r205, [%rd73+4096];
	max.s32 	%r206, %r204, %r205;
	ld.global.u32 	%r207, [%rd73+5120];
	max.s32 	%r208, %r206, %r207;
	ld.global.u32 	%r209, [%rd73+6144];
	max.s32 	%r210, %r208, %r209;
	ld.global.u32 	%r211, [%rd73+7168];
	max.s32 	%r500, %r210, %r211;
	add.s32 	%r490, %r490, 4096;
	add.s32 	%r486, %r486, 16;
	add.s64 	%rd73, %rd73, 16384;
	setp.ne.s32 	%p9, %r486, 0;
	@%p9 bra 	$L__BB41_32;
$L__BB41_33:
	setp.eq.s32 	%p10, %r58, 0;
	@%p10 bra 	$L__BB41_42;
	and.b32  	%r69, %r57, 7;
	setp.lt.u32 	%p11, %r58, 8;
	@%p11 bra 	$L__BB41_36;
	cvt.u64.u32 	%rd40, %r490;
	add.s64 	%rd41, %rd75, %rd40;
	shl.b64 	%rd42, %rd41, 2;
	add.s64 	%rd43, %rd2, %rd42;
	ld.global.u32 	%r213, [%rd43];
	max.s32 	%r214, %r500, %r213;
	ld.global.u32 	%r215, [%rd43+1024];
	max.s32 	%r216, %r214, %r215;
	ld.global.u32 	%r217, [%rd43+2048];
	max.s32 	%r218, %r216, %r217;
	ld.global.u32 	%r219, [%rd43+3072];
	max.s32 	%r220, %r218, %r219;
	ld.global.u32 	%r221, [%rd43+4096];
	max.s32 	%r222, %r220, %r221;
	ld.global.u32 	%r223, [%rd43+5120];
	max.s32 	%r224, %r222, %r223;
	ld.global.u32 	%r225, [%rd43+6144];
	max.s32 	%r226, %r224, %r225;
	ld.global.u32 	%r227, [%rd43+7168];
	max.s32 	%r500, %r226, %r227;
	add.s32 	%r490, %r490, 2048;
$L__BB41_36:
	setp.eq.s32 	%p12, %r69, 0;
	@%p12 bra 	$L__BB41_42;
	setp.lt.u32 	%p13, %r69, 4;
	@%p13 bra 	$L__BB41_39;
	cvt.u64.u32 	%rd44, %r490;
	add.s64 	%rd45, %rd75, %rd44;
	shl.b64 	%rd46, %rd45, 2;
	add.s64 	%rd47, %rd2, %rd46;
	ld.global.u32 	%r229, [%rd47];
	max.s32 	%r230, %r500, %r229;
	ld.global.u32 	%r231, [%rd47+1024];
	max.s32 	%r232, %r230, %r231;
	ld.global.u32 	%r233, [%rd47+2048];
	max.s32 	%r234, %r232, %r233;
	ld.global.u32 	%r235, [%rd47+3072];
	max.s32 	%r500, %r234, %r235;
	add.s32 	%r490, %r490, 1024;
$L__BB41_39:
	and.b32  	%r236, %r57, 3;
	setp.eq.s32 	%p14, %r236, 0;
	@%p14 bra 	$L__BB41_42;
	cvt.u64.u32 	%rd48, %r490;
	add.s64 	%rd49, %rd48, %rd74;
	shl.b64 	%rd50, %rd49, 2;
	add.s64 	%rd77, %rd2, %rd50;
	cvt.u16.u32 	%rs1, %r483;
	shr.u16 	%rs2, %rs1, 8;
	add.s16 	%rs3, %rs2, 1;
	cvt.u32.u16 	%r237, %rs3;
	and.b32  	%r238, %r237, 3;
	neg.s32 	%r498, %r238;
$L__BB41_41:
	.pragma "nounroll";
	ld.global.u32 	%r239, [%rd77];
	max.s32 	%r500, %r500, %r239;
	add.s64 	%rd77, %rd77, 1024;
	add.s32 	%r498, %r498, 1;
	setp.ne.s32 	%p15, %r498, 0;
	@%p15 bra 	$L__BB41_41;
$L__BB41_42:
	// begin inline asm
	mov.u32 %r240, %laneid;
	// end inline asm
	mov.b32 	%r243, 1;
	mov.b32 	%r264, 31;
	mov.b32 	%r265, -1;
	// begin inline asm
	shfl.sync.down.b32 %r241, %r500, %r243, %r264, %r265;
	// end inline asm
	setp.gt.s32 	%p16, %r240, 30;
	max.s32 	%r266, %r500, %r241;
	selp.b32 	%r247, %r500, %r266, %p16;
	mov.b32 	%r248, 2;
	// begin inline asm
	shfl.sync.down.b32 %r246, %r247, %r248, %r264, %r265;
	// end inline asm
	setp.gt.s32 	%p17, %r240, 29;
	max.s32 	%r267, %r247, %r246;
	selp.b32 	%r252, %r247, %r267, %p17;
	mov.b32 	%r253, 4;
	// begin inline asm
	shfl.sync.down.b32 %r251, %r252, %r253, %r264, %r265;
	// end inline asm
	setp.gt.s32 	%p18, %r240, 27;
	max.s32 	%r268, %r252, %r251;
	selp.b32 	%r257, %r252, %r268, %p18;
	mov.b32 	%r258, 8;
	// begin inline asm
	shfl.sync.down.b32 %r256, %r257, %r258, %r264, %r265;
	// end inline asm
	setp.gt.s32 	%p19, %r240, 23;
	max.s32 	%r269, %r257, %r256;
	selp.b32 	%r262, %r257, %r269, %p19;
	mov.b32 	%r263, 16;
	// begin inline asm
	shfl.sync.down.b32 %r261, %r262, %r263, %r264, %r265;
	// end inline asm
	setp.gt.s32 	%p20, %r240, 15;
	max.s32 	%r86, %r262, %r261;
	selp.b32 	%r501, %r262, %r86, %p20;
	setp.ne.s32 	%p21, %r240, 0;
	@%p21 bra 	$L__BB41_44;
	shr.u32 	%r270, %r47, 3;
	and.b32  	%r271, %r270, 124;
	mov.u32 	%r272, _ZZN3cub18CUB_300001_SM_10006detail6reduce18DeviceReduceKernelINS2_10policy_hubIiyN4cuda3__47maximumIiEEE10Policy1000EN6thrust24THRUST_300001_SM_1000_NS10device_ptrIiEEyS8_iNS5_3std3__410__identityEEEvT0_PT3_T1_NS0_13GridEvenShareISL_EET2_T4_E12temp_storage;
	add.s32 	%r273, %r272, %r271;
	st.shared.u32 	[%r273+8], %r86;
$L__BB41_44:
	bar.sync 	0;
	setp.ne.s32 	%p22, %r47, 0;
	@%p22 bra 	$L__BB41_46;
	ld.shared.u32 	%r274, [_ZZN3cub18CUB_300001_SM_10006detail6reduce18DeviceReduceKernelINS2_10policy_hubIiyN4cuda3__47maximumIiEEE10Policy1000EN6thrust24THRUST_300001_SM_1000_NS10device_ptrIiEEyS8_iNS5_3std3__410__identityEEEvT0_PT3_T1_NS0_13GridEvenShareISL_EET2_T4_E12temp_storage+12];
	max.s32 	%r275, %r501, %r274;
	ld.shared.u32 	%r276, [_ZZN3cub18CUB_300001_SM_10006detail6reduce18DeviceReduceKernelINS2_10policy_hubIiyN4cuda3__47maximumIiEEE10Policy1000EN6thrust24THRUST_300001_SM_1000_NS10device_ptrIiEEyS8_iNS5_3std3__410__identityEEEvT0_PT3_T1_NS0_13GridEvenShareISL_EET2_T4_E12temp_storage+16];
	max.s32 	%r277, %r275, %r276;
	ld.shared.u32 	%r278, [_ZZN3cub18CUB_300001_SM_10006detail6reduce18DeviceReduceKernelINS2_10policy_hubIiyN4cuda3__47maximumIiEEE10Policy1000EN6thrust24THRUST_300001_SM_1000_NS10device_ptrIiEEyS8_iNS5_3std3__410__identityEEEvT0_PT3_T1_NS0_13GridEvenShareISL_EET2_T4_E12temp_storage+20];
	max.s32 	%r279, %r277, %r278;
	ld.shared.u32 	%r280, [_ZZN3cub18CUB_300001_SM_10006detail6reduce18DeviceReduceKernelINS2_10policy_hubIiyN4cuda3__47maximumIiEEE10Policy1000EN6thrust24THRUST_300001_SM_1000_NS10device_ptrIiEEyS8_iNS5_3std3__410__identityEEEvT0_PT3_T1_NS0_13GridEvenShareISL_EET2_T4_E12temp_storage+24];
	max.s32 	%r281, %r279, %r280;
	ld.shared.u32 	%r282, [_ZZN3cub18CUB_300001_SM_10006detail6reduce18DeviceReduceKernelINS2_10policy_hubIiyN4cuda3__47maximumIiEEE10Policy1000EN6thrust24THRUST_300001_SM_1000_NS10device_ptrIiEEyS8_iNS5_3std3__410__identityEEEvT0_PT3_T1_NS0_13GridEvenShareISL_EET2_T4_E12temp_storage+28];
	max.s32 	%r283, %r281, %r282;
	ld.shared.u32 	%r284, [_ZZN3cub18CUB_300001_SM_10006detail6reduce18DeviceReduceKernelINS2_10policy_hubIiyN4cuda3__47maximumIiEEE10Policy1000EN6thrust24THRUST_300001_SM_1000_NS10device_ptrIiEEyS8_iNS5_3std3__410__identityEEEvT0_PT3_T1_NS0_13GridEvenShareISL_EET2_T4_E12temp_storage+32];
	max.s32 	%r285, %r283, %r284;
	ld.shared.u32 	%r286, [_ZZN3cub18CUB_300001_SM_10006detail6reduce18DeviceReduceKernelINS2_10policy_hubIiyN4cuda3__47maximumIiEEE10Policy1000EN6thrust24THRUST_300001_SM_1000_NS10device_ptrIiEEyS8_iNS5_3std3__410__identityEEEvT0_PT3_T1_NS0_13GridEvenShareISL_EET2_T4_E12temp_storage+36];
	max.s32 	%r501, %r285, %r286;
$L__BB41_46:
	mov.u32 	%r464, %tid.x;
	setp.ne.s32 	%p56, %r464, 0;
	@%p56 bra 	$L__BB41_48;
	ld.param.u64 	%rd71, [_ZN3cub18CUB_300001_SM_10006detail6reduce18DeviceReduceKernelINS2_10policy_hubIiyN4cuda3__47maximumIiEEE10Policy1000EN6thrust24THRUST_300001_SM_1000_NS10device_ptrIiEEyS8_iNS5_3std3__410__identityEEEvT0_PT3_T1_NS0_13GridEvenShareISL_EET2_T4__param_1];
	cvta.to.global.u64 	%rd68, %rd71;
	mul.wide.u32 	%rd69, %r2, 4;
	add.s64 	%rd70, %rd68, %rd69;
	st.global.u32 	[%rd70], %r501;
$L__BB41_48:
	ret;

}
	// .globl	_ZN3cub18CUB_300001_SM_10006detail6reduce28DeviceReduceSingleTileKernelINS2_10policy_hubIiyN4cuda3__47maximumIiEEE10Policy1000EPiSB_iS8_iiNS5_3std3__410__identityEEEvT0_T1_T2_T3_T4_T6_
.visible .entry _ZN3cub18CUB_300001_SM_10006detail6reduce28DeviceReduceSingleTileKernelINS2_10policy_hubIiyN4cuda3__47maximumIiEEE10Policy1000EPiSB_iS8_iiNS5_3std3__410__identityEEEvT0_T1_T2_T3_T4_T6_(
	.param .u64 .ptr .align 1 _ZN3cub18CUB_300001_SM_10006detail6reduce28DeviceReduceSingleTileKernelINS2_10policy_hubIiyN4cuda3__47maximumIiEEE10Policy1000EPiSB_iS8_iiNS5_3std3__410__identityEEEvT0_T1_T2_T3_T4_T6__param_0,
	.param .u64 .ptr .align 1 _ZN3cub18CUB_300001_SM_10006detail6reduce28DeviceReduceSingleTileKernelINS2_10policy_hubIiyN4cuda3__47maximumIiEEE10Policy1000EPiSB_iS8_iiNS5_3std3__410__identityEEEvT0_T1_T2_T3_T4_T6__param_1,
	.param .u32 _ZN3cub18CUB_300001_SM_10006detail6reduce28DeviceReduceSingleTileKernelINS2_10policy_hubIiyN4cuda3__47maximumIiEEE10Policy1000EPiSB_iS8_iiNS5_3std3__410__identityEEEvT0_T1_T2_T3_T4_T6__param_2,
	.param .align 1 .b8 _ZN3cub18CUB_300001_SM_10006detail6reduce28DeviceReduceSingleTileKernelINS2_10policy_hubIiyN4cuda3__47maximumIiEEE10Policy1000EPiSB_iS8_iiNS5_3std3__410__identityEEEvT0_T1_T2_T3_T4_T6__param_3[1],
	.param .u32 _ZN3cub18CUB_300001_SM_10006detail6reduce28DeviceReduceSingleTileKernelINS2_10policy_hubIiyN4cuda3__47maximumIiEEE10Policy1000EPiSB_iS8_iiNS5_3std3__410__identityEEEvT0_T1_T2_T3_T4_T6__param_4,
	.param .align 1 .b8 _ZN3cub18CUB_300001_SM_10006detail6reduce28DeviceReduceSingleTileKernelINS2_10policy_hubIiyN4cuda3__47maximumIiEEE10Policy1000EPiSB_iS8_iiNS5_3std3__410__identityEEEvT0_T1_T2_T3_T4_T6__param_5[1]
)
.maxntid 256
.minnctapersm 1
{
	.reg .pred 	%p<97>;
	.reg .b32 	%r<687>;
	.reg .b64 	%rd<125>;
	// demoted variable
	.shared .align 4 .b8 _ZZN3cub18CUB_300001_SM_10006detail6reduce28DeviceReduceSingleTileKernelINS2_10policy_hubIiyN4cuda3__47maximumIiEEE10Policy1000EPiSB_iS8_iiNS5_3std3__410__identityEEEvT0_T1_T2_T3_T4_T6_E12temp_storage[44];
	ld.param.u64 	%rd16, [_ZN3cub18CUB_300001_SM_10006detail6reduce28DeviceReduceSingleTileKernelINS2_10policy_hubIiyN4cuda3__47maximumIiEEE10Policy1000EPiSB_iS8_iiNS5_3std3__410__identityEEEvT0_T1_T2_T3_T4_T6__param_0];
	ld.param.u64 	%rd17, [_ZN3cub18CUB_300001_SM_10006detail6reduce28DeviceReduceSingleTileKernelINS2_10policy_hubIiyN4cuda3__47maximumIiEEE10Policy1000EPiSB_iS8_iiNS5_3std3__410__identityEEEvT0_T1_T2_T3_T4_T6__param_1];
	ld.param.u32 	%r124, [_ZN3cub18CUB_300001_SM_10006detail6reduce28DeviceReduceSingleTileKernelINS2_10policy_hubIiyN4cuda3__47maximumIiEEE10Policy1000EPiSB_iS8_iiNS5_3std3__410__identityEEEvT0_T1_T2_T3_T4_T6__param_2];
	ld.param.u32 	%r125, [_ZN3cub18CUB_300001_SM_10006detail6reduce28DeviceReduceSingleTileKernelINS2_10policy_hubIiyN4cuda3__47maximumIiEEE10Policy1000EPiSB_iS8_iiNS5_3std3__410__identityEEEvT0_T1_T2_T3_T4_T6__param_4];
	cvta.to.global.u64 	%rd1, %rd17;
	setp.ne.s32 	%p1, %r124, 0;
	@%p1 bra 	$L__BB42_3;
	mov.u32 	%r633, %tid.x;
	setp.ne.s32 	%p96, %r633, 0;
	@%p96 bra 	$L__BB42_74;
	st.global.u32 	[%rd1], %r125;
	bra.uni 	$L__BB42_74;
$L__BB42_3:
	and.b64  	%rd18, %rd16, 15;
	setp.ne.s64 	%p2, %rd18, 0;
	@%p2 bra 	$L__BB42_38;
	setp.gt.s32 	%p49, %r124, 4095;
	@%p49 bra 	$L__BB42_22;
	mov.u32 	%r1, %tid.x;
	setp.ge.s32 	%p66, %r1, %r124;
	mov.b32 	%r644, 0;
	mov.u32 	%r639, %r1;
	@%p66 bra 	$L__BB42_7;
	mul.wide.u32 	%rd113, %r1, 4;
	add.s64 	%rd112, %rd16, %rd113;
	// begin inline asm
	ld.global.nc.u32 %r644, [%rd112];
	// end inline asm
	add.s32 	%r639, %r1, 256;
$L__BB42_7:
	setp.ge.s32 	%p67, %r639, %r124;
	@%p67 bra 	$L__BB42_13;
	not.b32 	%r508, %r639;
	add.s32 	%r6, %r124, %r508;
	and.b32  	%r509, %r6, 768;
	setp.eq.s32 	%p68, %r509, 768;
	@%p68 bra 	$L__BB42_11;
	mul.wide.u32 	%rd114, %r639, 4;
	add.s64 	%rd121, %rd16, %rd114;
	shr.u32 	%r510, %r6, 8;
	add.s32 	%r511, %r510, 1;
	and.b32  	%r512, %r511, 3;
	neg.s32 	%r636, %r512;
$L__BB42_10:
	.pragma "nounroll";
	// begin inline asm
	ld.global.nc.u32 %r513, [%rd121];
	// end inline asm
	max.s32 	%r644, %r644, %r513;
	add.s32 	%r639, %r639, 256;
	add.s64 	%rd121, %rd121, 1024;
	add.s32 	%r636, %r636, 1;
	setp.ne.s32 	%p69, %r636, 0;
	@%p69 bra 	$L__BB42_10;
$L__BB42_11:
	setp.lt.u32 	%p70, %r6, 768;
	@%p70 bra 	$L__BB42_13;
$L__BB42_12:
	mul.wide.s32 	%rd120, %r639, 4;
	add.s64 	%rd116, %rd16, %rd120;
	// begin inline asm
	ld.global.nc.u32 %r514, [%rd116];
	// end inline asm
	max.s32 	%r518, %r644, %r514;
	add.s64 	%rd117, %rd116, 1024;
	// begin inline asm
	ld.global.nc.u32 %r515, [%rd117];
	// end inline asm
	max.s32 	%r519, %r518, %r515;
	add.s64 	%rd118, %rd116, 2048;
	// begin inline asm
	ld.global.nc.u32 %r516, [%rd118];
	// end inline asm
	max.s32 	%r520, %r519, %r516;
	add.s64 	%rd119, %rd116, 3072;
	// begin inline asm
	ld.global.nc.u32 %r517, [%rd119];
	// end inline asm
	max.s32 	%r644, %r520, %r517;
	add.s32 	%r639, %r639, 1024;
	setp.lt.s32 	%p71, %r639, %r124;
	@%p71 bra 	$L__BB42_12;
$L__BB42_13:
	setp.lt.s32 	%p72, %r124, 256;
	@%p72 bra 	$L__BB42_18;
	// begin inline asm
	mov.u32 %r584, %laneid;
	// end inline asm
	mov.b32 	%r587, 1;
	mov.b32 	%r608, 31;
	mov.b32 	%r609, -1;
	// begin inline asm
	shfl.sync.down.b32 %r585, %r644, %r587, %r608, %r609;
	// end inline asm
	setp.gt.s32 	%p88, %r584, 30;
	max.s32 	%r610, %r644, %r585;
	selp.b32 	%r591, %r644, %r610, %p88;
	mov.b32 	%r592, 2;
	// begin inline asm
	shfl.sync.down.b32 %r590, %r591, %r592, %r608, %r609;
	// end inline asm
	setp.gt.s32 	%p89, %r584, 29;
	max.s32 	%r611, %r591, %r590;
	selp.b32 	%r596, %r591, %r611, %p89;
	mov.b32 	%r597, 4;
	// begin inline asm
	shfl.sync.down.b32 %r595, %r596, %r597, %r608, %r609;
	// end inline asm
	setp.gt.s32 	%p90, %r584, 27;
	max.s32 	%r612, %r596, %r595;
	selp.b32 	%r601, %r596, %r612, %p90;
	mov.b32 	%r602, 8;
	// begin inline asm
	shfl.sync.down.b32 %r600, %r601, %r602, %r608, %r609;
	// end inline asm
	setp.gt.s32 	%p91, %r584, 23;
	max.s32 	%r613, %r601, %r600;
	selp.b32 	%r606, %r601, %r613, %p91;
	mov.b32 	%r607, 16;
	// begin inline asm
	shfl.sync.down.b32 %r605, %r606, %r607, %r608, %r609;
	// end inline asm
	setp.gt.s32 	%p92, %r584, 15;
	max.s32 	%r22, %r606, %r605;
	selp.b32 	%r686, %r606, %r22, %p92;
	setp.ne.s32 	%p93, %r584, 0;
	@%p93 bra 	$L__BB42_16;
	shr.u32 	%r614, %r1, 3;
	and.b32  	%r615, %r614, 124;
	mov.u32 	%r616, _ZZN3cub18CUB_300001_SM_10006detail6reduce28DeviceReduceSingleTileKernelINS2_10policy_hubIiyN4cuda3__47maximumIiEEE10Policy1000EPiSB_iS8_iiNS5_3std3__410__identityEEEvT0_T1_T2_T3_T4_T6_E12temp_storage;
	add.s32 	%r617, %r616, %r615;
	st.shared.u32 	[%r617+8], %r22;
$L__BB42_16:
	bar.sync 	0;
	setp.ne.s32 	%p94, %r1, 0;
	@%p94 bra 	$L__BB42_72;
	ld.shared.u32 	%r618, [_ZZN3cub18CUB_300001_SM_10006detail6reduce28DeviceReduceSingleTileKernelINS2_10policy_hubIiyN4cuda3__47maximumIiEEE10Policy1000EPiSB_iS8_iiNS5_3std3__410__identityEEEvT0_T1_T2_T3_T4_T6_E12temp_storage+12];
	max.s32 	%r619, %r686, %r618;
	ld.shared.u32 	%r620, [_ZZN3cub18CUB_300001_SM_10006detail6reduce28DeviceReduceSingleTileKernelINS2_10policy_hubIiyN4cuda3__47maximumIiEEE10Policy1000EPiSB_iS8_iiNS5_3std3__410__identityEEEvT0_T1_T2_T3_T4_T6_E12temp_storage+16];
	max.s32 	%r621, %r619, %r620;
	ld.shared.u32 	%r622, [_ZZN3cub18CUB_300001_SM_10006detail6reduce28DeviceReduceSingleTileKernelINS2_10policy_hubIiyN4cuda3__47maximumIiEEE10Policy1000EPiSB_iS8_iiNS5_3std3__410__identityEEEvT0_T1_T2_T3_T4_T6_E12temp_storage+20];
	max.s32 	%r623, %r621, %r622;
	ld.shared.u32 	%r624, [_ZZN3cub18CUB_300001_SM_10006detail6reduce28DeviceReduceSingleTileKernelINS2_10policy_hubIiyN4cuda3__47maximumIiEEE10Policy1000EPiSB_iS8_iiNS5_3std3__410__identityEEEvT0_T1_T2_T3_T4_T6_E12temp_storage+24];
	max.s32 	%r625, %r623, %r624;
	ld.shared.u32 	%r626, [_ZZN3cub18CUB_300001_SM_10006detail6reduce28DeviceReduceSingleTileKernelINS2_10policy_hubIiyN4cuda3__47maximumIiEEE10Policy1000EPiSB_iS8_iiNS5_3std3__410__identityEEEvT0_T1_T2_T3_T4_T6_E12temp_storage+28];
	max.s32 	%r627, %r625, %r626;
	ld.shared.u32 	%r628, [_ZZN3cub18CUB_300001_SM_10006detail6reduce28DeviceReduceSingleTileKernelINS2_10policy_hubIiyN4cuda3__47maximumIiEEE10Policy1000EPiSB_iS8_iiNS5_3std3__410__identityEEEvT0_T1_T2_T3_T4_T6_E12temp_storage+32];
	max.s32 	%r629, %r627, %r628;
	ld.shared.u32 	%r630, [_ZZN3cub18CUB_300001_SM_10006detail6reduce28DeviceReduceSingleTileKernelINS2_10policy_hubIiyN4cuda3__47maximumIiEEE10Policy1000EPiSB_iS8_iiNS5_3std3__410__identityEEEvT0_T1_T2_T3_T4_T6_E12temp_storage+36];
	max.s32 	%r686, %r629, %r630;
	bra.uni 	$L__BB42_72;
$L__BB42_18:
	// begin inline asm
	mov.u32 %r521, %laneid;
	// end inline asm
	and.b32  	%r547, %r1, 992;
	add.s32 	%r548, %r547, 32;
	setp.gt.s32 	%p73, %r548, %r124;
	not.b32 	%r549, %r547;
	add.s32 	%r550, %r124, %r549;
	selp.b32 	%r545, %r550, 31, %p73;
	mov.b32 	%r524, 1;
	mov.b32 	%r546, -1;
	// begin inline asm
	shfl.sync.down.b32 %r522, %r644, %r524, %r545, %r546;
	// end inline asm
	setp.lt.s32 	%p74, %r521, %r545;
	max.s32 	%r551, %r644, %r522;
	selp.b32 	%r528, %r551, %r644, %p74;
	mov.b32 	%r529, 2;
	// begin inline asm
	shfl.sync.down.b32 %r527, %r528, %r529, %r545, %r546;
	// end inline asm
	add.s32 	%r552, %r521, 2;
	setp.gt.s32 	%p75, %r552, %r545;
	max.s32 	%r553, %r528, %r527;
	selp.b32 	%r533, %r528, %r553, %p75;
	mov.b32 	%r534, 4;
	// begin inline asm
	shfl.sync.down.b32 %r532, %r533, %r534, %r545, %r546;
	// end inline asm
	add.s32 	%r554, %r521, 4;
	setp.gt.s32 	%p76, %r554, %r545;
	max.s32 	%r555, %r533, %r532;
	selp.b32 	%r538, %r533, %r555, %p76;
	mov.b32 	%r539, 8;
	// begin inline asm
	shfl.sync.down.b32 %r537, %r538, %r539, %r545, %r546;
	// end inline asm
	add.s32 	%r556, %r521, 8;
	setp.gt.s32 	%p77, %r556, %r545;
	max.s32 	%r557, %r538, %r537;
	selp.b32 	%r543, %r538, %r557, %p77;
	mov.b32 	%r544, 16;
	// begin inline asm
	shfl.sync.down.b32 %r542, %r543, %r544, %r545, %r546;
	// end inline asm
	add.s32 	%r558, %r521, 16;
	setp.gt.s32 	%p78, %r558, %r545;
	max.s32 	%r559, %r543, %r542;
	selp.b32 	%r686, %r543, %r559, %p78;
	setp.ne.s32 	%p79, %r521, 0;
	@%p79 bra 	$L__BB42_20;
	shr.u32 	%r560, %r1, 3;
	and.b32  	%r561, %r560, 124;
	mov.u32 	%r562, _ZZN3cub18CUB_300001_SM_10006detail6reduce28DeviceReduceSingleTileKernelINS2_10policy_hubIiyN4cuda3__47maximumIiEEE10Policy1000EPiSB_iS8_iiNS5_3std3__410__identityEEEvT0_T1_T2_T3_T4_T6_E12temp_storage;
	add.s32 	%r563, %r562, %r561;
	st.shared.u32 	[%r563+8], %r686;
$L__BB42_20:
	bar.sync 	0;
	setp.ne.s32 	%p80, %r1, 0;
	@%p80 bra 	$L__BB42_72;
	setp.gt.s32 	%p81, %r124, 32;
	ld.shared.u32 	%r564, [_ZZN3cub18CUB_300001_SM_10006detail6reduce28DeviceReduceSingleTileKernelINS2_10policy_hubIiyN4cuda3__47maximumIiEEE10Policy1000EPiSB_iS8_iiNS5_3std3__410__identityEEEvT0_T1_T2_T3_T4_T6_E12temp_storage+12];
	max.s32 	%r565, %r686, %r564;
	selp.b32 	%r566, %r565, %r686, %p81;
	setp.gt.s32 	%p82, %r124, 64;
	ld.shared.u32 	%r567, [_ZZN3cub18CUB_300001_SM_10006detail6reduce28DeviceReduceSingleTileKernelINS2_10policy_hubIiyN4cuda3__47maximumIiEEE10Policy1000EPiSB_iS8_iiNS5_3std3__410__identityEEEvT0_T1_T2_T3_T4_T6_E12temp_storage+16];
	max.s32 	%r568, %r566, %r567;
	selp.b32 	%r569, %r568, %r566, %p82;
	setp.gt.s32 	%p83, %r124, 96;
	ld.shared.u32 	%r570, [_ZZN3cub18CUB_300001_SM_10006detail6reduce28DeviceReduceSingleTileKernelINS2_10policy_hubIiyN4cuda3__47maximumIiEEE10Policy1000EPiSB_iS8_iiNS5_3std3__410__identityEEEvT0_T1_T2_T3_T4_T6_E12temp_storage+20];
	max.s32 	%r571, %r569, %r570;
	selp.b32 	%r572, %r571, %r569, %p83;
	setp.gt.s32 	%p84, %r124, 128;
	ld.shared.u32 	%r573, [_ZZN3cub18CUB_300001_SM_10006detail6reduce28DeviceReduceSingleTileKernelINS2_10policy_hubIiyN4cuda3__47maximumIiEEE10Policy1000EPiSB_iS8_iiNS5_3std3__410__identityEEEvT0_T1_T2_T3_T4_T6_E12temp_storage+24];
	max.s32 	%r574, %r572, %r573;
	selp.b32 	%r575, %r574, %r572, %p84;
	setp.gt.s32 	%p85, %r124, 160;
	ld.shared.u32 	%r576, [_ZZN3cub18CUB_300001_SM_10006detail6reduce28DeviceReduceSingleTileKernelINS2_10policy_hubIiyN4cuda3__47maximumIiEEE10Policy1000EPiSB_iS8_iiNS5_3std3__410__identityEEEvT0_T1_T2_T3_T4_T6_E12temp_storage+28];
	max.s32 	%r577, %r575, %r576;
	selp.b32 	%r578, %r577, %r575, %p85;
	setp.gt.s32 	%p86, %r124, 192;
	ld.shared.u32 	%r579, [_ZZN3cub18CUB_300001_SM_10006detail6reduce28DeviceReduceSingleTileKernelINS2_10policy_hubIiyN4cuda3__47maximumIiEEE10Policy1000EPiSB_iS8_iiNS5_3std3__410__identityEEEvT0_T1_T2_T3_T4_T6_E12temp_storage+32];
	max.s32 	%r580, %r578, %r579;
	selp.b32 	%r581, %r580, %r578, %p86;
	setp.gt.s32 	%p87, %r124, 224;
	ld.shared.u32 	%r582, [_ZZN3cub18CUB_300001_SM_10006detail6reduce28DeviceReduceSingleTileKernelINS2_10policy_hubIiyN4cuda3__47maximumIiEEE10Policy1000EPiSB_iS8_iiNS5_3std3__410__identityEEEvT0_T1_T2_T3_T4_T6_E12temp_storage+36];
	max.s32 	%r583, %r581, %r582;
	selp.b32 	%r686, %r583, %r581, %p87;
	bra.uni 	$L__BB42_72;
$L__BB42_22:
	mov.u32 	%r27, %tid.x;
	shl.b32 	%r379, %r27, 2;
	mul.wide.u32 	%rd86, %r379, 4;
	add.s64 	%rd76, %rd16, %rd86;
	// begin inline asm
	ld.global.nc.v2.u64 {%rd74, %rd75}, [%rd76];
	// end inline asm
	mov.b64 	{%r380, %r381}, %rd75;
	mov.b64 	{%r382, %r383}, %rd74;
	add.s64 	%rd79, %rd76, 4096;
	// begin inline asm
	ld.global.nc.v2.u64 {%rd77, %rd78}, [%rd79];
	// end inline asm
	mov.b64 	{%r384, %r385}, %rd78;
	mov.b64 	{%r386, %r387}, %rd77;
	add.s64 	%rd82, %rd76, 8192;
	// begin inline asm
	ld.global.nc.v2.u64 {%rd80, %rd81}, [%rd82];
	// end inline asm
	mov.b64 	{%r388, %r389}, %rd81;
	mov.b64 	{%r390, %r391}, %rd80;
	add.s64 	%rd85, %rd76, 12288;
	// begin inline asm
	ld.global.nc.v2.u64 {%rd83, %rd84}, [%rd85];
	// end inline asm
	mov.b64 	{%r392, %r393}, %rd84;
	mov.b64 	{%r394, %r395}, %rd83;
	max.s32 	%r396, %r382, %r383;
	max.s32 	%r397, %r396, %r380;
	max.s32 	%r398, %r381, %r386;
	max.s32 	%r399, %r398, %r387;
	max.s32 	%r400, %r384, %r385;
	max.s32 	%r401, %r400, %r390;
	max.s32 	%r402, %r391, %r388;
	max.s32 	%r403, %r402, %r389;
	max.s32 	%r404, %r394, %r395;
	max.s32 	%r405, %r404, %r392;
	max.s32 	%r406, %r397, %r399;
	max.s32 	%r407, %r406, %r401;
	max.s32 	%r408, %r403, %r405;
	max.s32 	%r409, %r408, %r393;
	max.s32 	%r659, %r407, %r409;
	setp.lt.u32 	%p50, %r124, 8192;
	mov.b32 	%r648, 4096;
	@%p50 bra 	$L__BB42_26;
	add.s32 	%r29, %r124, -4096;
	mov.b32 	%r648, 4096;
$L__BB42_24:
	mul.wide.s32 	%rd99, %r648, 4;
	add.s64 	%rd89, %rd76, %rd99;
	// begin inline asm
	ld.global.nc.v2.u64 {%rd87, %rd88}, [%rd89];
	// end inline asm
	mov.b64 	{%r411, %r412}, %rd88;
	mov.b64 	{%r413, %r414}, %rd87;
	add.s64 	%rd92, %rd89, 4096;
	// begin inline asm
	ld.global.nc.v2.u64 {%rd90, %rd91}, [%rd92];
	// end inline asm
	mov.b64 	{%r415, %r416}, %rd91;
	mov.b64 	{%r417, %r418}, %rd90;
	add.s64 	%rd95, %rd89, 8192;
	// begin inline asm
	ld.global.nc.v2.u64 {%rd93, %rd94}, [%rd95];
	// end inline asm
	mov.b64 	{%r419, %r420}, %rd94;
	mov.b64 	{%r421, %r422}, %rd93;
	add.s64 	%rd98, %rd89, 12288;
	// begin inline asm
	ld.global.nc.v2.u64 {%rd96, %rd97}, [%rd98];
	// end inline asm
	mov.b64 	{%r423, %r424}, %rd97;
	mov.b64 	{%r425, %r426}, %rd96;
	max.s32 	%r427, %r659, %r413;
	max.s32 	%r428, %r427, %r414;
	max.s32 	%r429, %r411, %r412;
	max.s32 	%r430, %r429, %r417;
	max.s32 	%r431, %r418, %r415;
	max.s32 	%r432, %r431, %r416;
	max.s32 	%r433, %r421, %r422;
	max.s32 	%r434, %r433, %r419;
	max.s32 	%r435, %r420, %r425;
	max.s32 	%r436, %r435, %r426;
	max.s32 	%r437, %r423, %r424;
	max.s32 	%r438, %r428, %r430;
	max.s32 	%r439, %r438, %r432;
	max.s32 	%r440, %r434, %r436;
	max.s32 	%r441, %r440, %r437;
	max.s32 	%r659, %r439, %r441;
	sub.s32 	%r442, %r124, %r648;
	setp.lt.s32 	%p51, %r442, 4096;
	@%p51 bra 	$L__BB42_34;
	add.s32 	%r648, %r648, 4096;
	setp.le.s32 	%p52, %r648, %r29;
	@%p52 bra 	$L__BB42_24;
$L__BB42_26:
	setp.le.s32 	%p53, %r124, %r648;
	@%p53 bra 	$L__BB42_34;
	sub.s32 	%r36, %r124, %r648;
	setp.ge.s32 	%p54, %r27, %r36;
	@%p54 bra 	$L__BB42_34;
	not.b32 	%r444, %r27;
	add.s32 	%r445, %r124, %r444;
	sub.s32 	%r37, %r445, %r648;
	and.b32  	%r446, %r37, 768;
	setp.eq.s32 	%p55, %r446, 768;
	mov.u32 	%r653, %r27;
	@%p55 bra 	$L__BB42_31;
	add.s32 	%r650, %r27, %r648;
	shr.u32 	%r447, %r37, 8;
	add.s32 	%r448, %r447, 1;
	and.b32  	%r449, %r448, 3;
	neg.s32 	%r649, %r449;
	mov.u32 	%r653, %r27;
$L__BB42_30:
	.pragma "nounroll";
	mul.wide.u32 	%rd101, %r650, 4;
	add.s64 	%rd100, %rd16, %rd101;
	// begin inline asm
	ld.global.nc.u32 %r450, [%rd100];
	// end inline asm
	max.s32 	%r659, %r659, %r450;
	add.s32 	%r653, %r653, 256;
	add.s32 	%r650, %r650, 256;
	add.s32 	%r649, %r649, 1;
	setp.ne.s32 	%p56, %r649, 0;
	@%p56 bra 	$L__BB42_30;
$L__BB42_31:
	setp.lt.u32 	%p57, %r37, 768;
	@%p57 bra 	$L__BB42_34;
	cvt.u64.u32 	%rd102, %r653;
	cvt.u64.u32 	%rd103, %r648;
	add.s64 	%rd104, %rd102, %rd103;
	shl.b64 	%rd105, %rd104, 2;
	add.s64 	%rd106, %rd105, %rd16;
	add.s64 	%rd122, %rd106, 2048;
	add.s32 	%r656, %r653, %r648;
$L__BB42_33:
	mul.wide.u32 	%rd111, %r656, 4;
	add.s64 	%rd107, %rd16, %rd111;
	// begin inline asm
	ld.global.nc.u32 %r451, [%rd107];
	// end inline asm
	max.s32 	%r455, %r659, %r451;
	add.s64 	%rd108, %rd122, -1024;
	// begin inline asm
	ld.global.nc.u32 %r452, [%rd108];
	// end inline asm
	max.s32 	%r456, %r455, %r452;
	// begin inline asm
	ld.global.nc.u32 %r453, [%rd122];
	// end inline asm
	max.s32 	%r457, %r456, %r453;
	add.s64 	%rd110, %rd122, 1024;
	// begin inline asm
	ld.global.nc.u32 %r454, [%rd110];
	// end inline asm
	max.s32 	%r659, %r457, %r454;
	add.s32 	%r653, %r653, 1024;
	add.s64 	%rd122, %rd122, 4096;
	add.s32 	%r656, %r656, 1024;
	setp.lt.s32 	%p58, %r653, %r36;
	@%p58 bra 	$L__BB42_33;
$L__BB42_34:
	// begin inline asm
	mov.u32 %r458, %laneid;
	// end inline asm
	mov.b32 	%r461, 1;
	mov.b32 	%r482, 31;
	mov.b32 	%r483, -1;
	// begin inline asm
	shfl.sync.down.b32 %r459, %r659, %r461, %r482, %r483;
	// end inline asm
	setp.gt.s32 	%p59, %r458, 30;
	max.s32 	%r484, %r659, %r459;
	selp.b32 	%r465, %r659, %r484, %p59;
	mov.b32 	%r466, 2;
	// begin inline asm
	shfl.sync.down.b32 %r464, %r465, %r466, %r482, %r483;
	// end inline asm
	setp.gt.s32 	%p60, %r458, 29;
	max.s32 	%r485, %r465, %r464;
	selp.b32 	%r470, %r465, %r485, %p60;
	mov.b32 	%r471, 4;
	// begin inline asm
	shfl.sync.down.b32 %r469, %r470, %r471, %r482, %r483;
	// end inline asm
	setp.gt.s32 	%p61, %r458, 27;
	max.s32 	%r486, %r470, %r469;
	selp.b32 	%r475, %r470, %r486, %p61;
	mov.b32 	%r476, 8;
	// begin inline asm
	shfl.sync.down.b32 %r474, %r475, %r476, %r482, %r483;
	// end inline asm
	setp.gt.s32 	%p62, %r458, 23;
	max.s32 	%r487, %r475, %r474;
	selp.b32 	%r480, %r475, %r487, %p62;
	mov.b32 	%r481, 16;
	// begin inline asm
	shfl.sync.down.b32 %r479, %r480, %r481, %r482, %r483;
	// end inline asm
	setp.gt.s32 	%p63, %r458, 15;
	max.s32 	%r59, %r480, %r479;
	selp.b32 	%r686, %r480, %r59, %p63;
	setp.ne.s32 	%p64, %r458, 0;
	@%p64 bra 	$L__BB42_36;
	shr.u32 	%r488, %r27, 3;
	and.b32  	%r489, %r488, 124;
	mov.u32 	%r490, _ZZN3cub18CUB_300001_SM_10006detail6reduce28DeviceReduceSingleTileKernelINS2_10policy_hubIiyN4cuda3__47maximumIiEEE10Policy1000EPiSB_iS8_iiNS5_3std3__410__identityEEEvT0_T1_T2_T3_T4_T6_E12temp_storage;
	add.s32 	%r491, %r490, %r489;
	st.shared.u32 	[%r491+8], %r59;
$L__BB42_36:
	bar.sync 	0;
	setp.ne.s32 	%p65, %r27, 0;
	@%p65 bra 	$L__BB42_72;
	ld.shared.u32 	%r492, [_ZZN3cub18CUB_300001_SM_10006detail6reduce28DeviceReduceSingleTileKernelINS2_10policy_hubIiyN4cuda3__47maximumIiEEE10Policy1000EPiSB_iS8_iiNS5_3std3__410__identityEEEvT0_T1_T2_T3_T4_T6_E12temp_storage+12];
	max.s32 	%r493, %r686, %r492;
	ld.shared.u32 	%r494, [_ZZN3cub18CUB_300001_SM_10006detail6reduce28DeviceReduceSingleTileKernelINS2_10policy_hubIiyN4cuda3__47maximumIiEEE10Policy1000EPiSB_iS8_iiNS5_3std3__410__identityEEEvT0_T1_T2_T3_T4_T6_E12temp_storage+16];
	max.s32 	%r495, %r493, %r494;
	ld.shared.u32 	%r496, [_ZZN3cub18CUB_300001_SM_10006detail6reduce28DeviceReduceSingleTileKernelINS2_10policy_hubIiyN4cuda3__47maximumIiEEE10Policy1000EPiSB_iS8_iiNS5_3std3__410__identityEEEvT0_T1_T2_T3_T4_T6_E12temp_storage+20];
	max.s32 	%r497, %r495, %r496;
	ld.shared.u32 	%r498, [_ZZN3cub18CUB_300001_SM_10006detail6reduce28DeviceReduceSingleTileKernelINS2_10policy_hubIiyN4cuda3__47maximumIiEEE10Policy1000EPiSB_iS8_iiNS5_3std3__410__identityEEEvT0_T1_T2_T3_T4_T6_E12temp_storage+24];
	max.s32 	%r499, %r497, %r498;
	ld.shared.u32 	%r500, [_ZZN3cub18CUB_300001_SM_10006detail6reduce28DeviceReduceSingleTileKernelINS2_10policy_hubIiyN4cuda3__47maximumIiEEE10Policy1000EPiSB_iS8_iiNS5_3std3__410__identityEEEvT0_T1_T2_T3_T4_T6_E12temp_storage+28];
	max.s32 	%r501, %r499, %r500;
	ld.shared.u32 	%r502, [_ZZN3cub18CUB_300001_SM_10006detail6reduce28DeviceReduceSingleTileKernelINS2_10policy_hubIiyN4cuda3__47maximumIiEEE10Policy1000EPiSB_iS8_iiNS5_3std3__410__identityEEEvT0_T1_T2_T3_T4_T6_E12temp_storage+32];
	max.s32 	%r503, %r501, %r502;
	ld.shared.u32 	%r504, [_ZZN3cub18CUB_300001_SM_10006detail6reduce28DeviceReduceSingleTileKernelINS2_10policy_hubIiyN4cuda3__47maximumIiEEE10Policy1000EPiSB_iS8_iiNS5_3std3__410__identityEEEvT0_T1_T2_T3_T4_T6_E12temp_storage+36];
	max.s32 	%r686, %r503, %r504;
	bra.uni 	$L__BB42_72;
$L__BB42_38:
	setp.gt.s32 	%p3, %r124, 4095;
	@%p3 bra 	$L__BB42_56;
	mov.u32 	%r62, %tid.x;
	setp.ge.s32 	%p20, %r62, %r124;
	mov.b32 	%r670, 0;
	mov.u32 	%r665, %r62;
	@%p20 bra 	$L__BB42_41;
	mul.wide.u32 	%rd66, %r62, 4;
	add.s64 	%rd65, %rd16, %rd66;
	// begin inline asm
	ld.global.nc.u32 %r670, [%rd65];
	// end inline asm
	add.s32 	%r665, %r62, 256;
$L__BB42_41:
	setp.ge.s32 	%p21, %r665, %r124;
	@%p21 bra 	$L__BB42_47;
	not.b32 	%r255, %r665;
	add.s32 	%r67, %r124, %r255;
	and.b32  	%r256, %r67, 768;
	setp.eq.s32 	%p22, %r256, 768;
	@%p22 bra 	$L__BB42_45;
	mul.wide.u32 	%rd67, %r665, 4;
	add.s64 	%rd123, %rd16, %rd67;
	shr.u32 	%r257, %r67, 8;
	add.s32 	%r258, %r257, 1;
	and.b32  	%r259, %r258, 3;
	neg.s32 	%r662, %r259;
$L__BB42_44:
	.pragma "nounroll";
	// begin inline asm
	ld.global.nc.u32 %r260, [%rd123];
	// end inline asm
	max.s32 	%r670, %r670, %r260;
	add.s32 	%r665, %r665, 256;
	add.s64 	%rd123, %rd123, 1024;
	add.s32 	%r662, %r662, 1;
	setp.ne.s32 	%p23, %r662, 0;
	@%p23 bra 	$L__BB42_44;
$L__BB42_45:
	setp.lt.u32 	%p24, %r67, 768;
	@%p24 bra 	$L__BB42_47;
$L__BB42_46:
	mul.wide.s32 	%rd73, %r665, 4;
	add.s64 	%rd69, %rd16, %rd73;
	// begin inline asm
	ld.global.nc.u32 %r261, [%rd69];
	// end inline asm
	max.s32 	%r265, %r670, %r261;
	add.s64 	%rd70, %rd69, 1024;
	// begin inline asm
	ld.global.nc.u32 %r262, [%rd70];
	// end inline asm
	max.s32 	%r266, %r265, %r262;
	add.s64 	%rd71, %rd69, 2048;
	// begin inline asm
	ld.global.nc.u32 %r263, [%rd71];
	// end inline asm
	max.s32 	%r267, %r266, %r263;
	add.s64 	%rd72, %rd69, 3072;
	// begin inline asm
	ld.global.nc.u32 %r264, [%rd72];
	// end inline asm
	max.s32 	%r670, %r267, %r264;
	add.s32 	%r665, %r665, 1024;
	setp.lt.s32 	%p25, %r665, %r124;
	@%p25 bra 	$L__BB42_46;
$L__BB42_47:
	setp.lt.s32 	%p26, %r124, 256;
	@%p26 bra 	$L__BB42_52;
	// begin inline asm
	mov.u32 %r331, %laneid;
	// end inline asm
	mov.b32 	%r334, 1;
	mov.b32 	%r355, 31;
	mov.b32 	%r356, -1;
	// begin inline asm
	shfl.sync.down.b32 %r332, %r670, %r334, %r355, %r356;
	// end inline asm
	setp.gt.s32 	%p42, %r331, 30;
	max.s32 	%r357, %r670, %r332;
	selp.b32 	%r338, %r670, %r357, %p42;
	mov.b32 	%r339, 2;
	// begin inline asm
	shfl.sync.down.b32 %r337, %r338, %r339, %r355, %r356;
	// end inline asm
	setp.gt.s32 	%p43, %r331, 29;
	max.s32 	%r358, %r338, %r337;
	selp.b32 	%r343, %r338, %r358, %p43;
	mov.b32 	%r344, 4;
	// begin inline asm
	shfl.sync.down.b32 %r342, %r343, %r344, %r355, %r356;
	// end inline asm
	setp.gt.s32 	%p44, %r331, 27;
	max.s32 	%r359, %r343, %r342;
	selp.b32 	%r348, %r343, %r359, %p44;
	mov.b32 	%r349, 8;
	// begin inline asm
	shfl.sync.down.b32 %r347, %r348, %r349, %r355, %r356;
	// end inline asm
	setp.gt.s32 	%p45, %r331, 23;
	max.s32 	%r360, %r348, %r347;
	selp.b32 	%r353, %r348, %r360, %p45;
	mov.b32 	%r354, 16;
	// begin inline asm
	shfl.sync.down.b32 %r352, %r353, %r354, %r355, %r356;
	// end inline asm
	setp.gt.s32 	%p46, %r331, 15;
	max.s32 	%r83, %r353, %r352;
	selp.b32 	%r686, %r353, %r83, %p46;
	setp.ne.s32 	%p47, %r331, 0;
	@%p47 bra 	$L__BB42_50;
	shr.u32 	%r361, %r62, 3;
	and.b32  	%r362, %r361, 124;
	mov.u32 	%r363, _ZZN3cub18CUB_300001_SM_10006detail6reduce28DeviceReduceSingleTileKernelINS2_10policy_hubIiyN4cuda3__47maximumIiEEE10Policy1000EPiSB_iS8_iiNS5_3std3__410__identityEEEvT0_T1_T2_T3_T4_T6_E12temp_storage;
	add.s32 	%r364, %r363, %r362;
	st.shared.u32 	[%r364+8], %r83;
$L__BB42_50:
	bar.sync 	0;
	setp.ne.s32 	%p48, %r62, 0;
	@%p48 bra 	$L__BB42_72;
	ld.shared.u32 	%r365, [_ZZN3cub18CUB_300001_SM_10006detail6reduce28DeviceReduceSingleTileKernelINS2_10policy_hubIiyN4cuda3__47maximumIiEEE10Policy1000EPiSB_iS8_iiNS5_3std3__410__identityEEEvT0_T1_T2_T3_T4_T6_E12temp_storage+12];
	max.s32 	%r366, %r686, %r365;
	ld.shared.u32 	%r367, [_ZZN3cub18CUB_300001_SM_10006detail6reduce28DeviceReduceSingleTileKernelINS2_10policy_hubIiyN4cuda3__47maximumIiEEE10Policy1000EPiSB_iS8_iiNS5_3std3__410__identityEEEvT0_T1_T2_T3_T4_T6_E12temp_storage+16];
	max.s32 	%r368, %r366, %r367;
	ld.shared.u32 	%r369, [_ZZN3cub18CUB_300001_SM_10006detail6reduce28DeviceReduceSingleTileKernelINS2_10policy_hubIiyN4cuda3__47maximumIiEEE10Policy1000EPiSB_iS8_iiNS5_3std3__410__identityEEEvT0_T1_T2_T3_T4_T6_E12temp_storage+20];
	max.s32 	%r370, %r368, %r369;
	ld.shared.u32 	%r371, [_ZZN3cub18CUB_300001_SM_10006detail6reduce28DeviceReduceSingleTileKernelINS2_10policy_hubIiyN4cuda3__47maximumIiEEE10Policy1000EPiSB_iS8_iiNS5_3std3__410__identityEEEvT0_T1_T2_T3_T4_T6_E12temp_storage+24];
	max.s32 	%r372, %r370, %r371;
	ld.shared.u32 	%r373, [_ZZN3cub18CUB_300001_SM_10006detail6reduce28DeviceReduceSingleTileKernelINS2_10policy_hubIiyN4cuda3__47maximumIiEEE10Policy1000EPiSB_iS8_iiNS5_3std3__410__identityEEEvT0_T1_T2_T3_T4_T6_E12temp_storage+28];
	max.s32 	%r374, %r372, %r373;
	ld.shared.u32 	%r375, [_ZZN3cub18CUB_300001_SM_10006detail6reduce28DeviceReduceSingleTileKernelINS2_10policy_hubIiyN4cuda3__47maximumIiEEE10Policy1000EPiSB_iS8_iiNS5_3std3__410__identityEEEvT0_T1_T2_T3_T4_T6_E12temp_storage+32];
	max.s32 	%r376, %r374, %r375;
	ld.shared.u32 	%r377, [_ZZN3cub18CUB_300001_SM_10006detail6reduce28DeviceReduceSingleTileKernelINS2_10policy_hubIiyN4cuda3__47maximumIiEEE10Policy1000EPiSB_iS8_iiNS5_3std3__410__identityEEEvT0_T1_T2_T3_T4_T6_E12temp_storage+36];
	max.s32 	%r686, %r376, %r377;
	bra.uni 	$L__BB42_72;
$L__BB42_52:
	// begin inline asm
	mov.u32 %r268, %laneid;
	// end inline asm
	and.b32  	%r294, %r62, 992;
	add.s32 	%r295, %r294, 32;
	setp.gt.s32 	%p27, %r295, %r124;
	not.b32 	%r296, %r294;
	add.s32 	%r297, %r124, %r296;
	selp.b32 	%r292, %r297, 31, %p27;
	mov.b32 	%r271, 1;
	mov.b32 	%r293, -1;
	// begin inline asm
	shfl.sync.down.b32 %r269, %r670, %r271, %r292, %r293;
	// end inline asm
	setp.lt.s32 	%p28, %r268, %r292;
	max.s32 	%r298, %r670, %r269;
	selp.b32 	%r275, %r298, %r670, %p28;
	mov.b32 	%r276, 2;
	// begin inline asm
	shfl.sync.down.b32 %r274, %r275, %r276, %r292, %r293;
	// end inline asm
	add.s32 	%r299, %r268, 2;
	setp.gt.s32 	%p29, %r299, %r292;
	max.s32 	%r300, %r275, %r274;
	selp.b32 	%r280, %r275, %r300, %p29;
	mov.b32 	%r281, 4;
	// begin inline asm
	shfl.sync.down.b32 %r279, %r280, %r281, %r292, %r293;
	// end inline asm
	add.s32 	%r301, %r268, 4;
	setp.gt.s32 	%p30, %r301, %r292;
	max.s32 	%r302, %r280, %r279;
	selp.b32 	%r285, %r280, %r302, %p30;
	mov.b32 	%r286, 8;
	// begin inline asm
	shfl.sync.down.b32 %r284, %r285, %r286, %r292, %r293;
	// end inline asm
	add.s32 	%r303, %r268, 8;
	setp.gt.s32 	%p31, %r303, %r292;
	max.s32 	%r304, %r285, %r284;
	selp.b32 	%r290, %r285, %r304, %p31;
	mov.b32 	%r291, 16;
	// begin inline asm
	shfl.sync.down.b32 %r289, %r290, %r291, %r292, %r293;
	// end inline asm
	add.s32 	%r305, %r268, 16;
	setp.gt.s32 	%p32, %r305, %r292;
	max.s32 	%r306, %r290, %r289;
	selp.b32 	%r686, %r290, %r306, %p32;
	setp.ne.s32 	%p33, %r268, 0;
	@%p33 bra 	$L__BB42_54;
	shr.u32 	%r307, %r62, 3;
	and.b32  	%r308, %r307, 124;
	mov.u32 	%r309, _ZZN3cub18CUB_300001_SM_10006detail6reduce28DeviceReduceSingleTileKernelINS2_10policy_hubIiyN4cuda3__47maximumIiEEE10Policy1000EPiSB_iS8_iiNS5_3std3__410__identityEEEvT0_T1_T2_T3_T4_T6_E12temp_storage;
	add.s32 	%r310, %r309, %r308;
	st.shared.u32 	[%r310+8], %r686;
$L__BB42_54:
	bar.sync 	0;
	setp.ne.s32 	%p34, %r62, 0;
	@%p34 bra 	$L__BB42_72;
	setp.gt.s32 	%p35, %r124, 32;
	ld.shared.u32 	%r311, [_ZZN3cub18CUB_300001_SM_10006detail6reduce28DeviceReduceSingleTileKernelINS2_10policy_hubIiyN4cuda3__47maximumIiEEE10Policy1000EPiSB_iS8_iiNS5_3std3__410__identityEEEvT0_T1_T2_T3_T4_T6_E12temp_storage+12];
	max.s32 	%r312, %r686, %r311;
	selp.b32 	%r313, %r312, %r686, %p35;
	setp.gt.s32 	%p36, %r124, 64;
	ld.shared.u32 	%r314, [_ZZN3cub18CUB_300001_SM_10006detail6reduce28DeviceReduceSingleTileKernelINS2_10policy_hubIiyN4cuda3__47maximumIiEEE10Policy1000EPiSB_iS8_iiNS5_3std3__410__identityEEEvT0_T1_T2_T3_T4_T6_E12temp_storage+16];
	max.s32 	%r315, %r313, %r314;
	selp.b32 	%r316, %r315, %r313, %p36;
	setp.gt.s32 	%p37, %r124, 96;
	ld.shared.u32 	%r317, [_ZZN3cub18CUB_300001_SM_10006detail6reduce28DeviceReduceSingleTileKernelINS2_10policy_hubIiyN4cuda3__47maximumIiEEE10Policy1000EPiSB_iS8_iiNS5_3std3__410__identityEEEvT0_T1_T2_T3_T4_T6_E12temp_storage+20];
	max.s32 	%r318, %r316, %r317;
	selp.b32 	%r319, %r318, %r316, %p37;
	setp.gt.s32 	%p38, %r124, 128;
	ld.shared.u32 	%r320, [_ZZN3cub18CUB_300001_SM_10006detail6reduce28DeviceReduceSingleTileKernelINS2_10policy_hubIiyN4cuda3__47maximumIiEEE10Policy1000EPiSB_iS8_iiNS5_3std3__410__identityEEEvT0_T1_T2_T3_T4_T6_E12temp_storage+24];
	max.s32 	%r321, %r319, %r320;
	selp.b32 	%r322, %r321, %r319, %p38;
	setp.gt.s32 	%p39, %r124, 160;
	ld.shared.u32 	%r323, [_ZZN3cub18CUB_300001_SM_10006detail6reduce28DeviceReduceSingleTileKernelINS2_10policy_hubIiyN4cuda3__47maximumIiEEE10Policy1000EPiSB_iS8_iiNS5_3std3__410__identityEEEvT0_T1_T2_T3_T4_T6_E12temp_storage+28];
	max.s32 	%r324, %r322, %r323;
	selp.b32 	%r325, %r324, %r322, %p39;
	setp.gt.s32 	%p40, %r124, 192;
	ld.shared.u32 	%r326, [_ZZN3cub18CUB_300001_SM_10006detail6reduce28DeviceReduceSingleTileKernelINS2_10policy_hubIiyN4cuda3__47maximumIiEEE10Policy1000EPiSB_iS8_iiNS5_3std3__410__identityEEEvT0_T1_T2_T3_T4_T6_E12temp_storage+32];
	max.s32 	%r327, %r325, %r326;
	selp.b32 	%r328, %r327, %r325, %p40;
	setp.gt.s32 	%p41, %r124, 224;
	ld.shared.u32 	%r329, [_ZZN3cub18CUB_300001_SM_10006detail6reduce28DeviceReduceSingleTileKernelINS2_10policy_hubIiyN4cuda3__47maximumIiEEE10Policy1000EPiSB_iS8_iiNS5_3std3__410__identityEEEvT0_T1_T2_T3_T4_T6_E12temp_storage+36];
	max.s32 	%r330, %r328, %r329;
	selp.b32 	%r686, %r330, %r328, %p41;
	bra.uni 	$L__BB42_72;
$L__BB42_56:
	mov.u32 	%r88, %tid.x;
	mul.wide.u32 	%rd35, %r88, 4;
	add.s64 	%rd19, %rd16, %rd35;
	// begin inline asm
	ld.global.nc.u32 %r126, [%rd19];
	// end inline asm
	add.s64 	%rd20, %rd19, 1024;
	// begin inline asm
	ld.global.nc.u32 %r127, [%rd20];
	// end inline asm
	add.s64 	%rd21, %rd19, 2048;
	// begin inline asm
	ld.global.nc.u32 %r128, [%rd21];
	// end inline asm
	add.s64 	%rd22, %rd19, 3072;
	// begin inline asm
	ld.global.nc.u32 %r129, [%rd22];
	// end inline asm
	add.s64 	%rd23, %rd19, 4096;
	// begin inline asm
	ld.global.nc.u32 %r130, [%rd23];
	// end inline asm
	add.s64 	%rd24, %rd19, 5120;
	// begin inline asm
	ld.global.nc.u32 %r131, [%rd24];
	// end inline asm
	add.s64 	%rd25, %rd19, 6144;
	// begin inline asm
	ld.global.nc.u32 %r132, [%rd25];
	// end inline asm
	add.s64 	%rd26, %rd19, 7168;
	// begin inline asm
	ld.global.nc.u32 %r133, [%rd26];
	// end inline asm
	add.s64 	%rd27, %rd19, 8192;
	// begin inline asm
	ld.global.nc.u32 %r134, [%rd27];
	// end inline asm
	add.s64 	%rd28, %rd19, 9216;
	// begin inline asm
	ld.global.nc.u32 %r135, [%rd28];
	// end inline asm
	add.s64 	%rd29, %rd19, 10240;
	// begin inline asm
	ld.global.nc.u32 %r136, [%rd29];
	// end inline asm
	add.s64 	%rd30, %rd19, 11264;
	// begin inline asm
	ld.global.nc.u32 %r137, [%rd30];
	// end inline asm
	add.s64 	%rd31, %rd19, 12288;
	// begin inline asm
	ld.global.nc.u32 %r138, [%rd31];
	// end inline asm
	add.s64 	%rd32, %rd19, 13312;
	// begin inline asm
	ld.global.nc.u32 %r139, [%rd32];
	// end inline asm
	add.s64 	%rd33, %rd19, 14336;
	// begin inline asm
	ld.global.nc.u32 %r140, [%rd33];
	// end inline asm
	add.s64 	%rd34, %rd19, 15360;
	// begin inline asm
	ld.global.nc.u32 %r141, [%rd34];
	// end inline asm
	max.s32 	%r143, %r126, %r127;
	max.s32 	%r144, %r143, %r128;
	max.s32 	%r145, %r129, %r130;
	max.s32 	%r146, %r145, %r131;
	max.s32 	%r147, %r132, %r133;
	max.s32 	%r148, %r147, %r134;
	max.s32 	%r149, %r135, %r136;
	max.s32 	%r150, %r149, %r137;
	max.s32 	%r151, %r138, %r139;
	max.s32 	%r152, %r151, %r140;
	max.s32 	%r153, %r144, %r146;
	max.s32 	%r154, %r153, %r148;
	max.s32 	%r155, %r150, %r152;
	max.s32 	%r156, %r155, %r141;
	max.s32 	%r685, %r154, %r156;
	setp.lt.u32 	%p4, %r124, 8192;
	mov.b32 	%r674, 4096;
	@%p4 bra 	$L__BB42_60;
	add.s32 	%r90, %r124, -4096;
	mov.b32 	%r674, 4096;
$L__BB42_58:
	mul.wide.s32 	%rd52, %r674, 4;
	add.s64 	%rd36, %rd19, %rd52;
	// begin inline asm
	ld.global.nc.u32 %r158, [%rd36];
	// end inline asm
	add.s64 	%rd37, %rd36, 1024;
	// begin inline asm
	ld.global.nc.u32 %r159, [%rd37];
	// end inline asm
	add.s64 	%rd38, %rd36, 2048;
	// begin inline asm
	ld.global.nc.u32 %r160, [%rd38];
	// end inline asm
	add.s64 	%rd39, %rd36, 3072;
	// begin inline asm
	ld.global.nc.u32 %r161, [%rd39];
	// end inline asm
	add.s64 	%rd40, %rd36, 4096;
	// begin inline asm
	ld.global.nc.u32 %r162, [%rd40];
	// end inline asm
	add.s64 	%rd41, %rd36, 5120;
	// begin inline asm
	ld.global.nc.u32 %r163, [%rd41];
	// end inline asm
	add.s64 	%rd42, %rd36, 6144;
	// begin inline asm
	ld.global.nc.u32 %r164, [%rd42];
	// end inline asm
	add.s64 	%rd43, %rd36, 7168;
	// begin inline asm
	ld.global.nc.u32 %r165, [%rd43];
	// end inline asm
	add.s64 	%rd44, %rd36, 8192;
	// begin inline asm
	ld.global.nc.u32 %r166, [%rd44];
	// end inline asm
	add.s64 	%rd45, %rd36, 9216;
	// begin inline asm
	ld.global.nc.u32 %r167, [%rd45];
	// end inline asm
	add.s64 	%rd46, %rd36, 10240;
	// begin inline asm
	ld.global.nc.u32 %r168, [%rd46];
	// end inline asm
	add.s64 	%rd47, %rd36, 11264;
	// begin inline asm
	ld.global.nc.u32 %r169, [%rd47];
	// end inline asm
	add.s64 	%rd48, %rd36, 12288;
	// begin inline asm
	ld.global.nc.u32 %r170, [%rd48];
	// end inline asm
	add.s64 	%rd49, %rd36, 13312;
	// begin inline asm
	ld.global.nc.u32 %r171, [%rd49];
	// end inline asm
	add.s64 	%rd50, %rd36, 14336;
	// begin inline asm
	ld.global.nc.u32 %r172, [%rd50];
	// end inline asm
	add.s64 	%rd51, %rd36, 15360;
	// begin inline asm
	ld.global.nc.u32 %r173, [%rd51];
	// end inline asm
	max.s32 	%r174, %r685, %r158;
	max.s32 	%r175, %r174, %r159;
	max.s32 	%r176, %r160, %r161;
	max.s32 	%r177, %r176, %r162;
	max.s32 	%r178, %r163, %r164;
	max.s32 	%r179, %r178, %r165;
	max.s32 	%r180, %r166, %r167;
	max.s32 	%r181, %r180, %r168;
	max.s32 	%r182, %r169, %r170;
	max.s32 	%r183, %r182, %r171;
	max.s32 	%r184, %r172, %r173;
	max.s32 	%r185, %r175, %r177;
	max.s32 	%r186, %r185, %r179;
	max.s32 	%r187, %r181, %r183;
	max.s32 	%r188, %r187, %r184;
	max.s32 	%r685, %r186, %r188;
	sub.s32 	%r189, %r124, %r674;
	setp.lt.s32 	%p5, %r189, 4096;
	@%p5 bra 	$L__BB42_68;
	add.s32 	%r674, %r674, 4096;
	setp.le.s32 	%p6, %r674, %r90;
	@%p6 bra 	$L__BB42_58;
$L__BB42_60:
	setp.le.s32 	%p7, %r124, %r674;
	@%p7 bra 	$L__BB42_68;
	sub.s32 	%r97, %r124, %r674;
	setp.ge.s32 	%p8, %r88, %r97;
	@%p8 bra 	$L__BB42_68;
	not.b32 	%r191, %r88;
	add.s32 	%r192, %r124, %r191;
	sub.s32 	%r98, %r192, %r674;
	and.b32  	%r193, %r98, 768;
	setp.eq.s32 	%p9, %r193, 768;
	mov.u32 	%r679, %r88;
	@%p9 bra 	$L__BB42_65;
	add.s32 	%r676, %r88, %r674;
	shr.u32 	%r194, %r98, 8;
	add.s32 	%r195, %r194, 1;
	and.b32  	%r196, %r195, 3;
	neg.s32 	%r675, %r196;
	mov.u32 	%r679, %r88;
$L__BB42_64:
	.pragma "nounroll";
	mul.wide.u32 	%rd54, %r676, 4;
	add.s64 	%rd53, %rd16, %rd54;
	// begin inline asm
	ld.global.nc.u32 %r197, [%rd53];
	// end inline asm
	max.s32 	%r685, %r685, %r197;
	add.s32 	%r679, %r679, 256;
	add.s32 	%r676, %r676, 256;
	add.s32 	%r675, %r675, 1;
	setp.ne.s32 	%p10, %r675, 0;
	@%p10 bra 	$L__BB42_64;
$L__BB42_65:
	setp.lt.u32 	%p11, %r98, 768;
	@%p11 bra 	$L__BB42_68;
	cvt.u64.u32 	%rd55, %r679;
	cvt.u64.u32 	%rd56, %r674;
	add.s64 	%rd57, %rd55, %rd56;
	shl.b64 	%rd58, %rd57, 2;
	add.s64 	%rd59, %rd58, %rd16;
	add.s64 	%rd124, %rd59, 2048;
	add.s32 	%r682, %r679, %r674;
$L__BB42_67:
	mul.wide.u32 	%rd64, %r682, 4;
	add.s64 	%rd60, %rd16, %rd64;
	// begin inline asm
	ld.global.nc.u32 %r198, [%rd60];
	// end inline asm
	max.s32 	%r202, %r685, %r198;
	add.s64 	%rd61, %rd124, -1024;
	// begin inline asm
	ld.global.nc.u32 %r199, [%rd61];
	// end inline asm
	max.s32 	%r203, %r202, %r199;
	// begin inline asm
	ld.global.nc.u32 %r200, [%rd124];
	// end inline asm
	max.s32 	%r204, %r203, %r200;
	add.s64 	%rd63, %rd124, 1024;
	// begin inline asm
	ld.global.nc.u32 %r201, [%rd63];
	// end inline asm
	max.s32 	%r685, %r204, %r201;
	add.s32 	%r679, %r679, 1024;
	add.s64 	%rd124, %rd124, 4096;
	add.s32 	%r682, %r682, 1024;
	setp.lt.s32 	%p12, %r679, %r97;
	@%p12 bra 	$L__BB42_67;
$L__BB42_68:
	// begin inline asm
	mov.u32 %r205, %laneid;
	// end inline asm
	mov.b32 	%r208, 1;
	mov.b32 	%r229, 31;
	mov.b32 	%r230, -1;
	// begin inline asm
	shfl.sync.down.b32 %r206, %r685, %r208, %r229, %r230;
	// end inline asm
	setp.gt.s32 	%p13, %r205, 30;
	max.s32 	%r231, %r685, %r206;
	selp.b32 	%r212, %r685, %r231, %p13;
	mov.b32 	%r213, 2;
	// begin inline asm
	shfl.sync.down.b32 %r211, %r212, %r213, %r229, %r230;
	// end inline asm
	setp.gt.s32 	%p14, %r205, 29;
	max.s32 	%r232, %r212, %r211;
	selp.b32 	%r217, %r212, %r232, %p14;
	mov.b32 	%r218, 4;
	// begin inline asm
	shfl.sync.down.b32 %r216, %r217, %r218, %r229, %r230;
	// end inline asm
	setp.gt.s32 	%p15, %r205, 27;
	max.s32 	%r233, %r217, %r216;
	selp.b32 	%r222, %r217, %r233, %p15;
	mov.b32 	%r223, 8;
	// begin inline asm
	shfl.sync.down.b32 %r221, %r222, %r223, %r229, %r230;
	// end inline asm
	setp.gt.s32 	%p16, %r205, 23;
	max.s32 	%r234, %r222, %r221;
	selp.b32 	%r227, %r222, %r234, %p16;
	mov.b32 	%r228, 16;
	// begin inline asm
	shfl.sync.down.b32 %r226, %r227, %r228, %r229, %r230;
	// end inline asm
	setp.gt.s32 	%p17, %r205, 15;
	max.s32 	%r120, %r227, %r226;
	selp.b32 	%r686, %r227, %r120, %p17;
	setp.ne.s32 	%p18, %r205, 0;
	@%p18 bra 	$L__BB42_70;
	shr.u32 	%r235, %r88, 3;
	and.b32  	%r236, %r235, 124;
	mov.u32 	%r237, _ZZN3cub18CUB_300001_SM_10006detail6reduce28DeviceReduceSingleTileKernelINS2_10policy_hubIiyN4cuda3__47maximumIiEEE10Policy1000EPiSB_iS8_iiNS5_3std3__410__identityEEEvT0_T1_T2_T3_T4_T6_E12temp_storage;
	add.s32 	%r238, %r237, %r236;
	st.shared.u32 	[%r238+8], %r120;
$L__BB42_70:
	bar.sync 	0;
	setp.ne.s32 	%p19, %r88, 0;
	@%p19 bra 	$L__BB42_72;
	ld.shared.u32 	%r239, [_ZZN3cub18CUB_300001_SM_10006detail6reduce28DeviceReduceSingleTileKernelINS2_10policy_hubIiyN4cuda3__47maximumIiEEE10Policy1000EPiSB_iS8_iiNS5_3std3__410__identityEEEvT0_T1_T2_T3_T4_T6_E12temp_storage+12];
	max.s32 	%r240, %r686, %r239;
	ld.shared.u32 	%r241, [_ZZN3cub18CUB_300001_SM_10006detail6reduce28DeviceReduceSingleTileKernelINS2_10policy_hubIiyN4cuda3__47maximumIiEEE10Policy1000EPiSB_iS8_iiNS5_3std3__410__identityEEEvT0_T1_T2_T3_T4_T6_E12temp_storage+16];
	max.s32 	%r242, %r240, %r241;
	ld.shared.u32 	%r243, [_ZZN3cub18CUB_300001_SM_10006detail6reduce28DeviceReduceSingleTileKernelINS2_10policy_hubIiyN4cuda3__47maximumIiEEE10Policy1000EPiSB_iS8_iiNS5_3std3__410__identityEEEvT0_T1_T2_T3_T4_T6_E12temp_storage+20];
	max.s32 	%r244, %r242, %r243;
	ld.shared.u32 	%r245, [_ZZN3cub18CUB_300001_SM_10006detail6reduce28DeviceReduceSingleTileKernelINS2_10policy_hubIiyN4cuda3__47maximumIiEEE10Policy1000EPiSB_iS8_iiNS5_3std3__410__identityEEEvT0_T1_T2_T3_T4_T6_E12temp_storage+24];
	max.s32 	%r246, %r244, %r245;
	ld.shared.u32 	%r247, [_ZZN3cub18CUB_300001_SM_10006detail6reduce28DeviceReduceSingleTileKernelINS2_10policy_hubIiyN4cuda3__47maximumIiEEE10Policy1000EPiSB_iS8_iiNS5_3std3__410__identityEEEvT0_T1_T2_T3_T4_T6_E12temp_storage+28];
	max.s32 	%r248, %r246, %r247;
	ld.shared.u32 	%r249, [_ZZN3cub18CUB_300001_SM_10006detail6reduce28DeviceReduceSingleTileKernelINS2_10policy_hubIiyN4cuda3__47maximumIiEEE10Policy1000EPiSB_iS8_iiNS5_3std3__410__identityEEEvT0_T1_T2_T3_T4_T6_E12temp_storage+32];
	max.s32 	%r250, %r248, %r249;
	ld.shared.u32 	%r251, [_ZZN3cub18CUB_300001_SM_10006detail6reduce28DeviceReduceSingleTileKernelINS2_10policy_hubIiyN4cuda3__47maximumIiEEE10Policy1000EPiSB_iS8_iiNS5_3std3__410__identityEEEvT0_T1_T2_T3_T4_T6_E12temp_storage+36];
	max.s32 	%r686, %r250, %r251;
$L__BB42_72:
	mov.u32 	%r631, %tid.x;
	setp.ne.s32 	%p95, %r631, 0;
	@%p95 bra 	$L__BB42_74;
	max.s32 	%r632, %r125, %r686;
	st.global.u32 	[%rd1], %r632;
$L__BB42_74:
	ret;

}
	// .globl	_ZN3cub18CUB_300001_SM_10006detail6reduce28DeviceReduceSingleTileKernelINS2_10policy_hubIijN4cuda3std3__44plusIiEEE10Policy1000EN6thrust24THRUST_300001_SM_1000_NS10device_ptrIiEEPijS9_iiNS7_10__identityEEEvT0_T1_T2_T3_T4_T6_
.visible .entry _ZN3cub18CUB_300001_SM_10006detail6reduce28DeviceReduceSingleTileKernelINS2_10policy_hubIijN4cuda3std3__44plusIiEEE10Policy1000EN6thrust24THRUST_300001_SM_1000_NS10device_ptrIiEEPijS9_iiNS7_10__identityEEEvT0_T1_T2_T3_T4_T6_(
	.param .align 8 .b8 _ZN3cub18CUB_300001_SM_10006detail6reduce28DeviceReduceSingleTileKernelINS2_10policy_hubIijN4cuda3std3__44plusIiEEE10Policy1000EN6thrust24THRUST_300001_SM_1000_NS10device_ptrIiEEPijS9_iiNS7_10__identityEEEvT0_T1_T2_T3_T4_T6__param_0[8],
	.param .u64 .ptr .align 1 _ZN3cub18CUB_300001_SM_10006detail6reduce28DeviceReduceSingleTileKernelINS2_10policy_hubIijN4cuda3std3__44plusIiEEE10Policy1000EN6thrust24THRUST_300001_SM_1000_NS10device_ptrIiEEPijS9_iiNS7_10__identityEEEvT0_T1_T2_T3_T4_T6__param_1,
	.param .u32 _ZN3cub18CUB_300001_SM_10006detail6reduce28DeviceReduceSingleTileKernelINS2_10policy_hubIijN4cuda3std3__44plusIiEEE10Policy1000EN6thrust24THRUST_300001_SM_1000_NS10device_ptrIiEEPijS9_iiNS7_10__identityEEEvT0_T1_T2_T3_T4_T6__param_2,
	.param .align 1 .b8 _ZN3cub18CUB_300001_SM_10006detail6reduce28DeviceReduceSingleTileKernelINS2_10policy_hubIijN4cuda3std3__44plusIiEEE10Policy1000EN6thrust24THRUST_300001_SM_1000_NS10device_ptrIiEEPijS9_iiNS7_10__identityEEEvT0_T1_T2_T3_T4_T6__param_3[1],
	.param .u32 _ZN3cub18CUB_300001_SM_10006detail6reduce28DeviceReduceSingleTileKernelINS2_10policy_hubIijN4cuda3std3__44plusIiEEE10Policy1000EN6thrust24THRUST_300001_SM_1000_NS10device_ptrIiEEPijS9_iiNS7_10__identityEEEvT0_T1_T2_T3_T4_T6__param_4,
	.param .align 1 .b8 _ZN3cub18CUB_300001_SM_10006detail6reduce28DeviceReduceSingleTileKernelINS2_10policy_hubIijN4cuda3std3__44plusIiEEE10Policy1000EN6thrust24THRUST_300001_SM_1000_NS10device_ptrIiEEPijS9_iiNS7_10__identityEEEvT0_T1_T2_T3_T4_T6__param_5[1]
)
.maxntid 256
.minnctapersm 1
{
	.reg .pred 	%p<59>;
	.reg .b32 	%r<511>;
	.reg .b64 	%rd<84>;
	// demoted variable
	.shared .align 4 .b8 _ZZN3cub18CUB_300001_SM_10006detail6reduce28DeviceReduceSingleTileKernelINS2_10policy_hubIijN4cuda3std3__44plusIiEEE10Policy1000EN6thrust24THRUST_300001_SM_1000_NS10device_ptrIiEEPijS9_iiNS7_10__identityEEEvT0_T1_T2_T3_T4_T6_E12temp_storage[44];
	ld.param.u64 	%rd9, [_ZN3cub18CUB_300001_SM_10006detail6reduce28DeviceReduceSingleTileKernelINS2_10policy_hubIijN4cuda3std3__44plusIiEEE10Policy1000EN6thrust24THRUST_300001_SM_1000_NS10device_ptrIiEEPijS9_iiNS7_10__identityEEEvT0_T1_T2_T3_T4_T6__param_0];
	ld.param.u64 	%rd10, [_ZN3cub18CUB_300001_SM_10006detail6reduce28DeviceReduceSingleTileKernelINS2_10policy_hubIijN4cuda3std3__44plusIiEEE10Policy1000EN6thrust24THRUST_300001_SM_1000_NS10device_ptrIiEEPijS9_iiNS7_10__identityEEEvT0_T1_T2_T3_T4_T6__param_1];
	ld.param.u32 	%r90, [_ZN3cub18CUB_300001_SM_10006detail6reduce28DeviceReduceSingleTileKernelINS2_10policy_hubIijN4cuda3std3__44plusIiEEE10Policy1000EN6thrust24THRUST_300001_SM_1000_NS10device_ptrIiEEPijS9_iiNS7_10__identityEEEvT0_T1_T2_T3_T4_T6__param_2];
	ld.param.u32 	%r91, [_ZN3cub18CUB_300001_SM_10006detail6reduce28DeviceReduceSingleTileKernelINS2_10policy_hubIijN4cuda3std3__44plusIiEEE10Policy1000EN6thrust24THRUST_300001_SM_1000_NS10device_ptrIiEEPijS9_iiNS7_10__identityEEEvT0_T1_T2_T3_T4_T6__param_4];
	cvta.to.global.u64 	%rd1, %rd10;
	setp.ne.s32 	%p1, %r90, 0;
	@%p1 bra 	$L__BB43_3;
	mov.u32 	%r471, %tid.x;
	setp.ne.s32 	%p58, %r471, 0;
	@%p58 bra 	$L__BB43_52;
	st.global.u32 	[%rd1], %r91;
	bra.uni 	$L__BB43_52;
$L__BB43_3:
	cvta.to.global.u64 	%rd2, %rd9;
	setp.gt.u32 	%p2, %r90, 4095;
	@%p2 bra 	$L__BB43_28;
	mov.u32 	%r1, %tid.x;
	setp.ge.u32 	%p24, %r1, %r90;
	mov.b32 	%r488, 0;
	mov.u32 	%r478, %r1;
	@%p24 bra 	$L__BB43_6;
	mul.wide.u32 	%rd73, %r1, 4;
	add.s64 	%rd74, %rd2, %rd73;
	ld.global.u32 	%r488, [%rd74];
	add.s32 	%r478, %r1, 256;
$L__BB43_6:
	setp.ge.u32 	%p25, %r478, %r90;
	@%p25 bra 	$L__BB43_19;
	not.b32 	%r298, %r478;
	add.s32 	%r299, %r90, %r298;
	shr.u32 	%r300, %r299, 8;
	add.s32 	%r6, %r300, 1;
	and.b32  	%r7, %r6, 15;
	setp.lt.u32 	%p26, %r299, 3840;
	@%p26 bra 	$L__BB43_10;
	and.b32  	%r301, %r6, 33554416;
	neg.s32 	%r474, %r301;
	mul.wide.u32 	%rd75, %r478, 4;
	add.s64 	%rd76, %rd75, %rd2;
	add.s64 	%rd82, %rd76, 8192;
$L__BB43_9:
	.pragma "nounroll";
	ld.global.u32 	%r302, [%rd82+-8192];
	add.s32 	%r303, %r302, %r488;
	ld.global.u32 	%r304, [%rd82+-7168];
	add.s32 	%r305, %r304, %r303;
	ld.global.u32 	%r306, [%rd82+-6144];
	add.s32 	%r307, %r306, %r305;
	ld.global.u32 	%r308, [%rd82+-5120];
	add.s32 	%r309, %r308, %r307;
	ld.global.u32 	%r310, [%rd82+-4096];
	add.s32 	%r311, %r310, %r309;
	ld.global.u32 	%r312, [%rd82+-3072];
	add.s32 	%r313, %r312, %r311;
	ld.global.u32 	%r314, [%rd82+-2048];
	add.s32 	%r315, %r314, %r313;
	ld.global.u32 	%r316, [%rd82+-1024];
	add.s32 	%r317, %r316, %r315;
	ld.global.u32 	%r318, [%rd82];
	add.s32 	%r319, %r318, %r317;
	ld.global.u32 	%r320, [%rd82+1024];
	add.s32 	%r321, %r320, %r319;
	ld.global.u32 	%r322, [%rd82+2048];
	add.s32 	%r323, %r322, %r321;
	ld.global.u32 	%r324, [%rd82+3072];
	add.s32 	%r325, %r324, %r323;
	ld.global.u32 	%r326, [%rd82+4096];
	add.s32 	%r327, %r326, %r325;
	ld.global.u32 	%r328, [%rd82+5120];
	add.s32 	%r329, %r328, %r327;
	ld.global.u32 	%r330, [%rd82+6144];
	add.s32 	%r331, %r330, %r329;
	ld.global.u32 	%r332, [%rd82+7168];
	add.s32 	%r488, %r332, %r331;
	add.s32 	%r478, %r478, 4096;
	add.s32 	%r474, %r474, 16;
	add.s64 	%rd82, %rd82, 16384;
	setp.ne.s32 	%p27, %r474, 0;
	@%p27 bra 	$L__BB43_9;
$L__BB43_10:
	setp.eq.s32 	%p28, %r7, 0;
	@%p28 bra 	$L__BB43_19;
	and.b32  	%r18, %r6, 7;
	setp.lt.u32 	%p29, %r7, 8;
	@%p29 bra 	$L__BB43_13;
	mul.wide.u32 	%rd77, %r478, 4;
	add.s64 	%rd78, %rd2, %rd77;
	ld.global.u32 	%r334, [%rd78];
	add.s32 	%r335, %r334, %r488;
	ld.global.u32 	%r336, [%rd78+1024];
	add.s32 	%r337, %r336, %r335;
	ld.global.u32 	%r338, [%rd78+2048];
	add.s32 	%r339, %r338, %r337;
	ld.global.u32 	%r340, [%rd78+3072];
	add.s32 	%r341, %r340, %r339;
	ld.global.u32 	%r342, [%rd78+4096];
	add.s32 	%r343, %r342, %r341;
	ld.global.u32 	%r344, [%rd78+5120];
	add.s32 	%r345, %r344, %r343;
	ld.global.u32 	%r346, [%rd78+6144];
	add.s32 	%r347, %r346, %r345;
	ld.global.u32 	%r348, [%rd78+7168];
	add.s32 	%r488, %r348, %r347;
	add.s32 	%r478, %r478, 2048;
$L__BB43_13:
	setp.eq.s32 	%p30, %r18, 0;
	@%p30 bra 	$L__BB43_19;
	and.b32  	%r24, %r6, 3;
	setp.lt.u32 	%p31, %r18, 4;
	@%p31 bra 	$L__BB43_16;
	mul.wide.u32 	%rd79, %r478, 4;
	add.s64 	%rd80, %rd2, %rd79;
	ld.global.u32 	%r350, [%rd80];
	add.s32 	%r351, %r350, %r488;
	ld.global.u32 	%r352, [%rd80+1024];
	add.s32 	%r353, %r352, %r351;
	ld.global.u32 	%r354, [%rd80+2048];
	add.s32 	%r355, %r354, %r353;
	ld.global.u32 	%r356, [%rd80+3072];
	add.s32 	%r488, %r356, %r355;
	add.s32 	%r478, %r478, 1024;
$L__BB43_16:
	setp.eq.s32 	%p32, %r24, 0;
	@%p32 bra 	$L__BB43_19;
	mul.wide.u32 	%rd81, %r478, 4;
	add.s64 	%rd83, %rd2, %rd81;
	neg.s32 	%r486, %r24;
$L__BB43_18:
	.pragma "nounroll";
	ld.global.u32 	%r357, [%rd83];
	add.s32 	%r488, %r357, %r488;
	add.s64 	%rd83, %rd83, 1024;
	add.s32 	%r486, %r486, 1;
	setp.ne.s32 	%p33, %r486, 0;
	@%p33 bra 	$L__BB43_18;
$L__BB43_19:
	setp.lt.u32 	%p34, %r90, 256;
	@%p34 bra 	$L__BB43_24;
	// begin inline asm
	mov.u32 %r421, %laneid;
	// end inline asm
	mov.b32 	%r424, 1;
	mov.b32 	%r445, 31;
	mov.b32 	%r446, -1;
	// begin inline asm
	shfl.sync.down.b32 %r422, %r488, %r424, %r445, %r446;
	// end inline asm
	setp.gt.s32 	%p50, %r421, 30;
	selp.b32 	%r447, 0, %r422, %p50;
	add.s32 	%r428, %r447, %r488;
	mov.b32 	%r429, 2;
	// begin inline asm
	shfl.sync.down.b32 %r427, %r428, %r429, %r445, %r446;
	// end inline asm
	setp.gt.s32 	%p51, %r421, 29;
	selp.b32 	%r448, 0, %r427, %p51;
	add.s32 	%r433, %r428, %r448;
	mov.b32 	%r434, 4;
	// begin inline asm
	shfl.sync.down.b32 %r432, %r433, %r434, %r445, %r446;
	// end inline asm
	setp.gt.s32 	%p52, %r421, 27;
	selp.b32 	%r449, 0, %r432, %p52;
	add.s32 	%r438, %r433, %r449;
	mov.b32 	%r439, 8;
	// begin inline asm
	shfl.sync.down.b32 %r437, %r438, %r439, %r445, %r446;
	// end inline asm
	setp.gt.s32 	%p53, %r421, 23;
	selp.b32 	%r450, 0, %r437, %p53;
	add.s32 	%r443, %r438, %r450;
	mov.b32 	%r444, 16;
	// begin inline asm
	shfl.sync.down.b32 %r442, %r443, %r444, %r445, %r446;
	// end inline asm
	setp.gt.s32 	%p54, %r421, 15;
	selp.b32 	%r451, 0, %r442, %p54;
	add.s32 	%r510, %r443, %r451;
	setp.ne.s32 	%p55, %r421, 0;
	@%p55 bra 	$L__BB43_22;
	shr.u32 	%r452, %r1, 3;
	and.b32  	%r453, %r452, 124;
	mov.u32 	%r454, _ZZN3cub18CUB_300001_SM_10006detail6reduce28DeviceReduceSingleTileKernelINS2_10policy_hubIijN4cuda3std3__44plusIiEEE10Policy1000EN6thrust24THRUST_300001_SM_1000_NS10device_ptrIiEEPijS9_iiNS7_10__identityEEEvT0_T1_T2_T3_T4_T6_E12temp_storage;
	add.s32 	%r455, %r454, %r453;
	st.shared.u32 	[%r455+8], %r510;
$L__BB43_22:
	bar.sync 	0;
	setp.ne.s32 	%p56, %r1, 0;
	@%p56 bra 	$L__BB43_50;
	ld.shared.u32 	%r456, [_ZZN3cub18CUB_300001_SM_10006detail6reduce28DeviceReduceSingleTileKernelINS2_10policy_hubIijN4cuda3std3__44plusIiEEE10Policy1000EN6thrust24THRUST_300001_SM_1000_NS10device_ptrIiEEPijS9_iiNS7_10__identityEEEvT0_T1_T2_T3_T4_T6_E12temp_storage+12];
	add.s32 	%r457, %r456, %r510;
	ld.shared.u32 	%r458, [_ZZN3cub18CUB_300001_SM_10006detail6reduce28DeviceReduceSingleTileKernelINS2_10policy_hubIijN4cuda3std3__44plusIiEEE10Policy1000EN6thrust24THRUST_300001_SM_1000_NS10device_ptrIiEEPijS9_iiNS7_10__identityEEEvT0_T1_T2_T3_T4_T6_E12temp_storage+16];
	add.s32 	%r459, %r457, %r458;
	ld.shared.u32 	%r460, [_ZZN3cub18CUB_300001_SM_10006detail6reduce28DeviceReduceSingleTileKernelINS2_10policy_hubIijN4cuda3std3__44plusIiEEE10Policy1000EN6thrust24THRUST_300001_SM_1000_NS10device_ptrIiEEPijS9_iiNS7_10__identityEEEvT0_T1_T2_T3_T4_T6_E12temp_storage+20];
	add.s32 	%r461, %r459, %r460;
	ld.shared.u32 	%r462, [_ZZN3cub18CUB_300001_SM_10006detail6reduce28DeviceReduceSingleTileKernelINS2_10policy_hubIijN4cuda3std3__44plusIiEEE10Policy1000EN6thrust24THRUST_300001_SM_1000_NS10device_ptrIiEEPijS9_iiNS7_10__identityEEEvT0_T1_T2_T3_T4_T6_E12temp_storage+24];
	add.s32 	%r463, %r461, %r462;
	ld.shared.u32 	%r464, [_ZZN3cub18CUB_300001_SM_10006detail6reduce28DeviceReduceSingleTileKernelINS2_10policy_hubIijN4cuda3std3__44plusIiEEE10Policy1000EN6thrust24THRUST_300001_SM_1000_NS10device_ptrIiEEPijS9_iiNS7_10__identityEEEvT0_T1_T2_T3_T4_T6_E12temp_storage+28];
	add.s32 	%r465, %r463, %r464;
	ld.shared.u32 	%r466, [_ZZN3cub18CUB_300001_SM_10006detail6reduce28DeviceReduceSingleTileKernelINS2_10policy_hubIijN4cuda3std3__44plusIiEEE10Policy1000EN6thrust24THRUST_300001_SM_1000_NS10device_ptrIiEEPijS9_iiNS7_10__identityEEEvT0_T1_T2_T3_T4_T6_E12temp_storage+32];
	add.s32 	%r467, %r465, %r466;
	ld.shared.u32 	%r468, [_ZZN3cub18CUB_300001_SM_10006detail6reduce28DeviceReduceSingleTileKernelINS2_10policy_hubIijN4cuda3std3__44plusIiEEE10Policy1000EN6thrust24THRUST_300001_SM_1000_NS10device_ptrIiEEPijS9_iiNS7_10__identityEEEvT0_T1_T2_T3_T4_T6_E12temp_storage+36];
	add.s32 	%r510, %r467, %r468;
	bra.uni 	$L__BB43_50;
$L__BB43_24:
	// begin inline asm
	mov.u32 %r358, %laneid;
	// end inline asm
	and.b32  	%r384, %r1, 992;
	add.s32 	%r385, %r384, 32;
	setp.gt.u32 	%p35, %r385, %r90;
	not.b32 	%r386, %r384;
	add.s32 	%r387, %r90, %r386;
	selp.b32 	%r382, %r387, 31, %p35;
	mov.b32 	%r361, 1;
	mov.b32 	%r383, -1;
	// begin inline asm
	shfl.sync.down.b32 %r359, %r488, %r361, %r382, %r383;
	// end inline asm
	setp.lt.s32 	%p36, %r358, %r382;
	selp.b32 	%r388, %r359, 0, %p36;
	add.s32 	%r365, %r388, %r488;
	mov.b32 	%r366, 2;
	// begin inline asm
	shfl.sync.down.b32 %r364, %r365, %r366, %r382, %r383;
	// end inline asm
	add.s32 	%r389, %r358, 2;
	setp.gt.s32 	%p37, %r389, %r382;
	selp.b32 	%r390, 0, %r364, %p37;
	add.s32 	%r370, %r365, %r390;
	mov.b32 	%r371, 4;
	// begin inline asm
	shfl.sync.down.b32 %r369, %r370, %r371, %r382, %r383;
	// end inline asm
	add.s32 	%r391, %r358, 4;
	setp.gt.s32 	%p38, %r391, %r382;
	selp.b32 	%r392, 0, %r369, %p38;
	add.s32 	%r375, %r370, %r392;
	mov.b32 	%r376, 8;
	// begin inline asm
	shfl.sync.down.b32 %r374, %r375, %r376, %r382, %r383;
	// end inline asm
	add.s32 	%r393, %r358, 8;
	setp.gt.s32 	%p39, %r393, %r382;
	selp.b32 	%r394, 0, %r374, %p39;
	add.s32 	%r380, %r375, %r394;
	mov.b32 	%r381, 16;
	// begin inline asm
	shfl.sync.down.b32 %r379, %r380, %r381, %r382, %r383;
	// end inline asm
	add.s32 	%r395, %r358, 16;
	setp.gt.s32 	%p40, %r395, %r382;
	selp.b32 	%r396, 0, %r379, %p40;
	add.s32 	%r510, %r380, %r396;
	setp.ne.s32 	%p41, %r358, 0;
	@%p41 bra 	$L__BB43_26;
	shr.u32 	%r397, %r1, 3;
	and.b32  	%r398, %r397, 124;
	mov.u32 	%r399, _ZZN3cub18CUB_300001_SM_10006detail6reduce28DeviceReduceSingleTileKernelINS2_10policy_hubIijN4cuda3std3__44plusIiEEE10Policy1000EN6thrust24THRUST_300001_SM_1000_NS10device_ptrIiEEPijS9_iiNS7_10__identityEEEvT0_T1_T2_T3_T4_T6_E12temp_storage;
	add.s32 	%r400, %r399, %r398;
	st.shared.u32 	[%r400+8], %r510;
$L__BB43_26:
	bar.sync 	0;
	setp.ne.s32 	%p42, %r1, 0;
	@%p42 bra 	$L__BB43_50;
	setp.gt.u32 	%p43, %r90, 32;
	ld.shared.u32 	%r401, [_ZZN3cub18CUB_300001_SM_10006detail6reduce28DeviceReduceSingleTileKernelINS2_10policy_hubIijN4cuda3std3__44plusIiEEE10Policy1000EN6thrust24THRUST_300001_SM_1000_NS10device_ptrIiEEPijS9_iiNS7_10__identityEEEvT0_T1_T2_T3_T4_T6_E12temp_storage+12];
	selp.b32 	%r402, %r401, 0, %p43;
	add.s32 	%r403, %r402, %r510;
	setp.gt.u32 	%p44, %r90, 64;
	ld.shared.u32 	%r404, [_ZZN3cub18CUB_300001_SM_10006detail6reduce28DeviceReduceSingleTileKernelINS2_10policy_hubIijN4cuda3std3__44plusIiEEE10Policy1000EN6thrust24THRUST_300001_SM_1000_NS10device_ptrIiEEPijS9_iiNS7_10__identityEEEvT0_T1_T2_T3_T4_T6_E12temp_storage+16];
	selp.b32 	%r405, %r404, 0, %p44;
	add.s32 	%r406, %r403, %r405;
	setp.gt.u32 	%p45, %r90, 96;
	ld.shared.u32 	%r407, [_ZZN3cub18CUB_300001_SM_10006detail6reduce28DeviceReduceSingleTileKernelINS2_10policy_hubIijN4cuda3std3__44plusIiEEE10Policy1000EN6thrust24THRUST_300001_SM_1000_NS10device_ptrIiEEPijS9_iiNS7_10__identityEEEvT0_T1_T2_T3_T4_T6_E12temp_storage+20];
	selp.b32 	%r408, %r407, 0, %p45;
	add.s32 	%r409, %r406, %r408;
	setp.gt.u32 	%p46, %r90, 128;
	ld.shared.u32 	%r410, [_ZZN3cub18CUB_300001_SM_10006detail6reduce28DeviceReduceSingleTileKernelINS2_10policy_hubIijN4cuda3std3__44plusIiEEE10Policy1000EN6thrust24THRUST_300001_SM_1000_NS10device_ptrIiEEPijS9_iiNS7_10__identityEEEvT0_T1_T2_T3_T4_T6_E12temp_storage+24];
	selp.b32 	%r411, %r410, 0, %p46;
	add.s32 	%r412, %r409, %r411;
	setp.gt.u32 	%p47, %r90, 160;
	ld.shared.u32 	%r413, [_ZZN3cub18CUB_300001_SM_10006detail6reduce28DeviceReduceSingleTileKernelINS2_10policy_hubIijN4cuda3std3__44plusIiEEE10Policy1000EN6thrust24THRUST_300001_SM_1000_NS10device_ptrIiEEPijS9_iiNS7_10__identityEEEvT0_T1_T2_T3_T4_T6_E12temp_storage+28];
	selp.b32 	%r414, %r413, 0, %p47;
	add.s32 	%r415, %r412, %r414;
	setp.gt.u32 	%p48, %r90, 192;
	ld.shared.u32 	%r416, [_ZZN3cub18CUB_300001_SM_10006detail6reduce28DeviceReduceSingleTileKernelINS2_10policy_hubIijN4cuda3std3__44plusIiEEE10Policy1000EN6thrust24THRUST_300001_SM_1000_NS10device_ptrIiEEPijS9_iiNS7_10__identityEEEvT0_T1_T2_T3_T4_T6_E12temp_storage+32];
	selp.b32 	%r417, %r416, 0, %p48;
	add.s32 	%r418, %r415, %r417;
	setp.gt.u32 	%p49, %r90, 224;
	ld.shared.u32 	%r419, [_ZZN3cub18CUB_300001_SM_10006detail6reduce28DeviceReduceSingleTileKernelINS2_10policy_hubIijN4cuda3std3__44plusIiEEE10Policy1000EN6thrust24THRUST_300001_SM_1000_NS10device_ptrIiEEPijS9_iiNS7_10__identityEEEvT0_T1_T2_T3_T4_T6_E12temp_storage+36];
	selp.b32 	%r420, %r419, 0, %p49;
	add.s32 	%r510, %r418, %r420;
	bra.uni 	$L__BB43_50;
$L__BB43_28:
	mov.u32 	%r40, %tid.x;
	mul.wide.u32 	%rd11, %r40, 4;
	add.s64 	%rd12, %rd2, %rd11;
	ld.global.u32 	%r93, [%rd12];
	ld.global.u32 	%r94, [%rd12+1024];
	ld.global.u32 	%r95, [%rd12+2048];
	ld.global.u32 	%r96, [%rd12+3072];
	ld.global.u32 	%r97, [%rd12+4096];
	ld.global.u32 	%r98, [%rd12+5120];
	ld.global.u32 	%r99, [%rd12+6144];
	ld.global.u32 	%r100, [%rd12+7168];
	ld.global.u32 	%r101, [%rd12+8192];
	ld.global.u32 	%r102, [%rd12+9216];
	ld.global.u32 	%r103, [%rd12+10240];
	ld.global.u32 	%r104, [%rd12+11264];
	ld.global.u32 	%r105, [%rd12+12288];
	ld.global.u32 	%r106, [%rd12+13312];
	ld.global.u32 	%r107, [%rd12+14336];
	ld.global.u32 	%r108, [%rd12+15360];
	add.s32 	%r109, %r94, %r93;
	add.s32 	%r110, %r95, %r109;
	add.s32 	%r111, %r96, %r110;
	add.s32 	%r112, %r97, %r111;
	add.s32 	%r113, %r98, %r112;
	add.s32 	%r114, %r99, %r113;
	add.s32 	%r115, %r100, %r114;
	add.s32 	%r116, %r101, %r115;
	add.s32 	%r117, %r102, %r116;
	add.s32 	%r118, %r103, %r117;
	add.s32 	%r119, %r104, %r118;
	add.s32 	%r120, %r105, %r119;
	add.s32 	%r121, %r106, %r120;
	add.s32 	%r122, %r107, %r121;
	add.s32 	%r509, %r108, %r122;
	add.s32 	%r42, %r90, -4096;
	setp.lt.u32 	%p3, %r42, 4096;
	mov.b32 	%r492, 4096;
	@%p3 bra 	$L__BB43_32;
	mov.b32 	%r492, 4096;
$L__BB43_30:
	add.s32 	%r124, %r40, %r492;
	mul.wide.u32 	%rd13, %r124, 4;
	add.s64 	%rd14, %rd2, %rd13;
	ld.global.u32 	%r125, [%rd14];
	ld.global.u32 	%r126, [%rd14+1024];
	ld.global.u32 	%r127, [%rd14+2048];
	ld.global.u32 	%r128, [%rd14+3072];
	ld.global.u32 	%r129, [%rd14+4096];
	ld.global.u32 	%r130, [%rd14+5120];
	ld.global.u32 	%r131, [%rd14+6144];
	ld.global.u32 	%r132, [%rd14+7168];
	ld.global.u32 	%r133, [%rd14+8192];
	ld.global.u32 	%r134, [%rd14+9216];
	ld.global.u32 	%r135, [%rd14+10240];
	ld.global.u32 	%r136, [%rd14+11264];
	ld.global.u32 	%r137, [%rd14+12288];
	ld.global.u32 	%r138, [%rd14+13312];
	ld.global.u32 	%r139, [%rd14+14336];
	ld.global.u32 	%r140, [%rd14+15360];
	add.s32 	%r141, %r125, %r509;
	add.s32 	%r142, %r126, %r141;
	add.s32 	%r143, %r127, %r142;
	add.s32 	%r144, %r128, %r143;
	add.s32 	%r145, %r129, %r144;
	add.s32 	%r146, %r130, %r145;
	add.s32 	%r147, %r131, %r146;
	add.s32 	%r148, %r132, %r147;
	add.s32 	%r149, %r133, %r148;
	add.s32 	%r150, %r134, %r149;
	add.s32 	%r151, %r135, %r150;
	add.s32 	%r152, %r136, %r151;
	add.s32 	%r153, %r137, %r152;
	add.s32 	%r154, %r138, %r153;
	add.s32 	%r155, %r139, %r154;
	add.s32 	%r509, %r140, %r155;
	sub.s32 	%r156, %r90, %r492;
	setp.lt.u32 	%p4, %r156, 4096;
	@%p4 bra 	$L__BB43_46;
	add.s32 	%r492, %r492, 4096;
	setp.le.u32 	%p5, %r492, %r42;
	@%p5 bra 	$L__BB43_30;
$L__BB43_32:
	setp.le.u32 	%p6, %r90, %r492;
	sub.s32 	%r157, %r90, %r492;
	setp.ge.s32 	%p7, %r40, %r157;
	or.pred  	%p8, %p6, %p7;
	@%p8 bra 	$L__BB43_46;
	not.b32 	%r160, %r40;
	add.s32 	%r161, %r90, %r160;
	sub.s32 	%r162, %r161, %r492;
	shr.u32 	%r163, %r162, 8;
	add.s32 	%r49, %r163, 1;
	and.b32  	%r50, %r49, 15;
	setp.lt.u32 	%p9, %r162, 3840;
	mov.u32 	%r501, %r40;
	@%p9 bra 	$L__BB43_37;
	or.b32  	%r495, %r40, 2048;
	add.s32 	%r494, %r40, %r492;
	and.b32  	%r164, %r49, 33554416;
	neg.s32 	%r493, %r164;
$L__BB43_35:
	.pragma "nounroll";
	mul.wide.u32 	%rd15, %r494, 4;
	add.s64 	%rd16, %rd2, %rd15;
	ld.global.u32 	%r165, [%rd16];
	add.s32 	%r166, %r165, %r509;
	add.s32 	%r167, %r494, 256;
	mul.wide.u32 	%rd17, %r167, 4;
	add.s64 	%rd18, %rd2, %rd17;
	ld.global.u32 	%r168, [%rd18];
	add.s32 	%r169, %r168, %r166;
	add.s32 	%r170, %r494, 512;
	mul.wide.u32 	%rd19, %r170, 4;
	add.s64 	%rd20, %rd2, %rd19;
	ld.global.u32 	%r171, [%rd20];
	add.s32 	%r172, %r171, %r169;
	add.s32 	%r173, %r494, 768;
	mul.wide.u32 	%rd21, %r173, 4;
	add.s64 	%rd22, %rd2, %rd21;
	ld.global.u32 	%r174, [%rd22];
	add.s32 	%r175, %r174, %r172;
	add.s32 	%r176, %r494, 1024;
	mul.wide.u32 	%rd23, %r176, 4;
	add.s64 	%rd24, %rd2, %rd23;
	ld.global.u32 	%r177, [%rd24];
	add.s32 	%r178, %r177, %r175;
	add.s32 	%r179, %r494, 1280;
	mul.wide.u32 	%rd25, %r179, 4;
	add.s64 	%rd26, %rd2, %rd25;
	ld.global.u32 	%r180, [%rd26];
	add.s32 	%r181, %r180, %r178;
	add.s32 	%r182, %r494, 1536;
	mul.wide.u32 	%rd27, %r182, 4;
	add.s64 	%rd28, %rd2, %rd27;
	ld.global.u32 	%r183, [%rd28];
	add.s32 	%r184, %r183, %r181;
	add.s32 	%r185, %r494, 1792;
	mul.wide.u32 	%rd29, %r185, 4;
	add.s64 	%rd30, %rd2, %rd29;
	ld.global.u32 	%r186, [%rd30];
	add.s32 	%r187, %r186, %r184;
	add.s32 	%r188, %r494, 2048;
	mul.wide.u32 	%rd31, %r188, 4;
	add.s64 	%rd32, %rd2, %rd31;
	ld.global.u32 	%r189, [%rd32];
	add.s32 	%r190, %r189, %r187;
	add.s32 	%r191, %r494, 2304;
	mul.wide.u32 	%rd33, %r191, 4;
	add.s64 	%rd34, %rd2, %rd33;
	ld.global.u32 	%r192, [%rd34];
	add.s32 	%r193, %r192, %r190;
	add.s32 	%r194, %r494, 2560;
	mul.wide.u32 	%rd35, %r194, 4;
	add.s64 	%rd36, %rd2, %rd35;
	ld.global.u32 	%r195, [%rd36];
	add.s32 	%r196, %r195, %r193;
	add.s32 	%r197, %r494, 2816;
	mul.wide.u32 	%rd37, %r197, 4;
	add.s64 	%rd38, %rd2, %rd37;
	ld.global.u32 	%r198, [%rd38];
	add.s32 	%r199, %r198, %r196;
	add.s32 	%r200, %r494, 3072;
	mul.wide.u32 	%rd39, %r200, 4;
	add.s64 	%rd40, %rd2, %rd39;
	ld.global.u32 	%r201, [%rd40];
	add.s32 	%r202, %r201, %r199;
	add.s32 	%r203, %r494, 3328;
	mul.wide.u32 	%rd41, %r203, 4;
	add.s64 	%rd42, %rd2, %rd41;
	ld.global.u32 	%r204, [%rd42];
	add.s32 	%r205, %r204, %r202;
	add.s32 	%r206, %r494, 3584;
	mul.wide.u32 	%rd43, %r206, 4;
	add.s64 	%rd44, %rd2, %rd43;
	ld.global.u32 	%r207, [%rd44];
	add.s32 	%r208, %r207, %r205;
	add.s32 	%r209, %r494, 3840;
	mul.wide.u32 	%rd45, %r209, 4;
	add.s64 	%rd46, %rd2, %rd45;
	ld.global.u32 	%r210, [%rd46];
	add.s32 	%r509, %r210, %r208;
	add.s32 	%r495, %r495, 4096;
	add.s32 	%r494, %r494, 4096;
	add.s32 	%r493, %r493, 16;
	setp.ne.s32 	%p10, %r493, 0;
	@%p10 bra 	$L__BB43_35;
	add.s32 	%r501, %r495, -2048;
$L__BB43_37:
	setp.eq.s32 	%p11, %r50, 0;
	@%p11 bra 	$L__BB43_46;
	and.b32  	%r66, %r49, 7;
	setp.lt.u32 	%p12, %r50, 8;
	@%p12 bra 	$L__BB43_40;
	add.s32 	%r212, %r501, %r492;
	mul.wide.u32 	%rd47, %r212, 4;
	add.s64 	%rd48, %rd2, %rd47;
	ld.global.u32 	%r213, [%rd48];
	add.s32 	%r214, %r213, %r509;
	add.s32 	%r215, %r212, 256;
	mul.wide.u32 	%rd49, %r215, 4;
	add.s64 	%rd50, %rd2, %rd49;
	ld.global.u32 	%r216, [%rd50];
	add.s32 	%r217, %r216, %r214;
	add.s32 	%r218, %r212, 512;
	mul.wide.u32 	%rd51, %r218, 4;
	add.s64 	%rd52, %rd2, %rd51;
	ld.global.u32 	%r219, [%rd52];
	add.s32 	%r220, %r219, %r217;
	add.s32 	%r221, %r212, 768;
	mul.wide.u32 	%rd53, %r221, 4;
	add.s64 	%rd54, %rd2, %rd53;
	ld.global.u32 	%r222, [%rd54];
	add.s32 	%r223, %r222, %r220;
	add.s32 	%r224, %r212, 1024;
	mul.wide.u32 	%rd55, %r224, 4;
	add.s64 	%rd56, %rd2, %rd55;
	ld.global.u32 	%r225, [%rd56];
	add.s32 	%r226, %r225, %r223;
	add.s32 	%r227, %r212, 1280;
	mul.wide.u32 	%rd57, %r227, 4;
	add.s64 	%rd58, %rd2, %rd57;
	ld.global.u32 	%r228, [%rd58];
	add.s32 	%r229, %r228, %r226;
	add.s32 	%r230, %r212, 1536;
	mul.wide.u32 	%rd59, %r230, 4;
	add.s64 	%rd60, %rd2, %rd59;
	ld.global.u32 	%r231, [%rd60];
	add.s32 	%r232, %r231, %r229;
	add.s32 	%r233, %r212, 1792;
	mul.wide.u32 	%rd61, %r233, 4;
	add.s64 	%rd62, %rd2, %rd61;
	ld.global.u32 	%r234, [%rd62];
	add.s32 	%r509, %r234, %r232;
	add.s32 	%r501, %r501, 2048;
$L__BB43_40:
	setp.eq.s32 	%p13, %r66, 0;
	@%p13 bra 	$L__BB43_46;
	and.b32  	%r72, %r49, 3;
	setp.lt.u32 	%p14, %r66, 4;
	@%p14 bra 	$L__BB43_43;
	add.s32 	%r236, %r501, %r492;
	mul.wide.u32 	%rd63, %r236, 4;
	add.s64 	%rd64, %rd2, %rd63;
	ld.global.u32 	%r237, [%rd64];
	add.s32 	%r238, %r237, %r509;
	add.s32 	%r239, %r236, 256;
	mul.wide.u32 	%rd65, %r239, 4;
	add.s64 	%rd66, %rd2, %rd65;
	ld.global.u32 	%r240, [%rd66];
	add.s32 	%r241, %r240, %r238;
	add.s32 	%r242, %r236, 512;
	mul.wide.u32 	%rd67, %r242, 4;
	add.s64 	%rd68, %rd2, %rd67;
	ld.global.u32 	%r243, [%rd68];
	add.s32 	%r244, %r243, %r241;
	add.s32 	%r245, %r236, 768;
	mul.wide.u32 	%rd69, %r245, 4;
	add.s64 	%rd70, %rd2, %rd69;
	ld.global.u32 	%r246, [%rd70];
	add.s32 	%r509, %r246, %r244;
	add.s32 	%r501, %r501, 1024;
$L__BB43_43:
	setp.eq.s32 	%p15, %r72, 0;
	@%p15 bra 	$L__BB43_46;
	add.s32 	%r507, %r501, %r492;
	neg.s32 	%r506, %r72;
$L__BB43_45:
	.pragma "nounroll";
	mul.wide.u32 	%rd71, %r507, 4;
	add.s64 	%rd72, %rd2, %rd71;
	ld.global.u32 	%r247, [%rd72];
	add.s32 	%r509, %r247, %r509;
	add.s32 	%r507, %r507, 256;
	add.s32 	%r506, %r506, 1;
	setp.ne.s32 	%p16, %r506, 0;
	@%p16 bra 	$L__BB43_45;
$L__BB43_46:
	// begin inline asm
	mov.u32 %r248, %laneid;
	// end inline asm
	mov.b32 	%r251, 1;
	mov.b32 	%r272, 31;
	mov.b32 	%r273, -1;
	// begin inline asm
	shfl.sync.down.b32 %r249, %r509, %r251, %r272, %r273;
	// end inline asm
	setp.gt.s32 	%p17, %r248, 30;
	selp.b32 	%r274, 0, %r249, %p17;
	add.s32 	%r255, %r274, %r509;
	mov.b32 	%r256, 2;
	// begin inline asm
	shfl.sync.down.b32 %r254, %r255, %r256, %r272, %r273;
	// end inline asm
	setp.gt.s32 	%p18, %r248, 29;
	selp.b32 	%r275, 0, %r254, %p18;
	add.s32 	%r260, %r255, %r275;
	mov.b32 	%r261, 4;
	// begin inline asm
	shfl.sync.down.b32 %r259, %r260, %r261, %r272, %r273;
	// end inline asm
	setp.gt.s32 	%p19, %r248, 27;
	selp.b32 	%r276, 0, %r259, %p19;
	add.s32 	%r265, %r260, %r276;
	mov.b32 	%r266, 8;
	// begin inline asm
	shfl.sync.down.b32 %r264, %r265, %r266, %r272, %r273;
	// end inline asm
	setp.gt.s32 	%p20, %r248, 23;
	selp.b32 	%r277, 0, %r264, %p20;
	add.s32 	%r270, %r265, %r277;
	mov.b32 	%r271, 16;
	// begin inline asm
	shfl.sync.down.b32 %r269, %r270, %r271, %r272, %r273;
	// end inline asm
	setp.gt.s32 	%p21, %r248, 15;
	selp.b32 	%r278, 0, %r269, %p21;
	add.s32 	%r510, %r270, %r278;
	setp.ne.s32 	%p22, %r248, 0;
	@%p22 bra 	$L__BB43_48;
	shr.u32 	%r279, %r40, 3;
	and.b32  	%r280, %r279, 124;
	mov.u32 	%r281, _ZZN3cub18CUB_300001_SM_10006detail6reduce28DeviceReduceSingleTileKernelINS2_10policy_hubIijN4cuda3std3__44plusIiEEE10Policy1000EN6thrust24THRUST_300001_SM_1000_NS10device_ptrIiEEPijS9_iiNS7_10__identityEEEvT0_T1_T2_T3_T4_T6_E12temp_storage;
	add.s32 	%r282, %r281, %r280;
	st.shared.u32 	[%r282+8], %r510;
$L__BB43_48:
	bar.sync 	0;
	setp.ne.s32 	%p23, %r40, 0;
	@%p23 bra 	$L__BB43_50;
	ld.shared.u32 	%r283, [_ZZN3cub18CUB_300001_SM_10006detail6reduce28DeviceReduceSingleTileKernelINS2_10policy_hubIijN4cuda3std3__44plusIiEEE10Policy1000EN6thrust24THRUST_300001_SM_1000_NS10device_ptrIiEEPijS9_iiNS7_10__identityEEEvT0_T1_T2_T3_T4_T6_E12temp_storage+12];
	add.s32 	%r284, %r283, %r510;
	ld.shared.u32 	%r285, [_ZZN3cub18CUB_300001_SM_10006detail6reduce28DeviceReduceSingleTileKernelINS2_10policy_hubIijN4cuda3std3__44plusIiEEE10Policy1000EN6thrust24THRUST_300001_SM_1000_NS10device_ptrIiEEPijS9_iiNS7_10__identityEEEvT0_T1_T2_T3_T4_T6_E12temp_storage+16];
	add.s32 	%r286, %r284, %r285;
	ld.shared.u32 	%r287, [_ZZN3cub18CUB_300001_SM_10006detail6reduce28DeviceReduceSingleTileKernelINS2_10policy_hubIijN4cuda3std3__44plusIiEEE10Policy1000EN6thrust24THRUST_300001_SM_1000_NS10device_ptrIiEEPijS9_iiNS7_10__identityEEEvT0_T1_T2_T3_T4_T6_E12temp_storage+20];
	add.s32 	%r288, %r286, %r287;
	ld.shared.u32 	%r289, [_ZZN3cub18CUB_300001_SM_10006detail6reduce28DeviceReduceSingleTileKernelINS2_10policy_hubIijN4cuda3std3__44plusIiEEE10Policy1000EN6thrust24THRUST_300001_SM_1000_NS10device_ptrIiEEPijS9_iiNS7_10__identityEEEvT0_T1_T2_T3_T4_T6_E12temp_storage+24];
	add.s32 	%r290, %r288, %r289;
	ld.shared.u32 	%r291, [_ZZN3cub18CUB_300001_SM_10006detail6reduce28DeviceReduceSingleTileKernelINS2_10policy_hubIijN4cuda3std3__44plusIiEEE10Policy1000EN6thrust24THRUST_300001_SM_1000_NS10device_ptrIiEEPijS9_iiNS7_10__identityEEEvT0_T1_T2_T3_T4_T6_E12temp_storage+28];
	add.s32 	%r292, %r290, %r291;
	ld.shared.u32 	%r293, [_ZZN3cub18CUB_300001_SM_10006detail6reduce28DeviceReduceSingleTileKernelINS2_10policy_hubIijN4cuda3std3__44plusIiEEE10Policy1000EN6thrust24THRUST_300001_SM_1000_NS10device_ptrIiEEPijS9_iiNS7_10__identityEEEvT0_T1_T2_T3_T4_T6_E12temp_storage+32];
	add.s32 	%r294, %r292, %r293;
	ld.shared.u32 	%r295, [_ZZN3cub18CUB_300001_SM_10006detail6reduce28DeviceReduceSingleTileKernelINS2_10policy_hubIijN4cuda3std3__44plusIiEEE10Policy1000EN6thrust24THRUST_300001_SM_1000_NS10device_ptrIiEEPijS9_iiNS7_10__identityEEEvT0_T1_T2_T3_T4_T6_E12temp_storage+36];
	add.s32 	%r510, %r294, %r295;
$L__BB43_50:
	mov.u32 	%r469, %tid.x;
	setp.ne.s32 	%p57, %r469, 0;
	@%p57 bra 	$L__BB43_52;
	add.s32 	%r470, %r510, %r91;
	st.global.u32 	[%rd1], %r470;
$L__BB43_52:
	ret;

}
	// .globl	_ZN3cub18CUB_300001_SM_10006detail6reduce18DeviceReduceKernelINS2_10policy_hubIijN4cuda3std3__44plusIiEEE10Policy1000EN6thrust24THRUST_300001_SM_1000_NS10device_ptrIiEEjS9_iNS7_10__identityEEEvT0_PT3_T1_NS0_13GridEvenShareISK_EET2_T4_
.visible .entry _ZN3cub18CUB_300001_SM_10006detail6reduce18DeviceReduceKernelINS2_10policy_hubIijN4cuda3std3__44plusIiEEE10Policy1000EN6thrust24THRUST_300001_SM_1000_NS10device_ptrIiEEjS9_iNS7_10__identityEEEvT0_PT3_T1_NS0_13GridEvenShareISK_EET2_T4_(
	.param .align 8 .b8 _ZN3cub18CUB_300001_SM_10006detail6reduce18DeviceReduceKernelINS2_10policy_hubIijN4cuda3std3__44plusIiEEE10Policy1000EN6thrust24THRUST_300001_SM_1000_NS10device_ptrIiEEjS9_iNS7_10__identityEEEvT0_PT3_T1_NS0_13GridEvenShareISK_EET2_T4__param_0[8],
	.param .u64 .ptr .align 1 _ZN3cub18CUB_300001_SM_10006detail6reduce18DeviceReduceKernelINS2_10policy_hubIijN4cuda3std3__44plusIiEEE10Policy1000EN6thrust24THRUST_300001_SM_1000_NS10device_ptrIiEEjS9_iNS7_10__identityEEEvT0_PT3_T1_NS0_13GridEvenShareISK_EET2_T4__param_1,
	.param .u32 _ZN3cub18CUB_300001_SM_10006detail6reduce18DeviceReduceKernelINS2_10policy_hubIijN4cuda3std3__44plusIiEEE10Policy1000EN6thrust24THRUST_300001_SM_1000_NS10device_ptrIiEEjS9_iNS7_10__identityEEEvT0_PT3_T1_NS0_13GridEvenShareISK_EET2_T4__param_2,
	.param .align 4 .b8 _ZN3cub18CUB_300001_SM_10006detail6reduce18DeviceReduceKernelINS2_10policy_hubIijN4cuda3std3__44plusIiEEE10Policy1000EN6thrust24THRUST_300001_SM_1000_NS10device_ptrIiEEjS9_iNS7_10__identityEEEvT0_PT3_T1_NS0_13GridEvenShareISK_EET2_T4__param_3[40],
	.param .align 1 .b8 _ZN3cub18CUB_300001_SM_10006detail6reduce18DeviceReduceKernelINS2_10policy_hubIijN4cuda3std3__44plusIiEEE10Policy1000EN6thrust24THRUST_300001_SM_1000_NS10device_ptrIiEEjS9_iNS7_10__identityEEEvT0_PT3_T1_NS0_13GridEvenShareISK_EET2_T4__param_4[1],
	.param .align 1 .b8 _ZN3cub18CUB_300001_SM_10006detail6reduce18DeviceReduceKernelINS2_10policy_hubIijN4cuda3std3__44plusIiEEE10Policy1000EN6thrust24THRUST_300001_SM_1000_NS10device_ptrIiEEjS9_iNS7_10__identityEEEvT0_PT3_T1_NS0_13GridEvenShareISK_EET2_T4__param_5[1]
)
.maxntid 256
{
	.reg .pred 	%p<57>;
	.reg .b16 	%rs<4>;
	.reg .b32 	%r<575>;
	.reg .b64 	%rd<130>;
	// demoted variable
	.shared .align 4 .b8 _ZZN3cub18CUB_300001_SM_10006detail6reduce18DeviceReduceKernelINS2_10policy_hubIijN4cuda3std3__44plusIiEEE10Policy1000EN6thrust24THRUST_300001_SM_1000_NS10device_ptrIiEEjS9_iNS7_10__identityEEEvT0_PT3_T1_NS0_13GridEvenShareISK_EET2_T4_E12temp_storage[44];
	ld.param.u32 	%r1, [_ZN3cub18CUB_300001_SM_10006detail6reduce18DeviceReduceKernelINS2_10policy_hubIijN4cuda3std3__44plusIiEEE10Policy1000EN6thrust24THRUST_300001_SM_1000_NS10device_ptrIiEEjS9_iNS7_10__identityEEEvT0_PT3_T1_NS0_13GridEvenShareISK_EET2_T4__param_3+20];
	ld.param.u32 	%r2, [_ZN3cub18CUB_300001_SM_10006detail6reduce18DeviceReduceKernelINS2_10policy_hubIijN4cuda3std3__44plusIiEEE10Policy1000EN6thrust24THRUST_300001_SM_1000_NS10device_ptrIiEEjS9_iNS7_10__identityEEEvT0_PT3_T1_NS0_13GridEvenShareISK_EET2_T4__param_3+24];
	ld.param.u64 	%rd3, [_ZN3cub18CUB_300001_SM_10006detail6reduce18DeviceReduceKernelINS2_10policy_hubIijN4cuda3std3__44plusIiEEE10Policy1000EN6thrust24THRUST_300001_SM_1000_NS10device_ptrIiEEjS9_iNS7_10__identityEEEvT0_PT3_T1_NS0_13GridEvenShareISK_EET2_T4__param_0];
	cvta.to.global.u64 	%rd1, %rd3;
	mov.u32 	%r3, %ctaid.x;
	shl.b32 	%r4, %r2, 12;
	shl.b32 	%r556, %r3, 12;
	sub.s32 	%r6, %r1, %r556;
	setp.gt.u32 	%p1, %r6, 4095;
	@%p1 bra 	$L__BB44_26;
	mov.u32 	%r7, %tid.x;
	setp.ge.u32 	%p23, %r7, %r6;
	mov.b32 	%r550, 0;
	mov.u32 	%r539, %r7;
	@%p23 bra 	$L__BB44_3;
	add.s32 	%r330, %r556, %r7;
	mul.wide.u32 	%rd66, %r330, 4;
	add.s64 	%rd67, %rd1, %rd66;
	ld.global.u32 	%r550, [%rd67];
	add.s32 	%r539, %r7, 256;
$L__BB44_3:
	setp.ge.u32 	%p24, %r539, %r6;
	@%p24 bra 	$L__BB44_17;
	not.b32 	%r332, %r539;
	add.s32 	%r333, %r1, %r332;
	sub.s32 	%r334, %r333, %r556;
	shr.u32 	%r335, %r334, 8;
	add.s32 	%r12, %r335, 1;
	and.b32  	%r13, %r12, 15;
	setp.lt.u32 	%p25, %r334, 3840;
	@%p25 bra 	$L__BB44_8;
	or.b32  	%r536, %r539, 2048;
	add.s32 	%r535, %r539, %r556;
	and.b32  	%r336, %r12, 33554416;
	neg.s32 	%r534, %r336;
$L__BB44_6:
	.pragma "nounroll";
	mul.wide.u32 	%rd68, %r535, 4;
	add.s64 	%rd69, %rd1, %rd68;
	ld.global.u32 	%r337, [%rd69];
	add.s32 	%r338, %r337, %r550;
	add.s32 	%r339, %r535, 256;
	mul.wide.u32 	%rd70, %r339, 4;
	add.s64 	%rd71, %rd1, %rd70;
	ld.global.u32 	%r340, [%rd71];
	add.s32 	%r341, %r340, %r338;
	add.s32 	%r342, %r535, 512;
	mul.wide.u32 	%rd72, %r342, 4;
	add.s64 	%rd73, %rd1, %rd72;
	ld.global.u32 	%r343, [%rd73];
	add.s32 	%r344, %r343, %r341;
	add.s32 	%r345, %r535, 768;
	mul.wide.u32 	%rd74, %r345, 4;
	add.s64 	%rd75, %rd1, %rd74;
	ld.global.u32 	%r346, [%rd75];
	add.s32 	%r347, %r346, %r344;
	add.s32 	%r348, %r535, 1024;
	mul.wide.u32 	%rd76, %r348, 4;
	add.s64 	%rd77, %rd1, %rd76;
	ld.global.u32 	%r349, [%rd77];
	add.s32 	%r350, %r349, %r347;
	add.s32 	%r351, %r535, 1280;
	mul.wide.u32 	%rd78, %r351, 4;
	add.s64 	%rd79, %rd1, %rd78;
	ld.global.u32 	%r352, [%rd79];
	add.s32 	%r353, %r352, %r350;
	add.s32 	%r354, %r535, 1536;
	mul.wide.u32 	%rd80, %r354, 4;
	add.s64 	%rd81, %rd1, %rd80;
	ld.global.u32 	%r355, [%rd81];
	add.s32 	%r356, %r355, %r353;
	add.s32 	%r357, %r535, 1792;
	mul.wide.u32 	%rd82, %r357, 4;
	add.s64 	%rd83, %rd1, %rd82;
	ld.global.u32 	%r358, [%rd83];
	add.s32 	%r359, %r358, %r356;
	add.s32 	%r360, %r535, 2048;
	mul.wide.u32 	%rd84, %r360, 4;
	add.s64 	%rd85, %rd1, %rd84;
	ld.global.u32 	%r361, [%rd85];
	add.s32 	%r362, %r361, %r359;
	add.s32 	%r363, %r535, 2304;
	mul.wide.u32 	%rd86, %r363, 4;
	add.s64 	%rd87, %rd1, %rd86;
	ld.global.u32 	%r364, [%rd87];
	add.s32 	%r365, %r364, %r362;
	add.s32 	%r366, %r535, 2560;
	mul.wide.u32 	%rd88, %r366, 4;
	add.s64 	%rd89, %rd1, %rd88;
	ld.global.u32 	%r367, [%rd89];
	add.s32 	%r368, %r367, %r365;
	add.s32 	%r369, %r535, 2816;
	mul.wide.u32 	%rd90, %r369, 4;
	add.s64 	%rd91, %rd1, %rd90;
	ld.global.u32 	%r370, [%rd91];
	add.s32 	%r371, %r370, %r368;
	add.s32 	%r372, %r535, 3072;
	mul.wide.u32 	%rd92, %r372, 4;
	add.s64 	%rd93, %rd1, %rd92;
	ld.global.u32 	%r373, [%rd93];
	add.s32 	%r374, %r373, %r371;
	add.s32 	%r375, %r535, 3328;
	mul.wide.u32 	%rd94, %r375, 4;
	add.s64 	%rd95, %rd1, %rd94;
	ld.global.u32 	%r376, [%rd95];
	add.s32 	%r377, %r376, %r374;
	add.s32 	%r378, %r535, 3584;
	mul.wide.u32 	%rd96, %r378, 4;
	add.s64 	%rd97, %rd1, %rd96;
	ld.global.u32 	%r379, [%rd97];
	add.s32 	%r380, %r379, %r377;
	add.s32 	%r381, %r535, 3840;
	mul.wide.u32 	%rd98, %r381, 4;
	add.s64 	%rd99, %rd1, %rd98;
	ld.global.u32 	%r382, [%rd99];
	add.s32 	%r550, %r382, %r380;
	add.s32 	%r536, %r536, 4096;
	add.s32 	%r535, %r535, 4096;
	add.s32 	%r534, %r534, 16;
	setp.ne.s32 	%p26, %r534, 0;
	@%p26 bra 	$L__BB44_6;
	add.s32 	%r539, %r536, -2048;
$L__BB44_8:
	setp.eq.s32 	%p27, %r13, 0;
	@%p27 bra 	$L__BB44_17;
	and.b32  	%r29, %r12, 7;
	setp.lt.u32 	%p28, %r13, 8;
	@%p28 bra 	$L__BB44_11;
	add.s32 	%r384, %r556, %r539;
	mul.wide.u32 	%rd100, %r384, 4;
	add.s64 	%rd101, %rd1, %rd100;
	ld.global.u32 	%r385, [%rd101];
	add.s32 	%r386, %r385, %r550;
	add.s32 	%r387, %r384, 256;
	mul.wide.u32 	%rd102, %r387, 4;
	add.s64 	%rd103, %rd1, %rd102;
	ld.global.u32 	%r388, [%rd103];
	add.s32 	%r389, %r388, %r386;
	add.s32 	%r390, %r384, 512;
	mul.wide.u32 	%rd104, %r390, 4;
	add.s64 	%rd105, %rd1, %rd104;
	ld.global.u32 	%r391, [%rd105];
	add.s32 	%r392, %r391, %r389;
	add.s32 	%r393, %r384, 768;
	mul.wide.u32 	%rd106, %r393, 4;
	add.s64 	%rd107, %rd1, %rd106;
	ld.global.u32 	%r394, [%rd107];
	add.s32 	%r395, %r394, %r392;
	add.s32 	%r396, %r384, 1024;
	mul.wide.u32 	%rd108, %r396, 4;
	add.s64 	%rd109, %rd1, %rd108;
	ld.global.u32 	%r397, [%rd109];
	add.s32 	%r398, %r397, %r395;
	add.s32 	%r399, %r384, 1280;
	mul.wide.u32 	%rd110, %r399, 4;
	add.s64 	%rd111, %rd1, %rd110;
	ld.global.u32 	%r400, [%rd111];
	add.s32 	%r401, %r400, %r398;
	add.s32 	%r402, %r384, 1536;
	mul.wide.u32 	%rd112, %r402, 4;
	add.s64 	%rd113, %rd1, %rd112;
	ld.global.u32 	%r403, [%rd113];
	add.s32 	%r404, %r403, %r401;
	add.s32 	%r405, %r384, 1792;
	mul.wide.u32 	%rd114, %r405, 4;
	add.s64 	%rd115, %rd1, %rd114;
	ld.global.u32 	%r406, [%rd115];
	add.s32 	%r550, %r406, %r404;
	add.s32 	%r539, %r539, 2048;
$L__BB44_11:
	setp.eq.s32 	%p29, %r29, 0;
	@%p29 bra 	$L__BB44_17;
	and.b32  	%r35, %r12, 3;
	setp.lt.u32 	%p30, %r29, 4;
	@%p30 bra 	$L__BB44_14;
	add.s32 	%r408, %r556, %r539;
	mul.wide.u32 	%rd116, %r408, 4;
	add.s64 	%rd117, %rd1, %rd116;
	ld.global.u32 	%r409, [%rd117];
	add.s32 	%r410, %r409, %r550;
	add.s32 	%r411, %r408, 256;
	mul.wide.u32 	%rd118, %r411, 4;
	add.s64 	%rd119, %rd1, %rd118;
	ld.global.u32 	%r412, [%rd119];
	add.s32 	%r413, %r412, %r410;
	add.s32 	%r414, %r408, 512;
	mul.wide.u32 	%rd120, %r414, 4;
	add.s64 	%rd121, %rd1, %rd120;
	ld.global.u32 	%r415, [%rd121];
	add.s32 	%r416, %r415, %r413;
	add.s32 	%r417, %r408, 768;
	mul.wide.u32 	%rd122, %r417, 4;
	add.s64 	%rd123, %rd1, %rd122;
	ld.global.u32 	%r418, [%rd123];
	add.s32 	%r550, %r418, %r416;
	add.s32 	%r539, %r539, 1024;
$L__BB44_14:
	setp.eq.s32 	%p31, %r35, 0;
	@%p31 bra 	$L__BB44_17;
	add.s32 	%r548, %r539, %r556;
	neg.s32 	%r547, %r35;
$L__BB44_16:
	.pragma "nounroll";
	mul.wide.u32 	%rd124, %r548, 4;
	add.s64 	%rd125, %rd1, %rd124;
	ld.global.u32 	%r419, [%rd125];
	add.s32 	%r550, %r419, %r550;
	add.s32 	%r548, %r548, 256;
	add.s32 	%r547, %r547, 1;
	setp.ne.s32 	%p32, %r547, 0;
	@%p32 bra 	$L__BB44_16;
$L__BB44_17:
	setp.lt.u32 	%p33, %r6, 256;
	@%p33 bra 	$L__BB44_22;
	// begin inline asm
	mov.u32 %r483, %laneid;
	// end inline asm
	mov.b32 	%r486, 1;
	mov.b32 	%r507, 31;
	mov.b32 	%r508, -1;
	// begin inline asm
	shfl.sync.down.b32 %r484, %r550, %r486, %r507, %r508;
	// end inline asm
	setp.gt.s32 	%p49, %r483, 30;
	selp.b32 	%r509, 0, %r484, %p49;
	add.s32 	%r490, %r509, %r550;
	mov.b32 	%r491, 2;
	// begin inline asm
	shfl.sync.down.b32 %r489, %r490, %r491, %r507, %r508;
	// end inline asm
	setp.gt.s32 	%p50, %r483, 29;
	selp.b32 	%r510, 0, %r489, %p50;
	add.s32 	%r495, %r490, %r510;
	mov.b32 	%r496, 4;
	// begin inline asm
	shfl.sync.down.b32 %r494, %r495, %r496, %r507, %r508;
	// end inline asm
	setp.gt.s32 	%p51, %r483, 27;
	selp.b32 	%r511, 0, %r494, %p51;
	add.s32 	%r500, %r495, %r511;
	mov.b32 	%r501, 8;
	// begin inline asm
	shfl.sync.down.b32 %r499, %r500, %r501, %r507, %r508;
	// end inline asm
	setp.gt.s32 	%p52, %r483, 23;
	selp.b32 	%r512, 0, %r499, %p52;
	add.s32 	%r505, %r500, %r512;
	mov.b32 	%r506, 16;
	// begin inline asm
	shfl.sync.down.b32 %r504, %r505, %r506, %r507, %r508;
	// end inline asm
	setp.gt.s32 	%p53, %r483, 15;
	selp.b32 	%r513, 0, %r504, %p53;
	add.s32 	%r574, %r505, %r513;
	setp.ne.s32 	%p54, %r483, 0;
	@%p54 bra 	$L__BB44_20;
	shr.u32 	%r514, %r7, 3;
	and.b32  	%r515, %r514, 124;
	mov.u32 	%r516, _ZZN3cub18CUB_300001_SM_10006detail6reduce18DeviceReduceKernelINS2_10policy_hubIijN4cuda3std3__44plusIiEEE10Policy1000EN6thrust24THRUST_300001_SM_1000_NS10device_ptrIiEEjS9_iNS7_10__identityEEEvT0_PT3_T1_NS0_13GridEvenShareISK_EET2_T4_E12temp_storage;
	add.s32 	%r517, %r516, %r515;
	st.shared.u32 	[%r517+8], %r574;
$L__BB44_20:
	bar.sync 	0;
	setp.ne.s32 	%p55, %r7, 0;
	@%p55 bra 	$L__BB44_48;
	ld.shared.u32 	%r518, [_ZZN3cub18CUB_300001_SM_10006detail6reduce18DeviceReduceKernelINS2_10policy_hubIijN4cuda3std3__44plusIiEEE10Policy1000EN6thrust24THRUST_300001_SM_1000_NS10device_ptrIiEEjS9_iNS7_10__identityEEEvT0_PT3_T1_NS0_13GridEvenShareISK_EET2_T4_E12temp_storage+12];
	add.s32 	%r519, %r518, %r574;
	ld.shared.u32 	%r520, [_ZZN3cub18CUB_300001_SM_10006detail6reduce18DeviceReduceKernelINS2_10policy_hubIijN4cuda3std3__44plusIiEEE10Policy1000EN6thrust24THRUST_300001_SM_1000_NS10device_ptrIiEEjS9_iNS7_10__identityEEEvT0_PT3_T1_NS0_13GridEvenShareISK_EET2_T4_E12temp_storage+16];
	add.s32 	%r521, %r519, %r520;
	ld.shared.u32 	%r522, [_ZZN3cub18CUB_300001_SM_10006detail6reduce18DeviceReduceKernelINS2_10policy_hubIijN4cuda3std3__44plusIiEEE10Policy1000EN6thrust24THRUST_300001_SM_1000_NS10device_ptrIiEEjS9_iNS7_10__identityEEEvT0_PT3_T1_NS0_13GridEvenShareISK_EET2_T4_E12temp_storage+20];
	add.s32 	%r523, %r521, %r522;
	ld.shared.u32 	%r524, [_ZZN3cub18CUB_300001_SM_10006detail6reduce18DeviceReduceKernelINS2_10policy_hubIijN4cuda3std3__44plusIiEEE10Policy1000EN6thrust24THRUST_300001_SM_1000_NS10device_ptrIiEEjS9_iNS7_10__identityEEEvT0_PT3_T1_NS0_13GridEvenShareISK_EET2_T4_E12temp_storage+24];
	add.s32 	%r525, %r523, %r524;
	ld.shared.u32 	%r526, [_ZZN3cub18CUB_300001_SM_10006detail6reduce18DeviceReduceKernelINS2_10policy_hubIijN4cuda3std3__44plusIiEEE10Policy1000EN6thrust24THRUST_300001_SM_1000_NS10device_ptrIiEEjS9_iNS7_10__identityEEEvT0_PT3_T1_NS0_13GridEvenShareISK_EET2_T4_E12temp_storage+28];
	add.s32 	%r527, %r525, %r526;
	ld.shared.u32 	%r528, [_ZZN3cub18CUB_300001_SM_10006detail6reduce18DeviceReduceKernelINS2_10policy_hubIijN4cuda3std3__44plusIiEEE10Policy1000EN6thrust24THRUST_300001_SM_1000_NS10device_ptrIiEEjS9_iNS7_10__identityEEEvT0_PT3_T1_NS0_13GridEvenShareISK_EET2_T4_E12temp_storage+32];
	add.s32 	%r529, %r527, %r528;
	ld.shared.u32 	%r530, [_ZZN3cub18CUB_300001_SM_10006detail6reduce18DeviceReduceKernelINS2_10policy_hubIijN4cuda3std3__44plusIiEEE10Policy1000EN6thrust24THRUST_300001_SM_1000_NS10device_ptrIiEEjS9_iNS7_10__identityEEEvT0_PT3_T1_NS0_13GridEvenShareISK_EET2_T4_E12temp_storage+36];
	add.s32 	%r574, %r529, %r530;
	bra.uni 	$L__BB44_48;
$L__BB44_22:
	// begin inline asm
	mov.u32 %r420, %laneid;
	// end inline asm
	and.b32  	%r446, %r7, 992;
	add.s32 	%r447, %r446, 32;
	setp.gt.u32 	%p34, %r447, %r6;
	not.b32 	%r448, %r446;
	add.s32 	%r449, %r6, %r448;
	selp.b32 	%r444, %r449, 31, %p34;
	mov.b32 	%r423, 1;
	mov.b32 	%r445, -1;
	// begin inline asm
	shfl.sync.down.b32 %r421, %r550, %r423, %r444, %r445;
	// end inline asm
	setp.lt.s32 	%p35, %r420, %r444;
	selp.b32 	%r450, %r421, 0, %p35;
	add.s32 	%r427, %r450, %r550;
	mov.b32 	%r428, 2;
	// begin inline asm
	shfl.sync.down.b32 %r426, %r427, %r428, %r444, %r445;
	// end inline asm
	add.s32 	%r451, %r420, 2;
	setp.gt.s32 	%p36, %r451, %r444;
	selp.b32 	%r452, 0, %r426, %p36;
	add.s32 	%r432, %r427, %r452;
	mov.b32 	%r433, 4;
	// begin inline asm
	shfl.sync.down.b32 %r431, %r432, %r433, %r444, %r445;
	// end inline asm
	add.s32 	%r453, %r420, 4;
	setp.gt.s32 	%p37, %r453, %r444;
	selp.b32 	%r454, 0, %r431, %p37;
	add.s32 	%r437, %r432, %r454;
	mov.b32 	%r438, 8;
	// begin inline asm
	shfl.sync.down.b32 %r436, %r437, %r438, %r444, %r445;
	// end inline asm
	add.s32 	%r455, %r420, 8;
	setp.gt.s32 	%p38, %r455, %r444;
	selp.b32 	%r456, 0, %r436, %p38;
	add.s32 	%r442, %r437, %r456;
	mov.b32 	%r443, 16;
	// begin inline asm
	shfl.sync.down.b32 %r441, %r442, %r443, %r444, %r445;
	// end inline asm
	add.s32 	%r457, %r420, 16;
	setp.gt.s32 	%p39, %r457, %r444;
	selp.b32 	%r458, 0, %r441, %p39;
	add.s32 	%r574, %r442, %r458;
	setp.ne.s32 	%p40, %r420, 0;
	@%p40 bra 	$L__BB44_24;
	shr.u32 	%r459, %r7, 3;
	and.b32  	%r460, %r459, 124;
	mov.u32 	%r461, _ZZN3cub18CUB_300001_SM_10006detail6reduce18DeviceReduceKernelINS2_10policy_hubIijN4cuda3std3__44plusIiEEE10Policy1000EN6thrust24THRUST_300001_SM_1000_NS10device_ptrIiEEjS9_iNS7_10__identityEEEvT0_PT3_T1_NS0_13GridEvenShareISK_EET2_T4_E12temp_storage;
	add.s32 	%r462, %r461, %r460;
	st.shared.u32 	[%r462+8], %r574;
$L__BB44_24:
	bar.sync 	0;
	setp.ne.s32 	%p41, %r7, 0;
	@%p41 bra 	$L__BB44_48;
	setp.gt.u32 	%p42, %r6, 32;
	ld.shared.u32 	%r463, [_ZZN3cub18CUB_300001_SM_10006detail6reduce18DeviceReduceKernelINS2_10policy_hubIijN4cuda3std3__44plusIiEEE10Policy1000EN6thrust24THRUST_300001_SM_1000_NS10device_ptrIiEEjS9_iNS7_10__identityEEEvT0_PT3_T1_NS0_13GridEvenShareISK_EET2_T4_E12temp_storage+12];
	selp.b32 	%r464, %r463, 0, %p42;
	add.s32 	%r465, %r464, %r574;
	setp.gt.u32 	%p43, %r6, 64;
	ld.shared.u32 	%r466, [_ZZN3cub18CUB_300001_SM_10006detail6reduce18DeviceReduceKernelINS2_10policy_hubIijN4cuda3std3__44plusIiEEE10Policy1000EN6thrust24THRUST_300001_SM_1000_NS10device_ptrIiEEjS9_iNS7_10__identityEEEvT0_PT3_T1_NS0_13GridEvenShareISK_EET2_T4_E12temp_storage+16];
	selp.b32 	%r467, %r466, 0, %p43;
	add.s32 	%r468, %r465, %r467;
	setp.gt.u32 	%p44, %r6, 96;
	ld.shared.u32 	%r469, [_ZZN3cub18CUB_300001_SM_10006detail6reduce18DeviceReduceKernelINS2_10policy_hubIijN4cuda3std3__44plusIiEEE10Policy1000EN6thrust24THRUST_300001_SM_1000_NS10device_ptrIiEEjS9_iNS7_10__identityEEEvT0_PT3_T1_NS0_13GridEvenShareISK_EET2_T4_E12temp_storage+20];
	selp.b32 	%r470, %r469, 0, %p44;
	add.s32 	%r471, %r468, %r470;
	setp.gt.u32 	%p45, %r6, 128;
	ld.shared.u32 	%r472, [_ZZN3cub18CUB_300001_SM_10006detail6reduce18DeviceReduceKernelINS2_10policy_hubIijN4cuda3std3__44plusIiEEE10Policy1000EN6thrust24THRUST_300001_SM_1000_NS10device_ptrIiEEjS9_iNS7_10__identityEEEvT0_PT3_T1_NS0_13GridEvenShareISK_EET2_T4_E12temp_storage+24];
	selp.b32 	%r473, %r472, 0, %p45;
	add.s32 	%r474, %r471, %r473;
	setp.gt.u32 	%p46, %r6, 160;
	ld.shared.u32 	%r475, [_ZZN3cub18CUB_300001_SM_10006detail6reduce18DeviceReduceKernelINS2_10policy_hubIijN4cuda3std3__44plusIiEEE10Policy1000EN6thrust24THRUST_300001_SM_1000_NS10device_ptrIiEEjS9_iNS7_10__identityEEEvT0_PT3_T1_NS0_13GridEvenShareISK_EET2_T4_E12temp_storage+28];
	selp.b32 	%r476, %r475, 0, %p46;
	add.s32 	%r477, %r474, %r476;
	setp.gt.u32 	%p47, %r6, 192;
	ld.shared.u32 	%r478, [_ZZN3cub18CUB_300001_SM_10006detail6reduce18DeviceReduceKernelINS2_10policy_hubIijN4cuda3std3__44plusIiEEE10Policy1000EN6thrust24THRUST_300001_SM_1000_NS10device_ptrIiEEjS9_iNS7_10__identityEEEvT0_PT3_T1_NS0_13GridEvenShareISK_EET2_T4_E12temp_storage+32];
	selp.b32 	%r479, %r478, 0, %p47;
	add.s32 	%r480, %r477, %r479;
	setp.gt.u32 	%p48, %r6, 224;
	ld.shared.u32 	%r481, [_ZZN3cub18CUB_300001_SM_10006detail6reduce18DeviceReduceKernelINS2_10policy_hubIijN4cuda3std3__44plusIiEEE10Policy1000EN6thrust24THRUST_300001_SM_1000_NS10device_ptrIiEEjS9_iNS7_10__identityEEEvT0_PT3_T1_NS0_13GridEvenShareISK_EET2_T4_E12temp_storage+36];
	selp.b32 	%r482, %r481, 0, %p48;
	add.s32 	%r574, %r480, %r482;
	bra.uni 	$L__BB44_48;
$L__BB44_26:
	mov.u32 	%r54, %tid.x;
	add.s32 	%r110, %r54, %r556;
	mul.wide.u32 	%rd4, %r110, 4;
	add.s64 	%rd5, %rd1, %rd4;
	ld.global.u32 	%r111, [%rd5];
	ld.global.u32 	%r112, [%rd5+1024];
	ld.global.u32 	%r113, [%rd5+2048];
	ld.global.u32 	%r114, [%rd5+3072];
	ld.global.u32 	%r115, [%rd5+4096];
	ld.global.u32 	%r116, [%rd5+5120];
	ld.global.u32 	%r117, [%rd5+6144];
	ld.global.u32 	%r118, [%rd5+7168];
	ld.global.u32 	%r119, [%rd5+8192];
	ld.global.u32 	%r120, [%rd5+9216];
	ld.global.u32 	%r121, [%rd5+10240];
	ld.global.u32 	%r122, [%rd5+11264];
	ld.global.u32 	%r123, [%rd5+12288];
	ld.global.u32 	%r124, [%rd5+13312];
	ld.global.u32 	%r125, [%rd5+14336];
	ld.global.u32 	%r126, [%rd5+15360];
	add.s32 	%r127, %r112, %r111;
	add.s32 	%r128, %r113, %r127;
	add.s32 	%r129, %r114, %r128;
	add.s32 	%r130, %r115, %r129;
	add.s32 	%r131, %r116, %r130;
	add.s32 	%r132, %r117, %r131;
	add.s32 	%r133, %r118, %r132;
	add.s32 	%r134, %r119, %r133;
	add.s32 	%r135, %r120, %r134;
	add.s32 	%r136, %r121, %r135;
	add.s32 	%r137, %r122, %r136;
	add.s32 	%r138, %r123, %r137;
	add.s32 	%r139, %r124, %r138;
	add.s32 	%r140, %r125, %r139;
	add.s32 	%r573, %r126, %r140;
	setp.lt.u32 	%p2, %r6, %r4;
	@%p2 bra 	$L__BB44_44;
	add.s32 	%r56, %r4, %r556;
	not.b32 	%r142, %r54;
	add.s32 	%r143, %r142, %r1;
	sub.s32 	%r144, %r143, %r4;
	sub.s32 	%r552, %r144, %r556;
	add.s32 	%r145, %r56, %r54;
	add.s32 	%r551, %r145, 2048;
	mov.b32 	%r554, 0;
	mov.u32 	%r553, %r56;
$L__BB44_28:
	add.s32 	%r556, %r556, %r4;
	add.s32 	%r147, %r1, -4096;
	setp.gt.u32 	%p3, %r556, %r147;
	@%p3 bra 	$L__BB44_30;
	add.s32 	%r148, %r54, %r556;
	mul.wide.u32 	%rd6, %r148, 4;
	add.s64 	%rd7, %rd1, %rd6;
	ld.global.u32 	%r149, [%rd7];
	ld.global.u32 	%r150, [%rd7+1024];
	ld.global.u32 	%r151, [%rd7+2048];
	ld.global.u32 	%r152, [%rd7+3072];
	ld.global.u32 	%r153, [%rd7+4096];
	ld.global.u32 	%r154, [%rd7+5120];
	ld.global.u32 	%r155, [%rd7+6144];
	ld.global.u32 	%r156, [%rd7+7168];
	ld.global.u32 	%r157, [%rd7+8192];
	ld.global.u32 	%r158, [%rd7+9216];
	ld.global.u32 	%r159, [%rd7+10240];
	ld.global.u32 	%r160, [%rd7+11264];
	ld.global.u32 	%r161, [%rd7+12288];
	ld.global.u32 	%r162, [%rd7+13312];
	ld.global.u32 	%r163, [%rd7+14336];
	ld.global.u32 	%r164, [%rd7+15360];
	add.s32 	%r165, %r149, %r573;
	add.s32 	%r166, %r150, %r165;
	add.s32 	%r167, %r151, %r166;
	add.s32 	%r168, %r152, %r167;
	add.s32 	%r169, %r153, %r168;
	add.s32 	%r170, %r154, %r169;
	add.s32 	%r171, %r155, %r170;
	add.s32 	%r172, %r156, %r171;
	add.s32 	%r173, %r157, %r172;
	add.s32 	%r174, %r158, %r173;
	add.s32 	%r175, %r159, %r174;
	add.s32 	%r176, %r160, %r175;
	add.s32 	%r177, %r161, %r176;
	add.s32 	%r178, %r162, %r177;
	add.s32 	%r179, %r163, %r178;
	add.s32 	%r573, %r164, %r179;
	sub.s32 	%r180, %r1, %r556;
	setp.lt.u32 	%p4, %r180, %r4;
	add.s32 	%r554, %r554, 1;
	add.s32 	%r553, %r553, %r4;
	sub.s32 	%r552, %r552, %r4;
	add.s32 	%r551, %r551, %r4;
	@%p4 bra 	$L__BB44_44;
	bra.uni 	$L__BB44_28;
$L__BB44_30:
	setp.le.u32 	%p5, %r1, %r556;
	sub.s32 	%r182, %r1, %r556;
	setp.ge.s32 	%p6, %r54, %r182;
	or.pred  	%p7, %p5, %p6;
	@%p7 bra 	$L__BB44_44;
	not.b32 	%r185, %r54;
	add.s32 	%r186, %r1, %r185;
	sub.s32 	%r187, %r186, %r56;
	mul.lo.s32 	%r188, %r2, %r554;
	shl.b32 	%r189, %r188, 12;
	sub.s32 	%r190, %r187, %r189;
	shr.u32 	%r191, %r190, 8;
	add.s32 	%r71, %r191, 1;
	and.b32  	%r72, %r71, 15;
	setp.lt.u32 	%p8, %r190, 3840;
	mov.u32 	%r565, %r54;
	@%p8 bra 	$L__BB44_35;
	or.b32  	%r559, %r54, 2048;
	shr.u32 	%r192, %r552, 8;
	add.s32 	%r193, %r192, 1;
	and.b32  	%r194, %r193, 33554416;
	neg.s32 	%r557, %r194;
$L__BB44_33:
	.pragma "nounroll";
	add.s32 	%r195, %r551, -2048;
	mul.wide.u32 	%rd8, %r195, 4;
	add.s64 	%rd9, %rd1, %rd8;
	ld.global.u32 	%r196, [%rd9];
	add.s32 	%r197, %r196, %r573;
	add.s32 	%r198, %r551, -1792;
	mul.wide.u32 	%rd10, %r198, 4;
	add.s64 	%rd11, %rd1, %rd10;
	ld.global.u32 	%r199, [%rd11];
	add.s32 	%r200, %r199, %r197;
	add.s32 	%r201, %r551, -1536;
	mul.wide.u32 	%rd12, %r201, 4;
	add.s64 	%rd13, %rd1, %rd12;
	ld.global.u32 	%r202, [%rd13];
	add.s32 	%r203, %r202, %r200;
	add.s32 	%r204, %r551, -1280;
	mul.wide.u32 	%rd14, %r204, 4;
	add.s64 	%rd15, %rd1, %rd14;
	ld.global.u32 	%r205, [%rd15];
	add.s32 	%r206, %r205, %r203;
	add.s32 	%r207, %r551, -1024;
	mul.wide.u32 	%rd16, %r207, 4;
	add.s64 	%rd17, %rd1, %rd16;
	ld.global.u32 	%r208, [%rd17];
	add.s32 	%r209, %r208, %r206;
	add.s32 	%r210, %r551, -768;
	mul.wide.u32 	%rd18, %r210, 4;
	add.s64 	%rd19, %rd1, %rd18;
	ld.global.u32 	%r211, [%rd19];
	add.s32 	%r212, %r211, %r209;
	add.s32 	%r213, %r551, -512;
	mul.wide.u32 	%rd20, %r213, 4;
	add.s64 	%rd21, %rd1, %rd20;
	ld.global.u32 	%r214, [%rd21];
	add.s32 	%r215, %r214, %r212;
	add.s32 	%r216, %r551, 1792;
	add.s32 	%r217, %r551, -256;
	mul.wide.u32 	%rd22, %r217, 4;
	add.s64 	%rd23, %rd1, %rd22;
	ld.global.u32 	%r218, [%rd23];
	add.s32 	%r219, %r218, %r215;
	mul.wide.u32 	%rd24, %r551, 4;
	add.s64 	%rd25, %rd1, %rd24;
	ld.global.u32 	%r220, [%rd25];
	add.s32 	%r221, %r220, %r219;
	add.s32 	%r222, %r551, 256;
	mul.wide.u32 	%rd26, %r222, 4;
	add.s64 	%rd27, %rd1, %rd26;
	ld.global.u32 	%r223, [%rd27];
	add.s32 	%r224, %r223, %r221;
	add.s32 	%r225, %r551, 512;
	mul.wide.u32 	%rd28, %r225, 4;
	add.s64 	%rd29, %rd1, %rd28;
	ld.global.u32 	%r226, [%rd29];
	add.s32 	%r227, %r226, %r224;
	add.s32 	%r228, %r551, 768;
	mul.wide.u32 	%rd30, %r228, 4;
	add.s64 	%rd31, %rd1, %rd30;
	ld.global.u32 	%r229, [%rd31];
	add.s32 	%r230, %r229, %r227;
	add.s32 	%r231, %r551, 1024;
	mul.wide.u32 	%rd32, %r231, 4;
	add.s64 	%rd33, %rd1, %rd32;
	ld.global.u32 	%r232, [%rd33];
	add.s32 	%r233, %r232, %r230;
	add.s32 	%r234, %r551, 1280;
	mul.wide.u32 	%rd34, %r234, 4;
	add.s64 	%rd35, %rd1, %rd34;
	ld.global.u32 	%r235, [%rd35];
	add.s32 	%r236, %r235, %r233;
	add.s32 	%r237, %r551, 1536;
	mul.wide.u32 	%rd36, %r237, 4;
	add.s64 	%rd37, %rd1, %rd36;
	ld.global.u32 	%r238, [%rd37];
	add.s32 	%r239, %r238, %r236;
	mul.wide.u32 	%rd38, %r216, 4;
	add.s64 	%rd39, %rd1, %rd38;
	ld.global.u32 	%r240, [%rd39];
	add.s32 	%r573, %r240, %r239;
	add.s32 	%r559, %r559, 4096;
	add.s32 	%r551, %r551, 4096;
	add.s32 	%r557, %r557, 16;
	setp.ne.s32 	%p9, %r557, 0;
	@%p9 bra 	$L__BB44_33;
	add.s32 	%r565, %r559, -2048;
$L__BB44_35:
	setp.eq.s32 	%p10, %r72, 0;
	@%p10 bra 	$L__BB44_44;
	and.b32  	%r87, %r71, 7;
	setp.lt.u32 	%p11, %r72, 8;
	@%p11 bra 	$L__BB44_38;
	add.s32 	%r242, %r565, %r556;
	mul.wide.u32 	%rd40, %r242, 4;
	add.s64 	%rd41, %rd1, %rd40;
	ld.global.u32 	%r243, [%rd41];
	add.s32 	%r244, %r243, %r573;
	add.s32 	%r245, %r242, 256;
	mul.wide.u32 	%rd42, %r245, 4;
	add.s64 	%rd43, %rd1, %rd42;
	ld.global.u32 	%r246, [%rd43];
	add.s32 	%r247, %r246, %r244;
	add.s32 	%r248, %r242, 512;
	mul.wide.u32 	%rd44, %r248, 4;
	add.s64 	%rd45, %rd1, %rd44;
	ld.global.u32 	%r249, [%rd45];
	add.s32 	%r250, %r249, %r247;
	add.s32 	%r251, %r242, 768;
	mul.wide.u32 	%rd46, %r251, 4;
	add.s64 	%rd47, %rd1, %rd46;
	ld.global.u32 	%r252, [%rd47];
	add.s32 	%r253, %r252, %r250;
	add.s32 	%r254, %r242, 1024;
	mul.wide.u32 	%rd48, %r254, 4;
	add.s64 	%rd49, %rd1, %rd48;
	ld.global.u32 	%r255, [%rd49];
	add.s32 	%r256, %r255, %r253;
	add.s32 	%r257, %r242, 1280;
	mul.wide.u32 	%rd50, %r257, 4;
	add.s64 	%rd51, %rd1, %rd50;
	ld.global.u32 	%r258, [%rd51];
	add.s32 	%r259, %r258, %r256;
	add.s32 	%r260, %r242, 1536;
	mul.wide.u32 	%rd52, %r260, 4;
	add.s64 	%rd53, %rd1, %rd52;
	ld.global.u32 	%r261, [%rd53];
	add.s32 	%r262, %r261, %r259;
	add.s32 	%r263, %r242, 1792;
	mul.wide.u32 	%rd54, %r263, 4;
	add.s64 	%rd55, %rd1, %rd54;
	ld.global.u32 	%r264, [%rd55];
	add.s32 	%r573, %r264, %r262;
	add.s32 	%r565, %r565, 2048;
$L__BB44_38:
	setp.eq.s32 	%p12, %r87, 0;
	@%p12 bra 	$L__BB44_44;
	setp.lt.u32 	%p13, %r87, 4;
	@%p13 bra 	$L__BB44_41;
	add.s32 	%r266, %r565, %r556;
	mul.wide.u32 	%rd56, %r266, 4;
	add.s64 	%rd57, %rd1, %rd56;
	ld.global.u32 	%r267, [%rd57];
	add.s32 	%r268, %r267, %r573;
	add.s32 	%r269, %r266, 256;
	mul.wide.u32 	%rd58, %r269, 4;
	add.s64 	%rd59, %rd1, %rd58;
	ld.global.u32 	%r270, [%rd59];
	add.s32 	%r271, %r270, %r268;
	add.s32 	%r272, %r266, 512;
	mul.wide.u32 	%rd60, %r272, 4;
	add.s64 	%rd61, %rd1, %rd60;
	ld.global.u32 	%r273, [%rd61];
	add.s32 	%r274, %r273, %r271;
	add.s32 	%r275, %r266, 768;
	mul.wide.u32 	%rd62, %r275, 4;
	add.s64 	%rd63, %rd1, %rd62;
	ld.global.u32 	%r276, [%rd63];
	add.s32 	%r573, %r276, %r274;
	add.s32 	%r565, %r565, 1024;
$L__BB44_41:
	and.b32  	%r277, %r71, 3;
	setp.eq.s32 	%p14, %r277, 0;
	@%p14 bra 	$L__BB44_44;
	add.s32 	%r571, %r565, %r553;
	cvt.u16.u32 	%rs1, %r552;
	shr.u16 	%rs2, %rs1, 8;
	add.s16 	%rs3, %rs2, 1;
	cvt.u32.u16 	%r278, %rs3;
	and.b32  	%r279, %r278, 3;
	neg.s32 	%r570, %r279;
$L__BB44_43:
	.pragma "nounroll";
	mul.wide.u32 	%rd64, %r571, 4;
	add.s64 	%rd65, %rd1, %rd64;
	ld.global.u32 	%r280, [%rd65];
	add.s32 	%r573, %r280, %r573;
	add.s32 	%r571, %r571, 256;
	add.s32 	%r570, %r570, 1;
	setp.ne.s32 	%p15, %r570, 0;
	@%p15 bra 	$L__BB44_43;
$L__BB44_44:
	// begin inline asm
	mov.u32 %r281, %laneid;
	// end inline asm
	mov.b32 	%r284, 1;
	mov.b32 	%r305, 31;
	mov.b32 	%r306, -1;
	// begin inline asm
	shfl.sync.down.b32 %r282, %r573, %r284, %r305, %r306;
	// end inline asm
	setp.gt.s32 	%p16, %r281, 30;
	selp.b32 	%r307, 0, %r282, %p16;
	add.s32 	%r288, %r307, %r573;
	mov.b32 	%r289, 2;
	// begin inline asm
	shfl.sync.down.b32 %r287, %r288, %r289, %r305, %r306;
	// end inline asm
	setp.gt.s32 	%p17, %r281, 29;
	selp.b32 	%r308, 0, %r287, %p17;
	add.s32 	%r293, %r288, %r308;
	mov.b32 	%r294, 4;
	// begin inline asm
	shfl.sync.down.b32 %r292, %r293, %r294, %r305, %r306;
	// end inline asm
	setp.gt.s32 	%p18, %r281, 27;
	selp.b32 	%r309, 0, %r292, %p18;
	add.s32 	%r298, %r293, %r309;
	mov.b32 	%r299, 8;
	// begin inline asm
	shfl.sync.down.b32 %r297, %r298, %r299, %r305, %r306;
	// end inline asm
	setp.gt.s32 	%p19, %r281, 23;
	selp.b32 	%r310, 0, %r297, %p19;
	add.s32 	%r303, %r298, %r310;
	mov.b32 	%r304, 16;
	// begin inline asm
	shfl.sync.down.b32 %r302, %r303, %r304, %r305, %r306;
	// end inline asm
	setp.gt.s32 	%p20, %r281, 15;
	selp.b32 	%r311, 0, %r302, %p20;
	add.s32 	%r574, %r303, %r311;
	setp.ne.s32 	%p21, %r281, 0;
	@%p21 bra 	$L__BB44_46;
	shr.u32 	%r312, %r54, 3;
	and.b32  	%r313, %r312, 124;
	mov.u32 	%r314, _ZZN3cub18CUB_300001_SM_10006detail6reduce18DeviceReduceKernelINS2_10policy_hubIijN4cuda3std3__44plusIiEEE10Policy1000EN6thrust24THRUST_300001_SM_1000_NS10device_ptrIiEEjS9_iNS7_10__identityEEEvT0_PT3_T1_NS0_13GridEvenShareISK_EET2_T4_E12temp_storage;
	add.s32 	%r315, %r314, %r313;
	st.shared.u32 	[%r315+8], %r574;
$L__BB44_46:
	bar.sync 	0;
	setp.ne.s32 	%p22, %r54, 0;
	@%p22 bra 	$L__BB44_48;
	ld.shared.u32 	%r316, [_ZZN3cub18CUB_300001_SM_10006detail6reduce18DeviceReduceKernelINS2_10policy_hubIijN4cuda3std3__44plusIiEEE10Policy1000EN6thrust24THRUST_300001_SM_1000_NS10device_ptrIiEEjS9_iNS7_10__identityEEEvT0_PT3_T1_NS0_13GridEvenShareISK_EET2_T4_E12temp_storage+12];
	add.s32 	%r317, %r316, %r574;
	ld.shared.u32 	%r318, [_ZZN3cub18CUB_300001_SM_10006detail6reduce18DeviceReduceKernelINS2_10policy_hubIijN4cuda3std3__44plusIiEEE10Policy1000EN6thrust24THRUST_300001_SM_1000_NS10device_ptrIiEEjS9_iNS7_10__identityEEEvT0_PT3_T1_NS0_13GridEvenShareISK_EET2_T4_E12temp_storage+16];
	add.s32 	%r319, %r317, %r318;
	ld.shared.u32 	%r320, [_ZZN3cub18CUB_300001_SM_10006detail6reduce18DeviceReduceKernelINS2_10policy_hubIijN4cuda3std3__44plusIiEEE10Policy1000EN6thrust24THRUST_300001_SM_1000_NS10device_ptrIiEEjS9_iNS7_10__identityEEEvT0_PT3_T1_NS0_13GridEvenShareISK_EET2_T4_E12temp_storage+20];
	add.s32 	%r321, %r319, %r320;
	ld.shared.u32 	%r322, [_ZZN3cub18CUB_300001_SM_10006detail6reduce18DeviceReduceKernelINS2_10policy_hubIijN4cuda3std3__44plusIiEEE10Policy1000EN6thrust24THRUST_300001_SM_1000_NS10device_ptrIiEEjS9_iNS7_10__identityEEEvT0_PT3_T1_NS0_13GridEvenShareISK_EET2_T4_E12temp_storage+24];
	add.s32 	%r323, %r321, %r322;
	ld.shared.u32 	%r324, [_ZZN3cub18CUB_300001_SM_10006detail6reduce18DeviceReduceKernelINS2_10policy_hubIijN4cuda3std3__44plusIiEEE10Policy1000EN6thrust24THRUST_300001_SM_1000_NS10device_ptrIiEEjS9_iNS7_10__identityEEEvT0_PT3_T1_NS0_13GridEvenShareISK_EET2_T4_E12temp_storage+28];
	add.s32 	%r325, %r323, %r324;
	ld.shared.u32 	%r326, [_ZZN3cub18CUB_300001_SM_10006detail6reduce18DeviceReduceKernelINS2_10policy_hubIijN4cuda3std3__44plusIiEEE10Policy1000EN6thrust24THRUST_300001_SM_1000_NS10device_ptrIiEEjS9_iNS7_10__identityEEEvT0_PT3_T1_NS0_13GridEvenShareISK_EET2_T4_E12temp_storage+32];
	add.s32 	%r327, %r325, %r326;
	ld.shared.u32 	%r328, [_ZZN3cub18CUB_300001_SM_10006detail6reduce18DeviceReduceKernelINS2_10policy_hubIijN4cuda3std3__44plusIiEEE10Policy1000EN6thrust24THRUST_300001_SM_1000_NS10device_ptrIiEEjS9_iNS7_10__identityEEEvT0_PT3_T1_NS0_13GridEvenShareISK_EET2_T4_E12temp_storage+36];
	add.s32 	%r574, %r327, %r328;
$L__BB44_48:
	mov.u32 	%r531, %tid.x;
	setp.ne.s32 	%p56, %r531, 0;
	@%p56 bra 	$L__BB44_50;
	ld.param.u64 	%rd129, [_ZN3cub18CUB_300001_SM_10006detail6reduce18DeviceReduceKernelINS2_10policy_hubIijN4cuda3std3__44plusIiEEE10Policy1000EN6thrust24THRUST_300001_SM_1000_NS10device_ptrIiEEjS9_iNS7_10__identityEEEvT0_PT3_T1_NS0_13GridEvenShareISK_EET2_T4__param_1];
	cvta.to.global.u64 	%rd126, %rd129;
	mul.wide.u32 	%rd127, %r3, 4;
	add.s64 	%rd128, %rd126, %rd127;
	st.global.u32 	[%rd128], %r574;
$L__BB44_50:
	ret;

}
	// .globl	_ZN3cub18CUB_300001_SM_10006detail6reduce28DeviceReduceSingleTileKernelINS2_10policy_hubIijN4cuda3std3__44plusIiEEE10Policy1000EPiSC_iS9_iiNS7_10__identityEEEvT0_T1_T2_T3_T4_T6_
.visible .entry _ZN3cub18CUB_300001_SM_10006detail6reduce28DeviceReduceSingleTileKernelINS2_10policy_hubIijN4cuda3std3__44plusIiEEE10Policy1000EPiSC_iS9_iiNS7_10__identityEEEvT0_T1_T2_T3_T4_T6_(
	.param .u64 .ptr .align 1 _ZN3cub18CUB_300001_SM_10006detail6reduce28DeviceReduceSingleTileKernelINS2_10policy_hubIijN4cuda3std3__44plusIiEEE10Policy1000EPiSC_iS9_iiNS7_10__identityEEEvT0_T1_T2_T3_T4_T6__param_0,
	.param .u64 .ptr .align 1 _ZN3cub18CUB_300001_SM_10006detail6reduce28DeviceReduceSingleTileKernelINS2_10policy_hubIijN4cuda3std3__44plusIiEEE10Policy1000EPiSC_iS9_iiNS7_10__identityEEEvT0_T1_T2_T3_T4_T6__param_1,
	.param .u32 _ZN3cub18CUB_300001_SM_10006detail6reduce28DeviceReduceSingleTileKernelINS2_10policy_hubIijN4cuda3std3__44plusIiEEE10Policy1000EPiSC_iS9_iiNS7_10__identityEEEvT0_T1_T2_T3_T4_T6__param_2,
	.param .align 1 .b8 _ZN3cub18CUB_300001_SM_10006detail6reduce28DeviceReduceSingleTileKernelINS2_10policy_hubIijN4cuda3std3__44plusIiEEE10Policy1000EPiSC_iS9_iiNS7_10__identityEEEvT0_T1_T2_T3_T4_T6__param_3[1],
	.param .u32 _ZN3cub18CUB_300001_SM_10006detail6reduce28DeviceReduceSingleTileKernelINS2_10policy_hubIijN4cuda3std3__44plusIiEEE10Policy1000EPiSC_iS9_iiNS7_10__identityEEEvT0_T1_T2_T3_T4_T6__param_4,
	.param .align 1 .b8 _ZN3cub18CUB_300001_SM_10006detail6reduce28DeviceReduceSingleTileKernelINS2_10policy_hubIijN4cuda3std3__44plusIiEEE10Policy1000EPiSC_iS9_iiNS7_10__identityEEEvT0_T1_T2_T3_T4_T6__param_5[1]
)
.maxntid 256
.minnctapersm 1
{
	.reg .pred 	%p<97>;
	.reg .b32 	%r<687>;
	.reg .b64 	%rd<125>;
	// demoted variable
	.shared .align 4 .b8 _ZZN3cub18CUB_300001_SM_10006detail6reduce28DeviceReduceSingleTileKernelINS2_10policy_hubIijN4cuda3std3__44plusIiEEE10Policy1000EPiSC_iS9_iiNS7_10__identityEEEvT0_T1_T2_T3_T4_T6_E12temp_storage[44];
	ld.param.u64 	%rd16, [_ZN3cub18CUB_300001_SM_10006detail6reduce28DeviceReduceSingleTileKernelINS2_10policy_hubIijN4cuda3std3__44plusIiEEE10Policy1000EPiSC_iS9_iiNS7_10__identityEEEvT0_T1_T2_T3_T4_T6__param_0];
	ld.param.u64 	%rd17, [_ZN3cub18CUB_300001_SM_10006detail6reduce28DeviceReduceSingleTileKernelINS2_10policy_hubIijN4cuda3std3__44plusIiEEE10Policy1000EPiSC_iS9_iiNS7_10__identityEEEvT0_T1_T2_T3_T4_T6__param_1];
	ld.param.u32 	%r120, [_ZN3cub18CUB_300001_SM_10006detail6reduce28DeviceReduceSingleTileKernelINS2_10policy_hubIijN4cuda3std3__44plusIiEEE10Policy1000EPiSC_iS9_iiNS7_10__identityEEEvT0_T1_T2_T3_T4_T6__param_2];
	ld.param.u32 	%r121, [_ZN3cub18CUB_300001_SM_10006detail6reduce28DeviceReduceSingleTileKernelINS2_10policy_hubIijN4cuda3std3__44plusIiEEE10Policy1000EPiSC_iS9_iiNS7_10__identityEEEvT0_T1_T2_T3_T4_T6__param_4];
	cvta.to.global.u64 	%rd1, %rd17;
	setp.ne.s32 	%p1, %r120, 0;
	@%p1 bra 	$L__BB45_3;
	mov.u32 	%r633, %tid.x;
	setp.ne.s32 	%p96, %r633, 0;
	@%p96 bra 	$L__BB45_74;
	st.global.u32 	[%rd1], %r121;
	bra.uni 	$L__BB45_74;
$L__BB45_3:
	and.b64  	%rd18, %rd16, 15;
	setp.ne.s64 	%p2, %rd18, 0;
	@%p2 bra 	$L__BB45_38;
	setp.gt.s32 	%p49, %r120, 4095;
	@%p49 bra 	$L__BB45_22;
	mov.u32 	%r1, %tid.x;
	setp.ge.s32 	%p66, %r1, %r120;
	mov.b32 	%r644, 0;
	mov.u32 	%r639, %r1;
	@%p66 bra 	$L__BB45_7;
	mul.wide.u32 	%rd113, %r1, 4;
	add.s64 	%rd112, %rd16, %rd113;
	// begin inline asm
	ld.global.nc.u32 %r644, [%rd112];
	// end inline asm
	add.s32 	%r639, %r1, 256;
$L__BB45_7:
	setp.ge.s32 	%p67, %r639, %r120;
	@%p67 bra 	$L__BB45_13;
	not.b32 	%r507, %r639;
	add.s32 	%r6, %r120, %r507;
	and.b32  	%r508, %r6, 768;
	setp.eq.s32 	%p68, %r508, 768;
	@%p68 bra 	$L__BB45_11;
	mul.wide.u32 	%rd114, %r639, 4;
	add.s64 	%rd121, %rd16, %rd114;
	shr.u32 	%r509, %r6, 8;
	add.s32 	%r510, %r509, 1;
	and.b32  	%r511, %r510, 3;
	neg.s32 	%r636, %r511;
$L__BB45_10:
	.pragma "nounroll";
	// begin inline asm
	ld.global.nc.u32 %r512, [%rd121];
	// end inline asm
	add.s32 	%r644, %r512, %r644;
	add.s32 	%r639, %r639, 256;
	add.s64 	%rd121, %rd121, 1024;
	add.s32 	%r636, %r636, 1;
	setp.ne.s32 	%p69, %r636, 0;
	@%p69 bra 	$L__BB45_10;
$L__BB45_11:
	setp.lt.u32 	%p70, %r6, 768;
	@%p70 bra 	$L__BB45_13;
$L__BB45_12:
	mul.wide.s32 	%rd120, %r639, 4;
	add.s64 	%rd116, %rd16, %rd120;
	// begin inline asm
	ld.global.nc.u32 %r513, [%rd116];
	// end inline asm
	add.s32 	%r517, %r513, %r644;
	add.s64 	%rd117, %rd116, 1024;
	// begin inline asm
	ld.global.nc.u32 %r514, [%rd117];
	// end inline asm
	add.s32 	%r518, %r514, %r517;
	add.s64 	%rd118, %rd116, 2048;
	// begin inline asm
	ld.global.nc.u32 %r515, [%rd118];
	// end inline asm
	add.s32 	%r519, %r515, %r518;
	add.s64 	%rd119, %rd116, 3072;
	// begin inline asm
	ld.global.nc.u32 %r516, [%rd119];
	// end inline asm
	add.s32 	%r644, %r516, %r519;
	add.s32 	%r639, %r639, 1024;
	setp.lt.s32 	%p71, %r639, %r120;
	@%p71 bra 	$L__BB45_12;
$L__BB45_13:
	setp.lt.s32 	%p72, %r120, 256;
	@%p72 bra 	$L__BB45_18;
	// begin inline asm
	mov.u32 %r583, %laneid;
	// end inline asm
	mov.b32 	%r586, 1;
	mov.b32 	%r607, 31;
	mov.b32 	%r608, -1;
	// begin inline asm
	shfl.sync.down.b32 %r584, %r644, %r586, %r607, %r608;
	// end inline asm
	setp.gt.s32 	%p88, %r583, 30;
	selp.b32 	%r609, 0, %r584, %p88;
	add.s32 	%r590, %r609, %r644;
	mov.b32 	%r591, 2;
	// begin inline asm
	shfl.sync.down.b32 %r589, %r590, %r591, %r607, %r608;
	// end inline asm
	setp.gt.s32 	%p89, %r583, 29;
	selp.b32 	%r610, 0, %r589, %p89;
	add.s32 	%r595, %r590, %r610;
	mov.b32 	%r596, 4;
	// begin inline asm
	shfl.sync.down.b32 %r594, %r595, %r596, %r607, %r608;
	// end inline asm
	setp.gt.s32 	%p90, %r583, 27;
	selp.b32 	%r611, 0, %r594, %p90;
	add.s32 	%r600, %r595, %r611;
	mov.b32 	%r601, 8;
	// begin inline asm
	shfl.sync.down.b32 %r599, %r600, %r601, %r607, %r608;
	// end inline asm
	setp.gt.s32 	%p91, %r583, 23;
	selp.b32 	%r612, 0, %r599, %p91;
	add.s32 	%r605, %r600, %r612;
	mov.b32 	%r606, 16;
	// begin inline asm
	shfl.sync.down.b32 %r604, %r605, %r606, %r607, %r608;
	// end inline asm
	setp.gt.s32 	%p92, %r583, 15;
	selp.b32 	%r613, 0, %r604, %p92;
	add.s32 	%r686, %r605, %r613;
	setp.ne.s32 	%p93, %r583, 0;
	@%p93 bra 	$L__BB45_16;
	shr.u32 	%r614, %r1, 3;
	and.b32  	%r615, %r614, 124;
	mov.u32 	%r616, _ZZN3cub18CUB_300001_SM_10006detail6reduce28DeviceReduceSingleTileKernelINS2_10policy_hubIijN4cuda3std3__44plusIiEEE10Policy1000EPiSC_iS9_iiNS7_10__identityEEEvT0_T1_T2_T3_T4_T6_E12temp_storage;
	add.s32 	%r617, %r616, %r615;
	st.shared.u32 	[%r617+8], %r686;
$L__BB45_16:
	bar.sync 	0;
	setp.ne.s32 	%p94, %r1, 0;
	@%p94 bra 	$L__BB45_72;
	ld.shared.u32 	%r618, [_ZZN3cub18CUB_300001_SM_10006detail6reduce28DeviceReduceSingleTileKernelINS2_10policy_hubIijN4cuda3std3__44plusIiEEE10Policy1000EPiSC_iS9_iiNS7_10__identityEEEvT0_T1_T2_T3_T4_T6_E12temp_storage+12];
	add.s32 	%r619, %r618, %r686;
	ld.shared.u32 	%r620, [_ZZN3cub18CUB_300001_SM_10006detail6reduce28DeviceReduceSingleTileKernelINS2_10policy_hubIijN4cuda3std3__44plusIiEEE10Policy1000EPiSC_iS9_iiNS7_10__identityEEEvT0_T1_T2_T3_T4_T6_E12temp_storage+16];
	add.s32 	%r621, %r619, %r620;
	ld.shared.u32 	%r622, [_ZZN3cub18CUB_300001_SM_10006detail6reduce28DeviceReduceSingleTileKernelINS2_10policy_hubIijN4cuda3std3__44plusIiEEE10Policy1000EPiSC_iS9_iiNS7_10__identityEEEvT0_T1_T2_T3_T4_T6_E12temp_storage+20];
	add.s32 	%r623, %r621, %r622;
	ld.shared.u32 	%r624, [_ZZN3cub18CUB_300001_SM_10006detail6reduce28DeviceReduceSingleTileKernelINS2_10policy_hubIijN4cuda3std3__44plusIiEEE10Policy1000EPiSC_iS9_iiNS7_10__identityEEEvT0_T1_T2_T3_T4_T6_E12temp_storage+24];
	add.s32 	%r625, %r623, %r624;
	ld.shared.u32 	%r626, [_ZZN3cub18CUB_300001_SM_10006detail6reduce28DeviceReduceSingleTileKernelINS2_10policy_hubIijN4cuda3std3__44plusIiEEE10Policy1000EPiSC_iS9_iiNS7_10__identityEEEvT0_T1_T2_T3_T4_T6_E12temp_storage+28];
	add.s32 	%r627, %r625, %r626;
	ld.shared.u32 	%r628, [_ZZN3cub18CUB_300001_SM_10006detail6reduce28DeviceReduceSingleTileKernelINS2_10policy_hubIijN4cuda3std3__44plusIiEEE10Policy1000EPiSC_iS9_iiNS7_10__identityEEEvT0_T1_T2_T3_T4_T6_E12temp_storage+32];
	add.s32 	%r629, %r627, %r628;
	ld.shared.u32 	%r630, [_ZZN3cub18CUB_300001_SM_10006detail6reduce28DeviceReduceSingleTileKernelINS2_10policy_hubIijN4cuda3std3__44plusIiEEE10Policy1000EPiSC_iS9_iiNS7_10__identityEEEvT0_T1_T2_T3_T4_T6_E12temp_storage+36];
	add.s32 	%r686, %r629, %r630;
	bra.uni 	$L__BB45_72;
$L__BB45_18:
	// begin inline asm
	mov.u32 %r520, %laneid;
	// end inline asm
	and.b32  	%r546, %r1, 992;
	add.s32 	%r547, %r546, 32;
	setp.gt.s32 	%p73, %r547, %r120;
	not.b32 	%r548, %r546;
	add.s32 	%r549, %r120, %r548;
	selp.b32 	%r544, %r549, 31, %p73;
	mov.b32 	%r523, 1;
	mov.b32 	%r545, -1;
	// begin inline asm
	shfl.sync.down.b32 %r521, %r644, %r523, %r544, %r545;
	// end inline asm
	setp.lt.s32 	%p74, %r520, %r544;
	selp.b32 	%r550, %r521, 0, %p74;
	add.s32 	%r527, %r550, %r644;
	mov.b32 	%r528, 2;
	// begin inline asm
	shfl.sync.down.b32 %r526, %r527, %r528, %r544, %r545;
	// end inline asm
	add.s32 	%r551, %r520, 2;
	setp.gt.s32 	%p75, %r551, %r544;
	selp.b32 	%r552, 0, %r526, %p75;
	add.s32 	%r532, %r527, %r552;
	mov.b32 	%r533, 4;
	// begin inline asm
	shfl.sync.down.b32 %r531, %r532, %r533, %r544, %r545;
	// end inline asm
	add.s32 	%r553, %r520, 4;
	setp.gt.s32 	%p76, %r553, %r544;
	selp.b32 	%r554, 0, %r531, %p76;
	add.s32 	%r537, %r532, %r554;
	mov.b32 	%r538, 8;
	// begin inline asm
	shfl.sync.down.b32 %r536, %r537, %r538, %r544, %r545;
	// end inline asm
	add.s32 	%r555, %r520, 8;
	setp.gt.s32 	%p77, %r555, %r544;
	selp.b32 	%r556, 0, %r536, %p77;
	add.s32 	%r542, %r537, %r556;
	mov.b32 	%r543, 16;
	// begin inline asm
	shfl.sync.down.b32 %r541, %r542, %r543, %r544, %r545;
	// end inline asm
	add.s32 	%r557, %r520, 16;
	setp.gt.s32 	%p78, %r557, %r544;
	selp.b32 	%r558, 0, %r541, %p78;
	add.s32 	%r686, %r542, %r558;
	setp.ne.s32 	%p79, %r520, 0;
	@%p79 bra 	$L__BB45_20;
	shr.u32 	%r559, %r1, 3;
	and.b32  	%r560, %r559, 124;
	mov.u32 	%r561, _ZZN3cub18CUB_300001_SM_10006detail6reduce28DeviceReduceSingleTileKernelINS2_10policy_hubIijN4cuda3std3__44plusIiEEE10Policy1000EPiSC_iS9_iiNS7_10__identityEEEvT0_T1_T2_T3_T4_T6_E12temp_storage;
	add.s32 	%r562, %r561, %r560;
	st.shared.u32 	[%r562+8], %r686;
$L__BB45_20:
	bar.sync 	0;
	setp.ne.s32 	%p80, %r1, 0;
	@%p80 bra 	$L__BB45_72;
	setp.gt.s32 	%p81, %r120, 32;
	ld.shared.u32 	%r563, [_ZZN3cub18CUB_300001_SM_10006detail6reduce28DeviceReduceSingleTileKernelINS2_10policy_hubIijN4cuda3std3__44plusIiEEE10Policy1000EPiSC_iS9_iiNS7_10__identityEEEvT0_T1_T2_T3_T4_T6_E12temp_storage+12];
	selp.b32 	%r564, %r563, 0, %p81;
	add.s32 	%r565, %r564, %r686;
	setp.gt.s32 	%p82, %r120, 64;
	ld.shared.u32 	%r566, [_ZZN3cub18CUB_300001_SM_10006detail6reduce28DeviceReduceSingleTileKernelINS2_10policy_hubIijN4cuda3std3__44plusIiEEE10Policy1000EPiSC_iS9_iiNS7_10__identityEEEvT0_T1_T2_T3_T4_T6_E12temp_storage+16];
	selp.b32 	%r567, %r566, 0, %p82;
	add.s32 	%r568, %r565, %r567;
	setp.gt.s32 	%p83, %r120, 96;
	ld.shared.u32 	%r569, [_ZZN3cub18CUB_300001_SM_10006detail6reduce28DeviceReduceSingleTileKernelINS2_10policy_hubIijN4cuda3std3__44plusIiEEE10Policy1000EPiSC_iS9_iiNS7_10__identityEEEvT0_T1_T2_T3_T4_T6_E12temp_storage+20];
	selp.b32 	%r570, %r569, 0, %p83;
	add.s32 	%r571, %r568, %r570;
	setp.gt.s32 	%p84, %r120, 128;
	ld.shared.u32 	%r572, [_ZZN3cub18CUB_300001_SM_10006detail6reduce28DeviceReduceSingleTileKernelINS2_10policy_hubIijN4cuda3std3__44plusIiEEE10Policy1000EPiSC_iS9_iiNS7_10__identityEEEvT0_T1_T2_T3_T4_T6_E12temp_storage+24];
	selp.b32 	%r573, %r572, 0, %p84;
	add.s32 	%r574, %r571, %r573;
	setp.gt.s32 	%p85, %r120, 160;
	ld.shared.u32 	%r575, [_ZZN3cub18CUB_300001_SM_10006detail6reduce28DeviceReduceSingleTileKernelINS2_10policy_hubIijN4cuda3std3__44plusIiEEE10Policy1000EPiSC_iS9_iiNS7_10__identityEEEvT0_T1_T2_T3_T4_T6_E12temp_storage+28];
	selp.b32 	%r576, %r575, 0, %p85;
	add.s32 	%r577, %r574, %r576;
	setp.gt.s32 	%p86, %r120, 192;
	ld.shared.u32 	%r578, [_ZZN3cub18CUB_300001_SM_10006detail6reduce28DeviceReduceSingleTileKernelINS2_10policy_hubIijN4cuda3std3__44plusIiEEE10Policy1000EPiSC_iS9_iiNS7_10__identityEEEvT0_T1_T2_T3_T4_T6_E12temp_storage+32];
	selp.b32 	%r579, %r578, 0, %p86;
	add.s32 	%r580, %r577, %r579;
	setp.gt.s32 	%p87, %r120, 224;
	ld.shared.u32 	%r581, [_ZZN3cub18CUB_300001_SM_10006detail6reduce28DeviceReduceSingleTileKernelINS2_10policy_hubIijN4cuda3std3__44plusIiEEE10Policy1000EPiSC_iS9_iiNS7_10__identityEEEvT0_T1_T2_T3_T4_T6_E12temp_storage+36];
	selp.b32 	%r582, %r581, 0, %p87;
	add.s32 	%r686, %r580, %r582;
	bra.uni 	$L__BB45_72;
$L__BB45_22:
	mov.u32 	%r26, %tid.x;
	shl.b32 	%r377, %r26, 2;
	mul.wide.u32 	%rd86, %r377, 4;
	add.s64 	%rd76, %rd16, %rd86;
	// begin inline asm
	ld.global.nc.v2.u64 {%rd74, %rd75}, [%rd76];
	// end inline asm
	mov.b64 	{%r378, %r379}, %rd75;
	mov.b64 	{%r380, %r381}, %rd74;
	add.s64 	%rd79, %rd76, 4096;
	// begin inline asm
	ld.global.nc.v2.u64 {%rd77, %rd78}, [%rd79];
	// end inline asm
	mov.b64 	{%r382, %r383}, %rd78;
	mov.b64 	{%r384, %r385}, %rd77;
	add.s64 	%rd82, %rd76, 8192;
	// begin inline asm
	ld.global.nc.v2.u64 {%rd80, %rd81}, [%rd82];
	// end inline asm
	mov.b64 	{%r386, %r387}, %rd81;
	mov.b64 	{%r388, %r389}, %rd80;
	add.s64 	%rd85, %rd76, 12288;
	// begin inline asm
	ld.global.nc.v2.u64 {%rd83, %rd84}, [%rd85];
	// end inline asm
	mov.b64 	{%r390, %r391}, %rd84;
	mov.b64 	{%r392, %r393}, %rd83;
	add.s32 	%r394, %r381, %r380;
	add.s32 	%r395, %r378, %r394;
	add.s32 	%r396, %r379, %r395;
	add.s32 	%r397, %r384, %r396;
	add.s32 	%r398, %r385, %r397;
	add.s32 	%r399, %r382, %r398;
	add.s32 	%r400, %r383, %r399;
	add.s32 	%r401, %r388, %r400;
	add.s32 	%r402, %r389, %r401;
	add.s32 	%r403, %r386, %r402;
	add.s32 	%r404, %r387, %r403;
	add.s32 	%r405, %r392, %r404;
	add.s32 	%r406, %r393, %r405;
	add.s32 	%r407, %r390, %r406;
	add.s32 	%r659, %r391, %r407;
	setp.lt.u32 	%p50, %r120, 8192;
	mov.b32 	%r648, 4096;
	@%p50 bra 	$L__BB45_26;
	add.s32 	%r28, %r120, -4096;
	mov.b32 	%r648, 4096;
$L__BB45_24:
	mul.wide.s32 	%rd99, %r648, 4;
	add.s64 	%rd89, %rd76, %rd99;
	// begin inline asm
	ld.global.nc.v2.u64 {%rd87, %rd88}, [%rd89];
	// end inline asm
	mov.b64 	{%r409, %r410}, %rd88;
	mov.b64 	{%r411, %r412}, %rd87;
	add.s64 	%rd92, %rd89, 4096;
	// begin inline asm
	ld.global.nc.v2.u64 {%rd90, %rd91}, [%rd92];
	// end inline asm
	mov.b64 	{%r413, %r414}, %rd91;
	mov.b64 	{%r415, %r416}, %rd90;
	add.s64 	%rd95, %rd89, 8192;
	// begin inline asm
	ld.global.nc.v2.u64 {%rd93, %rd94}, [%rd95];
	// end inline asm
	mov.b64 	{%r417, %r418}, %rd94;
	mov.b64 	{%r419, %r420}, %rd93;
	add.s64 	%rd98, %rd89, 12288;
	// begin inline asm
	ld.global.nc.v2.u64 {%rd96, %rd97}, [%rd98];
	// end inline asm
	mov.b64 	{%r421, %r422}, %rd97;
	mov.b64 	{%r423, %r424}, %rd96;
	add.s32 	%r425, %r411, %r659;
	add.s32 	%r426, %r412, %r425;
	add.s32 	%r427, %r409, %r426;
	add.s32 	%r428, %r410, %r427;
	add.s32 	%r429, %r415, %r428;
	add.s32 	%r430, %r416, %r429;
	add.s32 	%r431, %r413, %r430;
	add.s32 	%r432, %r414, %r431;
	add.s32 	%r433, %r419, %r432;
	add.s32 	%r434, %r420, %r433;
	add.s32 	%r435, %r417, %r434;
	add.s32 	%r436, %r418, %r435;
	add.s32 	%r437, %r423, %r436;
	add.s32 	%r438, %r424, %r437;
	add.s32 	%r439, %r421, %r438;
	add.s32 	%r659, %r422, %r439;
	sub.s32 	%r440, %r120, %r648;
	setp.lt.s32 	%p51, %r440, 4096;
	@%p51 bra 	$L__BB45_34;
	add.s32 	%r648, %r648, 4096;
	setp.le.s32 	%p52, %r648, %r28;
	@%p52 bra 	$L__BB45_24;
$L__BB45_26:
	setp.le.s32 	%p53, %r120, %r648;
	@%p53 bra 	$L__BB45_34;
	sub.s32 	%r35, %r120, %r648;
	setp.ge.s32 	%p54, %r26, %r35;
	@%p54 bra 	$L__BB45_34;
	not.b32 	%r442, %r26;
	add.s32 	%r443, %r120, %r442;
	sub.s32 	%r36, %r443, %r648;
	and.b32  	%r444, %r36, 768;
	setp.eq.s32 	%p55, %r444, 768;
	mov.u32 	%r653, %r26;
	@%p55 bra 	$L__BB45_31;
	add.s32 	%r650, %r26, %r648;
	shr.u32 	%r445, %r36, 8;
	add.s32 	%r446, %r445, 1;
	and.b32  	%r447, %r446, 3;
	neg.s32 	%r649, %r447;
	mov.u32 	%r653, %r26;
$L__BB45_30:
	.pragma "nounroll";
	mul.wide.u32 	%rd101, %r650, 4;
	add.s64 	%rd100, %rd16, %rd101;
	// begin inline asm
	ld.global.nc.u32 %r448, [%rd100];
	// end inline asm
	add.s32 	%r659, %r448, %r659;
	add.s32 	%r653, %r653, 256;
	add.s32 	%r650, %r650, 256;
	add.s32 	%r649, %r649, 1;
	setp.ne.s32 	%p56, %r649, 0;
	@%p56 bra 	$L__BB45_30;
$L__BB45_31:
	setp.lt.u32 	%p57, %r36, 768;
	@%p57 bra 	$L__BB45_34;
	cvt.u64.u32 	%rd102, %r653;
	cvt.u64.u32 	%rd103, %r648;
	add.s64 	%rd104, %rd102, %rd103;
	shl.b64 	%rd105, %rd104, 2;
	add.s64 	%rd106, %rd105, %rd16;
	add.s64 	%rd122, %rd106, 2048;
	add.s32 	%r656, %r653, %r648;
$L__BB45_33:
	mul.wide.u32 	%rd111, %r656, 4;
	add.s64 	%rd107, %rd16, %rd111;
	// begin inline asm
	ld.global.nc.u32 %r449, [%rd107];
	// end inline asm
	add.s32 	%r453, %r449, %r659;
	add.s64 	%rd108, %rd122, -1024;
	// begin inline asm
	ld.global.nc.u32 %r450, [%rd108];
	// end inline asm
	add.s32 	%r454, %r450, %r453;
	// begin inline asm
	ld.global.nc.u32 %r451, [%rd122];
	// end inline asm
	add.s32 	%r455, %r451, %r454;
	add.s64 	%rd110, %rd122, 1024;
	// begin inline asm
	ld.global.nc.u32 %r452, [%rd110];
	// end inline asm
	add.s32 	%r659, %r452, %r455;
	add.s32 	%r653, %r653, 1024;
	add.s64 	%rd122, %rd122, 4096;
	add.s32 	%r656, %r656, 1024;
	setp.lt.s32 	%p58, %r653, %r35;
	@%p58 bra 	$L__BB45_33;
$L__BB45_34:
	// begin inline asm
	mov.u32 %r456, %laneid;
	// end inline asm
	mov.b32 	%r459, 1;
	mov.b32 	%r480, 31;
	mov.b32 	%r481, -1;
	// begin inline asm
	shfl.sync.down.b32 %r457, %r659, %r459, %r480, %r481;
	// end inline asm
	setp.gt.s32 	%p59, %r456, 30;
	selp.b32 	%r482, 0, %r457, %p59;
	add.s32 	%r463, %r482, %r659;
	mov.b32 	%r464, 2;
	// begin inline asm
	shfl.sync.down.b32 %r462, %r463, %r464, %r480, %r481;
	// end inline asm
	setp.gt.s32 	%p60, %r456, 29;
	selp.b32 	%r483, 0, %r462, %p60;
	add.s32 	%r468, %r463, %r483;
	mov.b32 	%r469, 4;
	// begin inline asm
	shfl.sync.down.b32 %r467, %r468, %r469, %r480, %r481;
	// end inline asm
	setp.gt.s32 	%p61, %r456, 27;
	selp.b32 	%r484, 0, %r467, %p61;
	add.s32 	%r473, %r468, %r484;
	mov.b32 	%r474, 8;
	// begin inline asm
	shfl.sync.down.b32 %r472, %r473, %r474, %r480, %r481;
	// end inline asm
	setp.gt.s32 	%p62, %r456, 23;
	selp.b32 	%r485, 0, %r472, %p62;
	add.s32 	%r478, %r473, %r485;
	mov.b32 	%r479, 16;
	// begin inline asm
	shfl.sync.down.b32 %r477, %r478, %r479, %r480, %r481;
	// end inline asm
	setp.gt.s32 	%p63, %r456, 15;
	selp.b32 	%r486, 0, %r477, %p63;
	add.s32 	%r686, %r478, %r486;
	setp.ne.s32 	%p64, %r456, 0;
	@%p64 bra 	$L__BB45_36;
	shr.u32 	%r487, %r26, 3;
	and.b32  	%r488, %r487, 124;
	mov.u32 	%r489, _ZZN3cub18CUB_300001_SM_10006detail6reduce28DeviceReduceSingleTileKernelINS2_10policy_hubIijN4cuda3std3__44plusIiEEE10Policy1000EPiSC_iS9_iiNS7_10__identityEEEvT0_T1_T2_T3_T4_T6_E12temp_storage;
	add.s32 	%r490, %r489, %r488;
	st.shared.u32 	[%r490+8], %r686;
$L__BB45_36:
	bar.sync 	0;
	setp.ne.s32 	%p65, %r26, 0;
	@%p65 bra 	$L__BB45_72;
	ld.shared.u32 	%r491, [_ZZN3cub18CUB_300001_SM_10006detail6reduce28DeviceReduceSingleTileKernelINS2_10policy_hubIijN4cuda3std3__44plusIiEEE10Policy1000EPiSC_iS9_iiNS7_10__identityEEEvT0_T1_T2_T3_T4_T6_E12temp_storage+12];
	add.s32 	%r492, %r491, %r686;
	ld.shared.u32 	%r493, [_ZZN3cub18CUB_300001_SM_10006detail6reduce28DeviceReduceSingleTileKernelINS2_10policy_hubIijN4cuda3std3__44plusIiEEE10Policy1000EPiSC_iS9_iiNS7_10__identityEEEvT0_T1_T2_T3_T4_T6_E12temp_storage+16];
	add.s32 	%r494, %r492, %r493;
	ld.shared.u32 	%r495, [_ZZN3cub18CUB_300001_SM_10006detail6reduce28DeviceReduceSingleTileKernelINS2_10policy_hubIijN4cuda3std3__44plusIiEEE10Policy1000EPiSC_iS9_iiNS7_10__identityEEEvT0_T1_T2_T3_T4_T6_E12temp_storage+20];
	add.s32 	%r496, %r494, %r495;
	ld.shared.u32 	%r497, [_ZZN3cub18CUB_300001_SM_10006detail6reduce28DeviceReduceSingleTileKernelINS2_10policy_hubIijN4cuda3std3__44plusIiEEE10Policy1000EPiSC_iS9_iiNS7_10__identityEEEvT0_T1_T2_T3_T4_T6_E12temp_storage+24];
	add.s32 	%r498, %r496, %r497;
	ld.shared.u32 	%r499, [_ZZN3cub18CUB_300001_SM_10006detail6reduce28DeviceReduceSingleTileKernelINS2_10policy_hubIijN4cuda3std3__44plusIiEEE10Policy1000EPiSC_iS9_iiNS7_10__identityEEEvT0_T1_T2_T3_T4_T6_E12temp_storage+28];
	add.s32 	%r500, %r498, %r499;
	ld.shared.u32 	%r501, [_ZZN3cub18CUB_300001_SM_10006detail6reduce28DeviceReduceSingleTileKernelINS2_10policy_hubIijN4cuda3std3__44plusIiEEE10Policy1000EPiSC_iS9_iiNS7_10__identityEEEvT0_T1_T2_T3_T4_T6_E12temp_storage+32];
	add.s32 	%r502, %r500, %r501;
	ld.shared.u32 	%r503, [_ZZN3cub18CUB_300001_SM_10006detail6reduce28DeviceReduceSingleTileKernelINS2_10policy_hubIijN4cuda3std3__44plusIiEEE10Policy1000EPiSC_iS9_iiNS7_10__identityEEEvT0_T1_T2_T3_T4_T6_E12temp_storage+36];
	add.s32 	%r686, %r502, %r503;
	bra.uni 	$L__BB45_72;
$L__BB45_38:
	setp.gt.s32 	%p3, %r120, 4095;
	@%p3 bra 	$L__BB45_56;
	mov.u32 	%r60, %tid.x;
	setp.ge.s32 	%p20, %r60, %r120;
	mov.b32 	%r670, 0;
	mov.u32 	%r665, %r60;
	@%p20 bra 	$L__BB45_41;
	mul.wide.u32 	%rd66, %r60, 4;
	add.s64 	%rd65, %rd16, %rd66;
	// begin inline asm
	ld.global.nc.u32 %r670, [%rd65];
	// end inline asm
	add.s32 	%r665, %r60, 256;
$L__BB45_41:
	setp.ge.s32 	%p21, %r665, %r120;
	@%p21 bra 	$L__BB45_47;
	not.b32 	%r252, %r665;
	add.s32 	%r65, %r120, %r252;
	and.b32  	%r253, %r65, 768;
	setp.eq.s32 	%p22, %r253, 768;
	@%p22 bra 	$L__BB45_45;
	mul.wide.u32 	%rd67, %r665, 4;
	add.s64 	%rd123, %rd16, %rd67;
	shr.u32 	%r254, %r65, 8;
	add.s32 	%r255, %r254, 1;
	and.b32  	%r256, %r255, 3;
	neg.s32 	%r662, %r256;
$L__BB45_44:
	.pragma "nounroll";
	// begin inline asm
	ld.global.nc.u32 %r257, [%rd123];
	// end inline asm
	add.s32 	%r670, %r257, %r670;
	add.s32 	%r665, %r665, 256;
	add.s64 	%rd123, %rd123, 1024;
	add.s32 	%r662, %r662, 1;
	setp.ne.s32 	%p23, %r662, 0;
	@%p23 bra 	$L__BB45_44;
$L__BB45_45:
	setp.lt.u32 	%p24, %r65, 768;
	@%p24 bra 	$L__BB45_47;
$L__BB45_46:
	mul.wide.s32 	%rd73, %r665, 4;
	add.s64 	%rd69, %rd16, %rd73;
	// begin inline asm
	ld.global.nc.u32 %r258, [%rd69];
	// end inline asm
	add.s32 	%r262, %r258, %r670;
	add.s64 	%rd70, %rd69, 1024;
	// begin inline asm
	ld.global.nc.u32 %r259, [%rd70];
	// end inline asm
	add.s32 	%r263, %r259, %r262;
	add.s64 	%rd71, %rd69, 2048;
	// begin inline asm
	ld.global.nc.u32 %r260, [%rd71];
	// end inline asm
	add.s32 	%r264, %r260, %r263;
	add.s64 	%rd72, %rd69, 3072;
	// begin inline asm
	ld.global.nc.u32 %r261, [%rd72];
	// end inline asm
	add.s32 	%r670, %r261, %r264;
	add.s32 	%r665, %r665, 1024;
	setp.lt.s32 	%p25, %r665, %r120;
	@%p25 bra 	$L__BB45_46;
$L__BB45_47:
	setp.lt.s32 	%p26, %r120, 256;
	@%p26 bra 	$L__BB45_52;
	// begin inline asm
	mov.u32 %r328, %laneid;
	// end inline asm
	mov.b32 	%r331, 1;
	mov.b32 	%r352, 31;
	mov.b32 	%r353, -1;
	// begin inline asm
	shfl.sync.down.b32 %r329, %r670, %r331, %r352, %r353;
	// end inline asm
	setp.gt.s32 	%p42, %r328, 30;
	selp.b32 	%r354, 0, %r329, %p42;
	add.s32 	%r335, %r354, %r670;
	mov.b32 	%r336, 2;
	// begin inline asm
	shfl.sync.down.b32 %r334, %r335, %r336, %r352, %r353;
	// end inline asm
	setp.gt.s32 	%p43, %r328, 29;
	selp.b32 	%r355, 0, %r334, %p43;
	add.s32 	%r340, %r335, %r355;
	mov.b32 	%r341, 4;
	// begin inline asm
	shfl.sync.down.b32 %r339, %r340, %r341, %r352, %r353;
	// end inline asm
	setp.gt.s32 	%p44, %r328, 27;
	selp.b32 	%r356, 0, %r339, %p44;
	add.s32 	%r345, %r340, %r356;
	mov.b32 	%r346, 8;
	// begin inline asm
	shfl.sync.down.b32 %r344, %r345, %r346, %r352, %r353;
	// end inline asm
	setp.gt.s32 	%p45, %r328, 23;
	selp.b32 	%r357, 0, %r344, %p45;
	add.s32 	%r350, %r345, %r357;
	mov.b32 	%r351, 16;
	// begin inline asm
	shfl.sync.down.b32 %r349, %r350, %r351, %r352, %r353;
	// end inline asm
	setp.gt.s32 	%p46, %r328, 15;
	selp.b32 	%r358, 0, %r349, %p46;
	add.s32 	%r686, %r350, %r358;
	setp.ne.s32 	%p47, %r328, 0;
	@%p47 bra 	$L__BB45_50;
	shr.u32 	%r359, %r60, 3;
	and.b32  	%r360, %r359, 124;
	mov.u32 	%r361, _ZZN3cub18CUB_300001_SM_10006detail6reduce28DeviceReduceSingleTileKernelINS2_10policy_hubIijN4cuda3std3__44plusIiEEE10Policy1000EPiSC_iS9_iiNS7_10__identityEEEvT0_T1_T2_T3_T4_T6_E12temp_storage;
	add.s32 	%r362, %r361, %r360;
	st.shared.u32 	[%r362+8], %r686;
$L__BB45_50:
	bar.sync 	0;
	setp.ne.s32 	%p48, %r60, 0;
	@%p48 bra 	$L__BB45_72;
	ld.shared.u32 	%r363, [_ZZN3cub18CUB_300001_SM_10006detail6reduce28DeviceReduceSingleTileKernelINS2_10policy_hubIijN4cuda3std3__44plusIiEEE10Policy1000EPiSC_iS9_iiNS7_10__identityEEEvT0_T1_T2_T3_T4_T6_E12temp_storage+12];
	add.s32 	%r364, %r363, %r686;
	ld.shared.u32 	%r365, [_ZZN3cub18CUB_300001_SM_10006detail6reduce28DeviceReduceSingleTileKernelINS2_10policy_hubIijN4cuda3std3__44plusIiEEE10Policy1000EPiSC_iS9_iiNS7_10__identityEEEvT0_T1_T2_T3_T4_T6_E12temp_storage+16];
	add.s32 	%r366, %r364, %r365;
	ld.shared.u32 	%r367, [_ZZN3cub18CUB_300001_SM_10006detail6reduce28DeviceReduceSingleTileKernelINS2_10policy_hubIijN4cuda3std3__44plusIiEEE10Policy1000EPiSC_iS9_iiNS7_10__identityEEEvT0_T1_T2_T3_T4_T6_E12temp_storage+20];
	add.s32 	%r368, %r366, %r367;
	ld.shared.u32 	%r369, [_ZZN3cub18CUB_300001_SM_10006detail6reduce28DeviceReduceSingleTileKernelINS2_10policy_hubIijN4cuda3std3__44plusIiEEE10Policy1000EPiSC_iS9_iiNS7_10__identityEEEvT0_T1_T2_T3_T4_T6_E12temp_storage+24];
	add.s32 	%r370, %r368, %r369;
	ld.shared.u32 	%r371, [_ZZN3cub18CUB_300001_SM_10006detail6reduce28DeviceReduceSingleTileKernelINS2_10policy_hubIijN4cuda3std3__44plusIiEEE10Policy1000EPiSC_iS9_iiNS7_10__identityEEEvT0_T1_T2_T3_T4_T6_E12temp_storage+28];
	add.s32 	%r372, %r370, %r371;
	ld.shared.u32 	%r373, [_ZZN3cub18CUB_300001_SM_10006detail6reduce28DeviceReduceSingleTileKernelINS2_10policy_hubIijN4cuda3std3__44plusIiEEE10Policy1000EPiSC_iS9_iiNS7_10__identityEEEvT0_T1_T2_T3_T4_T6_E12temp_storage+32];
	add.s32 	%r374, %r372, %r373;
	ld.shared.u32 	%r375, [_ZZN3cub18CUB_300001_SM_10006detail6reduce28DeviceReduceSingleTileKernelINS2_10policy_hubIijN4cuda3std3__44plusIiEEE10Policy1000EPiSC_iS9_iiNS7_10__identityEEEvT0_T1_T2_T3_T4_T6_E12temp_storage+36];
	add.s32 	%r686, %r374, %r375;
	bra.uni 	$L__BB45_72;
$L__BB45_52:
	// begin inline asm
	mov.u32 %r265, %laneid;
	// end inline asm
	and.b32  	%r291, %r60, 992;
	add.s32 	%r292, %r291, 32;
	setp.gt.s32 	%p27, %r292, %r120;
	not.b32 	%r293, %r291;
	add.s32 	%r294, %r120, %r293;
	selp.b32 	%r289, %r294, 31, %p27;
	mov.b32 	%r268, 1;
	mov.b32 	%r290, -1;
	// begin inline asm
	shfl.sync.down.b32 %r266, %r670, %r268, %r289, %r290;
	// end inline asm
	setp.lt.s32 	%p28, %r265, %r289;
	selp.b32 	%r295, %r266, 0, %p28;
	add.s32 	%r272, %r295, %r670;
	mov.b32 	%r273, 2;
	// begin inline asm
	shfl.sync.down.b32 %r271, %r272, %r273, %r289, %r290;
	// end inline asm
	add.s32 	%r296, %r265, 2;
	setp.gt.s32 	%p29, %r296, %r289;
	selp.b32 	%r297, 0, %r271, %p29;
	add.s32 	%r277, %r272, %r297;
	mov.b32 	%r278, 4;
	// begin inline asm
	shfl.sync.down.b32 %r276, %r277, %r278, %r289, %r290;
	// end inline asm
	add.s32 	%r298, %r265, 4;
	setp.gt.s32 	%p30, %r298, %r289;
	selp.b32 	%r299, 0, %r276, %p30;
	add.s32 	%r282, %r277, %r299;
	mov.b32 	%r283, 8;
	// begin inline asm
	shfl.sync.down.b32 %r281, %r282, %r283, %r289, %r290;
	// end inline asm
	add.s32 	%r300, %r265, 8;
	setp.gt.s32 	%p31, %r300, %r289;
	selp.b32 	%r301, 0, %r281, %p31;
	add.s32 	%r287, %r282, %r301;
	mov.b32 	%r288, 16;
	// begin inline asm
	shfl.sync.down.b32 %r286, %r287, %r288, %r289, %r290;
	// end inline asm
	add.s32 	%r302, %r265, 16;
	setp.gt.s32 	%p32, %r302, %r289;
	selp.b32 	%r303, 0, %r286, %p32;
	add.s32 	%r686, %r287, %r303;
	setp.ne.s32 	%p33, %r265, 0;
	@%p33 bra 	$L__BB45_54;
	shr.u32 	%r304, %r60, 3;
	and.b32  	%r305, %r304, 124;
	mov.u32 	%r306, _ZZN3cub18CUB_300001_SM_10006detail6reduce28DeviceReduceSingleTileKernelINS2_10policy_hubIijN4cuda3std3__44plusIiEEE10Policy1000EPiSC_iS9_iiNS7_10__identityEEEvT0_T1_T2_T3_T4_T6_E12temp_storage;
	add.s32 	%r307, %r306, %r305;
	st.shared.u32 	[%r307+8], %r686;
$L__BB45_54:
	bar.sync 	0;
	setp.ne.s32 	%p34, %r60, 0;
	@%p34 bra 	$L__BB45_72;
	setp.gt.s32 	%p35, %r120, 32;
	ld.shared.u32 	%r308, [_ZZN3cub18CUB_300001_SM_10006detail6reduce28DeviceReduceSingleTileKernelINS2_10policy_hubIijN4cuda3std3__44plusIiEEE10Policy1000EPiSC_iS9_iiNS7_10__identityEEEvT0_T1_T2_T3_T4_T6_E12temp_storage+12];
	selp.b32 	%r309, %r308, 0, %p35;
	add.s32 	%r310, %r309, %r686;
	setp.gt.s32 	%p36, %r120, 64;
	ld.shared.u32 	%r311, [_ZZN3cub18CUB_300001_SM_10006detail6reduce28DeviceReduceSingleTileKernelINS2_10policy_hubIijN4cuda3std3__44plusIiEEE10Policy1000EPiSC_iS9_iiNS7_10__identityEEEvT0_T1_T2_T3_T4_T6_E12temp_storage+16];
	selp.b32 	%r312, %r311, 0, %p36;
	add.s32 	%r313, %r310, %r312;
	setp.gt.s32 	%p37, %r120, 96;
	ld.shared.u32 	%r314, [_ZZN3cub18CUB_300001_SM_10006detail6reduce28DeviceReduceSingleTileKernelINS2_10policy_hubIijN4cuda3std3__44plusIiEEE10Policy1000EPiSC_iS9_iiNS7_10__identityEEEvT0_T1_T2_T3_T4_T6_E12temp_storage+20];
	selp.b32 	%r315, %r314, 0, %p37;
	add.s32 	%r316, %r313, %r315;
	setp.gt.s32 	%p38, %r120, 128;
	ld.shared.u32 	%r317, [_ZZN3cub18CUB_300001_SM_10006detail6reduce28DeviceReduceSingleTileKernelINS2_10policy_hubIijN4cuda3std3__44plusIiEEE10Policy1000EPiSC_iS9_iiNS7_10__identityEEEvT0_T1_T2_T3_T4_T6_E12temp_storage+24];
	selp.b32 	%r318, %r317, 0, %p38;
	add.s32 	%r319, %r316, %r318;
	setp.gt.s32 	%p39, %r120, 160;
	ld.shared.u32 	%r320, [_ZZN3cub18CUB_300001_SM_10006detail6reduce28DeviceReduceSingleTileKernelINS2_10policy_hubIijN4cuda3std3__44plusIiEEE10Policy1000EPiSC_iS9_iiNS7_10__identityEEEvT0_T1_T2_T3_T4_T6_E12temp_storage+28];
	selp.b32 	%r321, %r320, 0, %p39;
	add.s32 	%r322, %r319, %r321;
	setp.gt.s32 	%p40, %r120, 192;
	ld.shared.u32 	%r323, [_ZZN3cub18CUB_300001_SM_10006detail6reduce28DeviceReduceSingleTileKernelINS2_10policy_hubIijN4cuda3std3__44plusIiEEE10Policy1000EPiSC_iS9_iiNS7_10__identityEEEvT0_T1_T2_T3_T4_T6_E12temp_storage+32];
	selp.b32 	%r324, %r323, 0, %p40;
	add.s32 	%r325, %r322, %r324;
	setp.gt.s32 	%p41, %r120, 224;
	ld.shared.u32 	%r326, [_ZZN3cub18CUB_300001_SM_10006detail6reduce28DeviceReduceSingleTileKernelINS2_10policy_hubIijN4cuda3std3__44plusIiEEE10Policy1000EPiSC_iS9_iiNS7_10__identityEEEvT0_T1_T2_T3_T4_T6_E12temp_storage+36];
	selp.b32 	%r327, %r326, 0, %p41;
	add.s32 	%r686, %r325, %r327;
	bra.uni 	$L__BB45_72;
$L__BB45_56:
	mov.u32 	%r85, %tid.x;
	mul.wide.u32 	%rd35, %r85, 4;
	add.s64 	%rd19, %rd16, %rd35;
	// begin inline asm
	ld.global.nc.u32 %r122, [%rd19];
	// end inline asm
	add.s64 	%rd20, %rd19, 1024;
	// begin inline asm
	ld.global.nc.u32 %r123, [%rd20];
	// end inline asm
	add.s64 	%rd21, %rd19, 2048;
	// begin inline asm
	ld.global.nc.u32 %r124, [%rd21];
	// end inline asm
	add.s64 	%rd22, %rd19, 3072;
	// begin inline asm
	ld.global.nc.u32 %r125, [%rd22];
	// end inline asm
	add.s64 	%rd23, %rd19, 4096;
	// begin inline asm
	ld.global.nc.u32 %r126, [%rd23];
	// end inline asm
	add.s64 	%rd24, %rd19, 5120;
	// begin inline asm
	ld.global.nc.u32 %r127, [%rd24];
	// end inline asm
	add.s64 	%rd25, %rd19, 6144;
	// begin inline asm
	ld.global.nc.u32 %r128, [%rd25];
	// end inline asm
	add.s64 	%rd26, %rd19, 7168;
	// begin inline asm
	ld.global.nc.u32 %r129, [%rd26];
	// end inline asm
	add.s64 	%rd27, %rd19, 8192;
	// begin inline asm
	ld.global.nc.u32 %r130, [%rd27];
	// end inline asm
	add.s64 	%rd28, %rd19, 9216;
	// begin inline asm
	ld.global.nc.u32 %r131, [%rd28];
	// end inline asm
	add.s64 	%rd29, %rd19, 10240;
	// begin inline asm
	ld.global.nc.u32 %r132, [%rd29];
	// end inline asm
	add.s64 	%rd30, %rd19, 11264;
	// begin inline asm
	ld.global.nc.u32 %r133, [%rd30];
	// end inline asm
	add.s64 	%rd31, %rd19, 12288;
	// begin inline asm
	ld.global.nc.u32 %r134, [%rd31];
	// end inline asm
	add.s64 	%rd32, %rd19, 13312;
	// begin inline asm
	ld.global.nc.u32 %r135, [%rd32];
	// end inline asm
	add.s64 	%rd33, %rd19, 14336;
	// begin inline asm
	ld.global.nc.u32 %r136, [%rd33];
	// end inline asm
	add.s64 	%rd34, %rd19, 15360;
	// begin inline asm
	ld.global.nc.u32 %r137, [%rd34];
	// end inline asm
	add.s32 	%r139, %r123, %r122;
	add.s32 	%r140, %r124, %r139;
	add.s32 	%r141, %r125, %r140;
	add.s32 	%r142, %r126, %r141;
	add.s32 	%r143, %r127, %r142;
	add.s32 	%r144, %r128, %r143;
	add.s32 	%r145, %r129, %r144;
	add.s32 	%r146, %r130, %r145;
	add.s32 	%r147, %r131, %r146;
	add.s32 	%r148, %r132, %r147;
	add.s32 	%r149, %r133, %r148;
	add.s32 	%r150, %r134, %r149;
	add.s32 	%r151, %r135, %r150;
	add.s32 	%r152, %r136, %r151;
	add.s32 	%r685, %r137, %r152;
	setp.lt.u32 	%p4, %r120, 8192;
	mov.b32 	%r674, 4096;
	@%p4 bra 	$L__BB45_60;
	add.s32 	%r87, %r120, -4096;
	mov.b32 	%r674, 4096;
$L__BB45_58:
	mul.wide.s32 	%rd52, %r674, 4;
	add.s64 	%rd36, %rd19, %rd52;
	// begin inline asm
	ld.global.nc.u32 %r154, [%rd36];
	// end inline asm
	add.s64 	%rd37, %rd36, 1024;
	// begin inline asm
	ld.global.nc.u32 %r155, [%rd37];
	// end inline asm
	add.s64 	%rd38, %rd36, 2048;
	// begin inline asm
	ld.global.nc.u32 %r156, [%rd38];
	// end inline asm
	add.s64 	%rd39, %rd36, 3072;
	// begin inline asm
	ld.global.nc.u32 %r157, [%rd39];
	// end inline asm
	add.s64 	%rd40, %rd36, 4096;
	// begin inline asm
	ld.global.nc.u32 %r158, [%rd40];
	// end inline asm
	add.s64 	%rd41, %rd36, 5120;
	// begin inline asm
	ld.global.nc.u32 %r159, [%rd41];
	// end inline asm
	add.s64 	%rd42, %rd36, 6144;
	// begin inline asm
	ld.global.nc.u32 %r160, [%rd42];
	// end inline asm
	add.s64 	%rd43, %rd36, 7168;
	// begin inline asm
	ld.global.nc.u32 %r161, [%rd43];
	// end inline asm
	add.s64 	%rd44, %rd36, 8192;
	// begin inline asm
	ld.global.nc.u32 %r162, [%rd44];
	// end inline asm
	add.s64 	%rd45, %rd36, 9216;
	// begin inline asm
	ld.global.nc.u32 %r163, [%rd45];
	// end inline asm
	add.s64 	%rd46, %rd36, 10240;
	// begin inline asm
	ld.global.nc.u32 %r164, [%rd46];
	// end inline asm
	add.s64 	%rd47, %rd36, 11264;
	// begin inline asm
	ld.global.nc.u32 %r165, [%rd47];
	// end inline asm
	add.s64 	%rd48, %rd36, 12288;
	// begin inline asm
	ld.global.nc.u32 %r166, [%rd48];
	// end inline asm
	add.s64 	%rd49, %rd36, 13312;
	// begin inline asm
	ld.global.nc.u32 %r167, [%rd49];
	// end inline asm
	add.s64 	%rd50, %rd36, 14336;
	// begin inline asm
	ld.global.nc.u32 %r168, [%rd50];
	// end inline asm
	add.s64 	%rd51, %rd36, 15360;
	// begin inline asm
	ld.global.nc.u32 %r169, [%rd51];
	// end inline asm
	add.s32 	%r170, %r154, %r685;
	add.s32 	%r171, %r155, %r170;
	add.s32 	%r172, %r156, %r171;
	add.s32 	%r173, %r157, %r172;
	add.s32 	%r174, %r158, %r173;
	add.s32 	%r175, %r159, %r174;
	add.s32 	%r176, %r160, %r175;
	add.s32 	%r177, %r161, %r176;
	add.s32 	%r178, %r162, %r177;
	add.s32 	%r179, %r163, %r178;
	add.s32 	%r180, %r164, %r179;
	add.s32 	%r181, %r165, %r180;
	add.s32 	%r182, %r166, %r181;
	add.s32 	%r183, %r167, %r182;
	add.s32 	%r184, %r168, %r183;
	add.s32 	%r685, %r169, %r184;
	sub.s32 	%r185, %r120, %r674;
	setp.lt.s32 	%p5, %r185, 4096;
	@%p5 bra 	$L__BB45_68;
	add.s32 	%r674, %r674, 4096;
	setp.le.s32 	%p6, %r674, %r87;
	@%p6 bra 	$L__BB45_58;
$L__BB45_60:
	setp.le.s32 	%p7, %r120, %r674;
	@%p7 bra 	$L__BB45_68;
	sub.s32 	%r94, %r120, %r674;
	setp.ge.s32 	%p8, %r85, %r94;
	@%p8 bra 	$L__BB45_68;
	not.b32 	%r187, %r85;
	add.s32 	%r188, %r120, %r187;
	sub.s32 	%r95, %r188, %r674;
	and.b32  	%r189, %r95, 768;
	setp.eq.s32 	%p9, %r189, 768;
	mov.u32 	%r679, %r85;
	@%p9 bra 	$L__BB45_65;
	add.s32 	%r676, %r85, %r674;
	shr.u32 	%r190, %r95, 8;
	add.s32 	%r191, %r190, 1;
	and.b32  	%r192, %r191, 3;
	neg.s32 	%r675, %r192;
	mov.u32 	%r679, %r85;
$L__BB45_64:
	.pragma "nounroll";
	mul.wide.u32 	%rd54, %r676, 4;
	add.s64 	%rd53, %rd16, %rd54;
	// begin inline asm
	ld.global.nc.u32 %r193, [%rd53];
	// end inline asm
	add.s32 	%r685, %r193, %r685;
	add.s32 	%r679, %r679, 256;
	add.s32 	%r676, %r676, 256;
	add.s32 	%r675, %r675, 1;
	setp.ne.s32 	%p10, %r675, 0;
	@%p10 bra 	$L__BB45_64;
$L__BB45_65:
	setp.lt.u32 	%p11, %r95, 768;
	@%p11 bra 	$L__BB45_68;
	cvt.u64.u32 	%rd55, %r679;
	cvt.u64.u32 	%rd56, %r674;
	add.s64 	%rd57, %rd55, %rd56;
	shl.b64 	%rd58, %rd57, 2;
	add.s64 	%rd59, %rd58, %rd16;
	add.s64 	%rd124, %rd59, 2048;
	add.s32 	%r682, %r679, %r674;
$L__BB45_67:
	mul.wide.u32 	%rd64, %r682, 4;
	add.s64 	%rd60, %rd16, %rd64;
	// begin inline asm
	ld.global.nc.u32 %r194, [%rd60];
	// end inline asm
	add.s32 	%r198, %r194, %r685;
	add.s64 	%rd61, %rd124, -1024;
	// begin inline asm
	ld.global.nc.u32 %r195, [%rd61];
	// end inline asm
	add.s32 	%r199, %r195, %r198;
	// begin inline asm
	ld.global.nc.u32 %r196, [%rd124];
	// end inline asm
	add.s32 	%r200, %r196, %r199;
	add.s64 	%rd63, %rd124, 1024;
	// begin inline asm
	ld.global.nc.u32 %r197, [%rd63];
	// end inline asm
	add.s32 	%r685, %r197, %r200;
	add.s32 	%r679, %r679, 1024;
	add.s64 	%rd124, %rd124, 4096;
	add.s32 	%r682, %r682, 1024;
	setp.lt.s32 	%p12, %r679, %r94;
	@%p12 bra 	$L__BB45_67;
$L__BB45_68:
	// begin inline asm
	mov.u32 %r201, %laneid;
	// end inline asm
	mov.b32 	%r204, 1;
	mov.b32 	%r225, 31;
	mov.b32 	%r226, -1;
	// begin inline asm
	shfl.sync.down.b32 %r202, %r685, %r204, %r225, %r226;
	// end inline asm
	setp.gt.s32 	%p13, %r201, 30;
	selp.b32 	%r227, 0, %r202, %p13;
	add.s32 	%r208, %r227, %r685;
	mov.b32 	%r209, 2;
	// begin inline asm
	shfl.sync.down.b32 %r207, %r208, %r209, %r225, %r226;
	// end inline asm
	setp.gt.s32 	%p14, %r201, 29;
	selp.b32 	%r228, 0, %r207, %p14;
	add.s32 	%r213, %r208, %r228;
	mov.b32 	%r214, 4;
	// begin inline asm
	shfl.sync.down.b32 %r212, %r213, %r214, %r225, %r226;
	// end inline asm
	setp.gt.s32 	%p15, %r201, 27;
	selp.b32 	%r229, 0, %r212, %p15;
	add.s32 	%r218, %r213, %r229;
	mov.b32 	%r219, 8;
	// begin inline asm
	shfl.sync.down.b32 %r217, %r218, %r219, %r225, %r226;
	// end inline asm
	setp.gt.s32 	%p16, %r201, 23;
	selp.b32 	%r230, 0, %r217, %p16;
	add.s32 	%r223, %r218, %r230;
	mov.b32 	%r224, 16;
	// begin inline asm
	shfl.sync.down.b32 %r222, %r223, %r224, %r225, %r226;
	// end inline asm
	setp.gt.s32 	%p17, %r201, 15;
	selp.b32 	%r231, 0, %r222, %p17;
	add.s32 	%r686, %r223, %r231;
	setp.ne.s32 	%p18, %r201, 0;
	@%p18 bra 	$L__BB45_70;
	shr.u32 	%r232, %r85, 3;
	and.b32  	%r233, %r232, 124;
	mov.u32 	%r234, _ZZN3cub18CUB_300001_SM_10006detail6reduce28DeviceReduceSingleTileKernelINS2_10policy_hubIijN4cuda3std3__44plusIiEEE10Policy1000EPiSC_iS9_iiNS7_10__identityEEEvT0_T1_T2_T3_T4_T6_E12temp_storage;
	add.s32 	%r235, %r234, %r233;
	st.shared.u32 	[%r235+8], %r686;
$L__BB45_70:
	bar.sync 	0;
	setp.ne.s32 	%p19, %r85, 0;
	@%p19 bra 	$L__BB45_72;
	ld.shared.u32 	%r236, [_ZZN3cub18CUB_300001_SM_10006detail6reduce28DeviceReduceSingleTileKernelINS2_10policy_hubIijN4cuda3std3__44plusIiEEE10Policy1000EPiSC_iS9_iiNS7_10__identityEEEvT0_T1_T2_T3_T4_T6_E12temp_storage+12];
	add.s32 	%r237, %r236, %r686;
	ld.shared.u32 	%r238, [_ZZN3cub18CUB_300001_SM_10006detail6reduce28DeviceReduceSingleTileKernelINS2_10policy_hubIijN4cuda3std3__44plusIiEEE10Policy1000EPiSC_iS9_iiNS7_10__identityEEEvT0_T1_T2_T3_T4_T6_E12temp_storage+16];
	add.s32 	%r239, %r237, %r238;
	ld.shared.u32 	%r240, [_ZZN3cub18CUB_300001_SM_10006detail6reduce28DeviceReduceSingleTileKernelINS2_10policy_hubIijN4cuda3std3__44plusIiEEE10Policy1000EPiSC_iS9_iiNS7_10__identityEEEvT0_T1_T2_T3_T4_T6_E12temp_storage+20];
	add.s32 	%r241, %r239, %r240;
	ld.shared.u32 	%r242, [_ZZN3cub18CUB_300001_SM_10006detail6reduce28DeviceReduceSingleTileKernelINS2_10policy_hubIijN4cuda3std3__44plusIiEEE10Policy1000EPiSC_iS9_iiNS7_10__identityEEEvT0_T1_T2_T3_T4_T6_E12temp_storage+24];
	add.s32 	%r243, %r241, %r242;
	ld.shared.u32 	%r244, [_ZZN3cub18CUB_300001_SM_10006detail6reduce28DeviceReduceSingleTileKernelINS2_10policy_hubIijN4cuda3std3__44plusIiEEE10Policy1000EPiSC_iS9_iiNS7_10__identityEEEvT0_T1_T2_T3_T4_T6_E12temp_storage+28];
	add.s32 	%r245, %r243, %r244;
	ld.shared.u32 	%r246, [_ZZN3cub18CUB_300001_SM_10006detail6reduce28DeviceReduceSingleTileKernelINS2_10policy_hubIijN4cuda3std3__44plusIiEEE10Policy1000EPiSC_iS9_iiNS7_10__identityEEEvT0_T1_T2_T3_T4_T6_E12temp_storage+32];
	add.s32 	%r247, %r245, %r246;
	ld.shared.u32 	%r248, [_ZZN3cub18CUB_300001_SM_10006detail6reduce28DeviceReduceSingleTileKernelINS2_10policy_hubIijN4cuda3std3__44plusIiEEE10Policy1000EPiSC_iS9_iiNS7_10__identityEEEvT0_T1_T2_T3_T4_T6_E12temp_storage+36];
	add.s32 	%r686, %r247, %r248;
$L__BB45_72:
	mov.u32 	%r631, %tid.x;
	setp.ne.s32 	%p95, %r631, 0;
	@%p95 bra 	$L__BB45_74;
	add.s32 	%r632, %r686, %r121;
	st.global.u32 	[%rd1], %r632;
$L__BB45_74:
	ret;

}
	// .globl	_ZN3cub18CUB_300001_SM_10006detail6reduce28DeviceReduceSingleTileKernelINS2_10policy_hubIiyN4cuda3std3__44plusIiEEE10Policy1000EN6thrust24THRUST_300001_SM_1000_NS10device_ptrIiEEPiyS9_iiNS7_10__identityEEEvT0_T1_T2_T3_T4_T6_
.visible .entry _ZN3cub18CUB_300001_SM_10006detail6reduce28DeviceReduceSingleTileKernelINS2_10policy_hubIiyN4cuda3std3__44plusIiEEE10Policy1000EN6thrust24THRUST_300001_SM_1000_NS10device_ptrIiEEPiyS9_iiNS7_10__identityEEEvT0_T1_T2_T3_T4_T6_(
	.param .align 8 .b8 _ZN3cub18CUB_300001_SM_10006detail6reduce28DeviceReduceSingleTileKernelINS2_10policy_hubIiyN4cuda3std3__44plusIiEEE10Policy1000EN6thrust24THRUST_300001_SM_1000_NS10device_ptrIiEEPiyS9_iiNS7_10__identityEEEvT0_T1_T2_T3_T4_T6__param_0[8],
	.param .u64 .ptr .align 1 _ZN3cub18CUB_300001_SM_10006detail6reduce28DeviceReduceSingleTileKernelINS2_10policy_hubIiyN4cuda3std3__44plusIiEEE10Policy1000EN6thrust24THRUST_300001_SM_1000_NS10device_ptrIiEEPiyS9_iiNS7_10__identityEEEvT0_T1_T2_T3_T4_T6__param_1,
	.param .u64 _ZN3cub18CUB_300001_SM_10006detail6reduce28DeviceReduceSingleTileKernelINS2_10policy_hubIiyN4cuda3std3__44plusIiEEE10Policy1000EN6thrust24THRUST_300001_SM_1000_NS10device_ptrIiEEPiyS9_iiNS7_10__identityEEEvT0_T1_T2_T3_T4_T6__param_2,
	.param .align 1 .b8 _ZN3cub18CUB_300001_SM_10006detail6reduce28DeviceReduceSingleTileKernelINS2_10policy_hubIiyN4cuda3std3__44plusIiEEE10Policy1000EN6thrust24THRUST_300001_SM_1000_NS10device_ptrIiEEPiyS9_iiNS7_10__identityEEEvT0_T1_T2_T3_T4_T6__param_3[1],
	.param .u32 _ZN3cub18CUB_300001_SM_10006detail6reduce28DeviceReduceSingleTileKernelINS2_10policy_hubIiyN4cuda3std3__44plusIiEEE10Policy1000EN6thrust24THRUST_300001_SM_1000_NS10device_ptrIiEEPiyS9_iiNS7_10__identityEEEvT0_T1_T2_T3_T4_T6__param_4,
	.param .align 1 .b8 _ZN3cub18CUB_300001_SM_10006detail6reduce28DeviceReduceSingleTileKernelINS2_10policy_hubIiyN4cuda3std3__44plusIiEEE10Policy1000EN6thrust24THRUST_300001_SM_1000_NS10device_ptrIiEEPiyS9_iiNS7_10__identityEEEvT0_T1_T2_T3_T4_T6__param_5[1]
)
.maxntid 256
.minnctapersm 1
{
	.reg .pred 	%p<59>;
	.reg .b32 	%r<471>;
	.reg .b64 	%rd<56>;
	// demoted variable
	.shared .align 4 .b8 _ZZN3cub18CUB_300001_SM_10006detail6reduce28DeviceReduceSingleTileKernelINS2_10policy_hubIiyN4cuda3std3__44plusIiEEE10Policy1000EN6thrust24THRUST_300001_SM_1000_NS10device_ptrIiEEPiyS9_iiNS7_10__identityEEEvT0_T1_T2_T3_T4_T6_E12temp_storage[44];
	ld.param.u64 	%rd18, [_ZN3cub18CUB_300001_SM_10006detail6reduce28DeviceReduceSingleTileKernelINS2_10policy_hubIiyN4cuda3std3__44plusIiEEE10Policy1000EN6thrust24THRUST_300001_SM_1000_NS10device_ptrIiEEPiyS9_iiNS7_10__identityEEEvT0_T1_T2_T3_T4_T6__param_0];
	ld.param.u64 	%rd20, [_ZN3cub18CUB_300001_SM_10006detail6reduce28DeviceReduceSingleTileKernelINS2_10policy_hubIiyN4cuda3std3__44plusIiEEE10Policy1000EN6thrust24THRUST_300001_SM_1000_NS10device_ptrIiEEPiyS9_iiNS7_10__identityEEEvT0_T1_T2_T3_T4_T6__param_1];
	ld.param.u64 	%rd19, [_ZN3cub18CUB_300001_SM_10006detail6reduce28DeviceReduceSingleTileKernelINS2_10policy_hubIiyN4cuda3std3__44plusIiEEE10Policy1000EN6thrust24THRUST_300001_SM_1000_NS10device_ptrIiEEPiyS9_iiNS7_10__identityEEEvT0_T1_T2_T3_T4_T6__param_2];
	ld.param.u32 	%r81, [_ZN3cub18CUB_300001_SM_10006detail6reduce28DeviceReduceSingleTileKernelINS2_10policy_hubIiyN4cuda3std3__44plusIiEEE10Policy1000EN6thrust24THRUST_300001_SM_1000_NS10device_ptrIiEEPiyS9_iiNS7_10__identityEEEvT0_T1_T2_T3_T4_T6__param_4];
	cvta.to.global.u64 	%rd1, %rd20;
	setp.ne.s64 	%p1, %rd19, 0;
	@%p1 bra 	$L__BB46_3;
	mov.u32 	%r434, %tid.x;
	setp.ne.s32 	%p58, %r434, 0;
	@%p58 bra 	$L__BB46_51;
	st.global.u32 	[%rd1], %r81;
	bra.uni 	$L__BB46_51;
$L__BB46_3:
	cvta.to.global.u64 	%rd2, %rd18;
	setp.gt.u64 	%p2, %rd19, 4095;
	@%p2 bra 	$L__BB46_28;
	cvt.u32.u64 	%r1, %rd19;
	mov.u32 	%r2, %tid.x;
	setp.ge.u32 	%p24, %r2, %r1;
	mov.b32 	%r452, 0;
	mov.u32 	%r441, %r2;
	@%p24 bra 	$L__BB46_6;
	mul.wide.u32 	%rd41, %r2, 4;
	add.s64 	%rd42, %rd2, %rd41;
	ld.global.u32 	%r452, [%rd42];
	add.s32 	%r441, %r2, 256;
$L__BB46_6:
	setp.ge.u32 	%p25, %r441, %r1;
	@%p25 bra 	$L__BB46_19;
	not.b32 	%r261, %r441;
	add.s32 	%r262, %r261, %r1;
	shr.u32 	%r263, %r262, 8;
	add.s32 	%r7, %r263, 1;
	and.b32  	%r8, %r7, 15;
	setp.lt.u32 	%p26, %r262, 3840;
	@%p26 bra 	$L__BB46_10;
	and.b32  	%r264, %r7, 33554416;
	neg.s32 	%r437, %r264;
	mul.wide.u32 	%rd43, %r441, 4;
	add.s64 	%rd44, %rd43, %rd2;
	add.s64 	%rd51, %rd44, 8192;
$L__BB46_9:
	.pragma "nounroll";
	ld.global.u32 	%r265, [%rd51+-8192];
	add.s32 	%r266, %r265, %r452;
	ld.global.u32 	%r267, [%rd51+-7168];
	add.s32 	%r268, %r267, %r266;
	ld.global.u32 	%r269, [%rd51+-6144];
	add.s32 	%r270, %r269, %r268;
	ld.global.u32 	%r271, [%rd51+-5120];
	add.s32 	%r272, %r271, %r270;
	ld.global.u32 	%r273, [%rd51+-4096];
	add.s32 	%r274, %r273, %r272;
	ld.global.u32 	%r275, [%rd51+-3072];
	add.s32 	%r276, %r275, %r274;
	ld.global.u32 	%r277, [%rd51+-2048];
	add.s32 	%r278, %r277, %r276;
	ld.global.u32 	%r279, [%rd51+-1024];
	add.s32 	%r280, %r279, %r278;
	ld.global.u32 	%r281, [%rd51];
	add.s32 	%r282, %r281, %r280;
	ld.global.u32 	%r283, [%rd51+1024];
	add.s32 	%r284, %r283, %r282;
	ld.global.u32 	%r285, [%rd51+2048];
	add.s32 	%r286, %r285, %r284;
	ld.global.u32 	%r287, [%rd51+3072];
	add.s32 	%r288, %r287, %r286;
	ld.global.u32 	%r289, [%rd51+4096];
	add.s32 	%r290, %r289, %r288;
	ld.global.u32 	%r291, [%rd51+5120];
	add.s32 	%r292, %r291, %r290;
	ld.global.u32 	%r293, [%rd51+6144];
	add.s32 	%r294, %r293, %r292;
	ld.global.u32 	%r295, [%rd51+7168];
	add.s32 	%r452, %r295, %r294;
	add.s32 	%r441, %r441, 4096;
	add.s32 	%r437, %r437, 16;
	add.s64 	%rd51, %rd51, 16384;
	setp.ne.s32 	%p27, %r437, 0;
	@%p27 bra 	$L__BB46_9;
$L__BB46_10:
	setp.eq.s32 	%p28, %r8, 0;
	@%p28 bra 	$L__BB46_19;
	and.b32  	%r19, %r7, 7;
	setp.lt.u32 	%p29, %r8, 8;
	@%p29 bra 	$L__BB46_13;
	mul.wide.s32 	%rd45, %r441, 4;
	add.s64 	%rd46, %rd2, %rd45;
	ld.global.u32 	%r297, [%rd46];
	add.s32 	%r298, %r297, %r452;
	ld.global.u32 	%r299, [%rd46+1024];
	add.s32 	%r300, %r299, %r298;
	ld.global.u32 	%r301, [%rd46+2048];
	add.s32 	%r302, %r301, %r300;
	ld.global.u32 	%r303, [%rd46+3072];
	add.s32 	%r304, %r303, %r302;
	ld.global.u32 	%r305, [%rd46+4096];
	add.s32 	%r306, %r305, %r304;
	ld.global.u32 	%r307, [%rd46+5120];
	add.s32 	%r308, %r307, %r306;
	ld.global.u32 	%r309, [%rd46+6144];
	add.s32 	%r310, %r309, %r308;
	ld.global.u32 	%r311, [%rd46+7168];
	add.s32 	%r452, %r311, %r310;
	add.s32 	%r441, %r441, 2048;
$L__BB46_13:
	setp.eq.s32 	%p30, %r19, 0;
	@%p30 bra 	$L__BB46_19;
	and.b32  	%r25, %r7, 3;
	setp.lt.u32 	%p31, %r19, 4;
	@%p31 bra 	$L__BB46_16;
	mul.wide.s32 	%rd47, %r441, 4;
	add.s64 	%rd48, %rd2, %rd47;
	ld.global.u32 	%r313, [%rd48];
	add.s32 	%r314, %r313, %r452;
	ld.global.u32 	%r315, [%rd48+1024];
	add.s32 	%r316, %r315, %r314;
	ld.global.u32 	%r317, [%rd48+2048];
	add.s32 	%r318, %r317, %r316;
	ld.global.u32 	%r319, [%rd48+3072];
	add.s32 	%r452, %r319, %r318;
	add.s32 	%r441, %r441, 1024;
$L__BB46_16:
	setp.eq.s32 	%p32, %r25, 0;
	@%p32 bra 	$L__BB46_19;
	neg.s32 	%r449, %r25;
$L__BB46_18:
	.pragma "nounroll";
	mul.wide.s32 	%rd49, %r441, 4;
	add.s64 	%rd50, %rd2, %rd49;
	ld.global.u32 	%r320, [%rd50];
	add.s32 	%r452, %r320, %r452;
	add.s32 	%r441, %r441, 256;
	add.s32 	%r449, %r449, 1;
	setp.ne.s32 	%p33, %r449, 0;
	@%p33 bra 	$L__BB46_18;
$L__BB46_19:
	setp.lt.u64 	%p34, %rd19, 256;
	@%p34 bra 	$L__BB46_24;
	// begin inline asm
	mov.u32 %r384, %laneid;
	// end inline asm
	mov.b32 	%r387, 1;
	mov.b32 	%r408, 31;
	mov.b32 	%r409, -1;
	// begin inline asm
	shfl.sync.down.b32 %r385, %r452, %r387, %r408, %r409;
	// end inline asm
	setp.gt.s32 	%p50, %r384, 30;
	selp.b32 	%r410, 0, %r385, %p50;
	add.s32 	%r391, %r410, %r452;
	mov.b32 	%r392, 2;
	// begin inline asm
	shfl.sync.down.b32 %r390, %r391, %r392, %r408, %r409;
	// end inline asm
	setp.gt.s32 	%p51, %r384, 29;
	selp.b32 	%r411, 0, %r390, %p51;
	add.s32 	%r396, %r391, %r411;
	mov.b32 	%r397, 4;
	// begin inline asm
	shfl.sync.down.b32 %r395, %r396, %r397, %r408, %r409;
	// end inline asm
	setp.gt.s32 	%p52, %r384, 27;
	selp.b32 	%r412, 0, %r395, %p52;
	add.s32 	%r401, %r396, %r412;
	mov.b32 	%r402, 8;
	// begin inline asm
	shfl.sync.down.b32 %r400, %r401, %r402, %r408, %r409;
	// end inline asm
	setp.gt.s32 	%p53, %r384, 23;
	selp.b32 	%r413, 0, %r400, %p53;
	add.s32 	%r406, %r401, %r413;
	mov.b32 	%r407, 16;
	// begin inline asm
	shfl.sync.down.b32 %r405, %r406, %r407, %r408, %r409;
	// end inline asm
	setp.gt.s32 	%p54, %r384, 15;
	selp.b32 	%r414, 0, %r405, %p54;
	add.s32 	%r470, %r406, %r414;
	setp.ne.s32 	%p55, %r384, 0;
	@%p55 bra 	$L__BB46_22;
	shr.u32 	%r415, %r2, 3;
	and.b32  	%r416, %r415, 124;
	mov.u32 	%r417, _ZZN3cub18CUB_300001_SM_10006detail6reduce28DeviceReduceSingleTileKernelINS2_10policy_hubIiyN4cuda3std3__44plusIiEEE10Policy1000EN6thrust24THRUST_300001_SM_1000_NS10device_ptrIiEEPiyS9_iiNS7_10__identityEEEvT0_T1_T2_T3_T4_T6_E12temp_storage;
	add.s32 	%r418, %r417, %r416;
	st.shared.u32 	[%r418+8], %r470;
$L__BB46_22:
	bar.sync 	0;
	setp.ne.s32 	%p56, %r2, 0;
	@%p56 bra 	$L__BB46_49;
	ld.shared.u32 	%r419, [_ZZN3cub18CUB_300001_SM_10006detail6reduce28DeviceReduceSingleTileKernelINS2_10policy_hubIiyN4cuda3std3__44plusIiEEE10Policy1000EN6thrust24THRUST_300001_SM_1000_NS10device_ptrIiEEPiyS9_iiNS7_10__identityEEEvT0_T1_T2_T3_T4_T6_E12temp_storage+12];
	add.s32 	%r420, %r419, %r470;
	ld.shared.u32 	%r421, [_ZZN3cub18CUB_300001_SM_10006detail6reduce28DeviceReduceSingleTileKernelINS2_10policy_hubIiyN4cuda3std3__44plusIiEEE10Policy1000EN6thrust24THRUST_300001_SM_1000_NS10device_ptrIiEEPiyS9_iiNS7_10__identityEEEvT0_T1_T2_T3_T4_T6_E12temp_storage+16];
	add.s32 	%r422, %r420, %r421;
	ld.shared.u32 	%r423, [_ZZN3cub18CUB_300001_SM_10006detail6reduce28DeviceReduceSingleTileKernelINS2_10policy_hubIiyN4cuda3std3__44plusIiEEE10Policy1000EN6thrust24THRUST_300001_SM_1000_NS10device_ptrIiEEPiyS9_iiNS7_10__identityEEEvT0_T1_T2_T3_T4_T6_E12temp_storage+20];
	add.s32 	%r424, %r422, %r423;
	ld.shared.u32 	%r425, [_ZZN3cub18CUB_300001_SM_10006detail6reduce28DeviceReduceSingleTileKernelINS2_10policy_hubIiyN4cuda3std3__44plusIiEEE10Policy1000EN6thrust24THRUST_300001_SM_1000_NS10device_ptrIiEEPiyS9_iiNS7_10__identityEEEvT0_T1_T2_T3_T4_T6_E12temp_storage+24];
	add.s32 	%r426, %r424, %r425;
	ld.shared.u32 	%r427, [_ZZN3cub18CUB_300001_SM_10006detail6reduce28DeviceReduceSingleTileKernelINS2_10policy_hubIiyN4cuda3std3__44plusIiEEE10Policy1000EN6thrust24THRUST_300001_SM_1000_NS10device_ptrIiEEPiyS9_iiNS7_10__identityEEEvT0_T1_T2_T3_T4_T6_E12temp_storage+28];
	add.s32 	%r428, %r426, %r427;
	ld.shared.u32 	%r429, [_ZZN3cub18CUB_300001_SM_10006detail6reduce28DeviceReduceSingleTileKernelINS2_10policy_hubIiyN4cuda3std3__44plusIiEEE10Policy1000EN6thrust24THRUST_300001_SM_1000_NS10device_ptrIiEEPiyS9_iiNS7_10__identityEEEvT0_T1_T2_T3_T4_T6_E12temp_storage+32];
	add.s32 	%r430, %r428, %r429;
	ld.shared.u32 	%r431, [_ZZN3cub18CUB_300001_SM_10006detail6reduce28DeviceReduceSingleTileKernelINS2_10policy_hubIiyN4cuda3std3__44plusIiEEE10Policy1000EN6thrust24THRUST_300001_SM_1000_NS10device_ptrIiEEPiyS9_iiNS7_10__identityEEEvT0_T1_T2_T3_T4_T6_E12temp_storage+36];
	add.s32 	%r470, %r430, %r431;
	bra.uni 	$L__BB46_49;
$L__BB46_24:
	// begin inline asm
	mov.u32 %r321, %laneid;
	// end inline asm
	and.b32  	%r347, %r2, 992;
	add.s32 	%r348, %r347, 32;
	setp.gt.u32 	%p35, %r348, %r1;
	not.b32 	%r349, %r347;
	add.s32 	%r350, %r1, %r349;
	selp.b32 	%r345, %r350, 31, %p35;
	mov.b32 	%r324, 1;
	mov.b32 	%r346, -1;
	// begin inline asm
	shfl.sync.down.b32 %r322, %r452, %r324, %r345, %r346;
	// end inline asm
	setp.lt.s32 	%p36, %r321, %r345;
	selp.b32 	%r351, %r322, 0, %p36;
	add.s32 	%r328, %r351, %r452;
	mov.b32 	%r329, 2;
	// begin inline asm
	shfl.sync.down.b32 %r327, %r328, %r329, %r345, %r346;
	// end inline asm
	add.s32 	%r352, %r321, 2;
	setp.gt.s32 	%p37, %r352, %r345;
	selp.b32 	%r353, 0, %r327, %p37;
	add.s32 	%r333, %r328, %r353;
	mov.b32 	%r334, 4;
	// begin inline asm
	shfl.sync.down.b32 %r332, %r333, %r334, %r345, %r346;
	// end inline asm
	add.s32 	%r354, %r321, 4;
	setp.gt.s32 	%p38, %r354, %r345;
	selp.b32 	%r355, 0, %r332, %p38;
	add.s32 	%r338, %r333, %r355;
	mov.b32 	%r339, 8;
	// begin inline asm
	shfl.sync.down.b32 %r337, %r338, %r339, %r345, %r346;
	// end inline asm
	add.s32 	%r356, %r321, 8;
	setp.gt.s32 	%p39, %r356, %r345;
	selp.b32 	%r357, 0, %r337, %p39;
	add.s32 	%r343, %r338, %r357;
	mov.b32 	%r344, 16;
	// begin inline asm
	shfl.sync.down.b32 %r342, %r343, %r344, %r345, %r346;
	// end inline asm
	add.s32 	%r358, %r321, 16;
	setp.gt.s32 	%p40, %r358, %r345;
	selp.b32 	%r359, 0, %r342, %p40;
	add.s32 	%r470, %r343, %r359;
	setp.ne.s32 	%p41, %r321, 0;
	@%p41 bra 	$L__BB46_26;
	shr.u32 	%r360, %r2, 3;
	and.b32  	%r361, %r360, 124;
	mov.u32 	%r362, _ZZN3cub18CUB_300001_SM_10006detail6reduce28DeviceReduceSingleTileKernelINS2_10policy_hubIiyN4cuda3std3__44plusIiEEE10Policy1000EN6thrust24THRUST_300001_SM_1000_NS10device_ptrIiEEPiyS9_iiNS7_10__identityEEEvT0_T1_T2_T3_T4_T6_E12temp_storage;
	add.s32 	%r363, %r362, %r361;
	st.shared.u32 	[%r363+8], %r470;
$L__BB46_26:
	bar.sync 	0;
	setp.ne.s32 	%p42, %r2, 0;
	@%p42 bra 	$L__BB46_49;
	setp.gt.u64 	%p43, %rd19, 32;
	ld.shared.u32 	%r364, [_ZZN3cub18CUB_300001_SM_10006detail6reduce28DeviceReduceSingleTileKernelINS2_10policy_hubIiyN4cuda3std3__44plusIiEEE10Policy1000EN6thrust24THRUST_300001_SM_1000_NS10device_ptrIiEEPiyS9_iiNS7_10__identityEEEvT0_T1_T2_T3_T4_T6_E12temp_storage+12];
	selp.b32 	%r365, %r364, 0, %p43;
	add.s32 	%r366, %r365, %r470;
	setp.gt.u64 	%p44, %rd19, 64;
	ld.shared.u32 	%r367, [_ZZN3cub18CUB_300001_SM_10006detail6reduce28DeviceReduceSingleTileKernelINS2_10policy_hubIiyN4cuda3std3__44plusIiEEE10Policy1000EN6thrust24THRUST_300001_SM_1000_NS10device_ptrIiEEPiyS9_iiNS7_10__identityEEEvT0_T1_T2_T3_T4_T6_E12temp_storage+16];
	selp.b32 	%r368, %r367, 0, %p44;
	add.s32 	%r369, %r366, %r368;
	setp.gt.u64 	%p45, %rd19, 96;
	ld.shared.u32 	%r370, [_ZZN3cub18CUB_300001_SM_10006detail6reduce28DeviceReduceSingleTileKernelINS2_10policy_hubIiyN4cuda3std3__44plusIiEEE10Policy1000EN6thrust24THRUST_300001_SM_1000_NS10device_ptrIiEEPiyS9_iiNS7_10__identityEEEvT0_T1_T2_T3_T4_T6_E12temp_storage+20];
	selp.b32 	%r371, %r370, 0, %p45;
	add.s32 	%r372, %r369, %r371;
	setp.gt.u64 	%p46, %rd19, 128;
	ld.shared.u32 	%r373, [_ZZN3cub18CUB_300001_SM_10006detail6reduce28DeviceReduceSingleTileKernelINS2_10policy_hubIiyN4cuda3std3__44plusIiEEE10Policy1000EN6thrust24THRUST_300001_SM_1000_NS10device_ptrIiEEPiyS9_iiNS7_10__identityEEEvT0_T1_T2_T3_T4_T6_E12temp_storage+24];
	selp.b32 	%r374, %r373, 0, %p46;
	add.s32 	%r375, %r372, %r374;
	setp.gt.u64 	%p47, %rd19, 160;
	ld.shared.u32 	%r376, [_ZZN3cub18CUB_300001_SM_10006detail6reduce28DeviceReduceSingleTileKernelINS2_10policy_hubIiyN4cuda3std3__44plusIiEEE10Policy1000EN6thrust24THRUST_300001_SM_1000_NS10device_ptrIiEEPiyS9_iiNS7_10__identityEEEvT0_T1_T2_T3_T4_T6_E12temp_storage+28];
	selp.b32 	%r377, %r376, 0, %p47;
	add.s32 	%r378, %r375, %r377;
	setp.gt.u64 	%p48, %rd19, 192;
	ld.shared.u32 	%r379, [_ZZN3cub18CUB_300001_SM_10006detail6reduce28DeviceReduceSingleTileKernelINS2_10policy_hubIiyN4cuda3std3__44plusIiEEE10Policy1000EN6thrust24THRUST_300001_SM_1000_NS10device_ptrIiEEPiyS9_iiNS7_10__identityEEEvT0_T1_T2_T3_T4_T6_E12temp_storage+32];
	selp.b32 	%r380, %r379, 0, %p48;
	add.s32 	%r381, %r378, %r380;
	setp.gt.u64 	%p49, %rd19, 224;
	ld.shared.u32 	%r382, [_ZZN3cub18CUB_300001_SM_10006detail6reduce28DeviceReduceSingleTileKernelINS2_10policy_hubIiyN4cuda3std3__44plusIiEEE10Policy1000EN6thrust24THRUST_300001_SM_1000_NS10device_ptrIiEEPiyS9_iiNS7_10__identityEEEvT0_T1_T2_T3_T4_T6_E12temp_storage+36];
	selp.b32 	%r383, %r382, 0, %p49;
	add.s32 	%r470, %r381, %r383;
	bra.uni 	$L__BB46_49;
$L__BB46_28:
	mov.u32 	%r43, %tid.x;
	cvt.u64.u32 	%rd6, %r43;
	mul.wide.u32 	%rd22, %r43, 4;
	add.s64 	%rd7, %rd2, %rd22;
	ld.global.u32 	%r82, [%rd7];
	ld.global.u32 	%r83, [%rd7+1024];
	ld.global.u32 	%r84, [%rd7+2048];
	ld.global.u32 	%r85, [%rd7+3072];
	ld.global.u32 	%r86, [%rd7+4096];
	ld.global.u32 	%r87, [%rd7+5120];
	ld.global.u32 	%r88, [%rd7+6144];
	ld.global.u32 	%r89, [%rd7+7168];
	ld.global.u32 	%r90, [%rd7+8192];
	ld.global.u32 	%r91, [%rd7+9216];
	ld.global.u32 	%r92, [%rd7+10240];
	ld.global.u32 	%r93, [%rd7+11264];
	ld.global.u32 	%r94, [%rd7+12288];
	ld.global.u32 	%r95, [%rd7+13312];
	ld.global.u32 	%r96, [%rd7+14336];
	ld.global.u32 	%r97, [%rd7+15360];
	add.s32 	%r98, %r83, %r82;
	add.s32 	%r99, %r84, %r98;
	add.s32 	%r100, %r85, %r99;
	add.s32 	%r101, %r86, %r100;
	add.s32 	%r102, %r87, %r101;
	add.s32 	%r103, %r88, %r102;
	add.s32 	%r104, %r89, %r103;
	add.s32 	%r105, %r90, %r104;
	add.s32 	%r106, %r91, %r105;
	add.s32 	%r107, %r92, %r106;
	add.s32 	%r108, %r93, %r107;
	add.s32 	%r109, %r94, %r108;
	add.s32 	%r110, %r95, %r109;
	add.s32 	%r111, %r96, %r110;
	add.s32 	%r469, %r97, %r111;
	add.s64 	%rd8, %rd19, -4096;
	setp.lt.u64 	%p3, %rd8, 4096;
	mov.b64 	%rd53, 4096;
	@%p3 bra 	$L__BB46_32;
	mov.b64 	%rd53, 4096;
$L__BB46_30:
	shl.b64 	%rd24, %rd53, 2;
	add.s64 	%rd25, %rd7, %rd24;
	ld.global.u32 	%r112, [%rd25];
	ld.global.u32 	%r113, [%rd25+1024];
	ld.global.u32 	%r114, [%rd25+2048];
	ld.global.u32 	%r115, [%rd25+3072];
	ld.global.u32 	%r116, [%rd25+4096];
	ld.global.u32 	%r117, [%rd25+5120];
	ld.global.u32 	%r118, [%rd25+6144];
	ld.global.u32 	%r119, [%rd25+7168];
	ld.global.u32 	%r120, [%rd25+8192];
	ld.global.u32 	%r121, [%rd25+9216];
	ld.global.u32 	%r122, [%rd25+10240];
	ld.global.u32 	%r123, [%rd25+11264];
	ld.global.u32 	%r124, [%rd25+12288];
	ld.global.u32 	%r125, [%rd25+13312];
	ld.global.u32 	%r126, [%rd25+14336];
	ld.global.u32 	%r127, [%rd25+15360];
	add.s32 	%r128, %r112, %r469;
	add.s32 	%r129, %r113, %r128;
	add.s32 	%r130, %r114, %r129;
	add.s32 	%r131, %r115, %r130;
	add.s32 	%r132, %r116, %r131;
	add.s32 	%r133, %r117, %r132;
	add.s32 	%r134, %r118, %r133;
	add.s32 	%r135, %r119, %r134;
	add.s32 	%r136, %r120, %r135;
	add.s32 	%r137, %r121, %r136;
	add.s32 	%r138, %r122, %r137;
	add.s32 	%r139, %r123, %r138;
	add.s32 	%r140, %r124, %r139;
	add.s32 	%r141, %r125, %r140;
	add.s32 	%r142, %r126, %r141;
	add.s32 	%r469, %r127, %r142;
	sub.s64 	%rd26, %rd19, %rd53;
	setp.lt.u64 	%p4, %rd26, 4096;
	@%p4 bra 	$L__BB46_45;
	add.s64 	%rd53, %rd53, 4096;
	setp.le.u64 	%p5, %rd53, %rd8;
	@%p5 bra 	$L__BB46_30;
$L__BB46_32:
	setp.le.u64 	%p6, %rd19, %rd53;
	cvt.u32.u64 	%r143, %rd53;
	cvt.u32.u64 	%r144, %rd19;
	sub.s32 	%r145, %r144, %r143;
	setp.ge.s32 	%p7, %r43, %r145;
	or.pred  	%p8, %p6, %p7;
	@%p8 bra 	$L__BB46_45;
	not.b32 	%r149, %r43;
	add.s32 	%r150, %r149, %r144;
	sub.s32 	%r152, %r150, %r143;
	shr.u32 	%r153, %r152, 8;
	add.s32 	%r48, %r153, 1;
	and.b32  	%r49, %r48, 15;
	setp.lt.u32 	%p9, %r152, 3840;
	mov.u32 	%r459, %r43;
	@%p9 bra 	$L__BB46_36;
	and.b32  	%r154, %r48, 33554416;
	neg.s32 	%r455, %r154;
	add.s64 	%rd27, %rd53, %rd6;
	shl.b64 	%rd28, %rd27, 2;
	add.s64 	%rd29, %rd28, %rd2;
	add.s64 	%rd54, %rd29, 8192;
	mov.u32 	%r459, %r43;
$L__BB46_35:
	.pragma "nounroll";
	ld.global.u32 	%r155, [%rd54+-8192];
	add.s32 	%r156, %r155, %r469;
	ld.global.u32 	%r157, [%rd54+-7168];
	add.s32 	%r158, %r157, %r156;
	ld.global.u32 	%r159, [%rd54+-6144];
	add.s32 	%r160, %r159, %r158;
	ld.global.u32 	%r161, [%rd54+-5120];
	add.s32 	%r162, %r161, %r160;
	ld.global.u32 	%r163, [%rd54+-4096];
	add.s32 	%r164, %r163, %r162;
	ld.global.u32 	%r165, [%rd54+-3072];
	add.s32 	%r166, %r165, %r164;
	ld.global.u32 	%r167, [%rd54+-2048];
	add.s32 	%r168, %r167, %r166;
	ld.global.u32 	%r169, [%rd54+-1024];
	add.s32 	%r170, %r169, %r168;
	ld.global.u32 	%r171, [%rd54];
	add.s32 	%r172, %r171, %r170;
	ld.global.u32 	%r173, [%rd54+1024];
	add.s32 	%r174, %r173, %r172;
	ld.global.u32 	%r175, [%rd54+2048];
	add.s32 	%r176, %r175, %r174;
	ld.global.u32 	%r177, [%rd54+3072];
	add.s32 	%r178, %r177, %r176;
	ld.global.u32 	%r179, [%rd54+4096];
	add.s32 	%r180, %r179, %r178;
	ld.global.u32 	%r181, [%rd54+5120];
	add.s32 	%r182, %r181, %r180;
	ld.global.u32 	%r183, [%rd54+6144];
	add.s32 	%r184, %r183, %r182;
	ld.global.u32 	%r185, [%rd54+7168];
	add.s32 	%r469, %r185, %r184;
	add.s32 	%r459, %r459, 4096;
	add.s32 	%r455, %r455, 16;
	add.s64 	%rd54, %rd54, 16384;
	setp.ne.s32 	%p10, %r455, 0;
	@%p10 bra 	$L__BB46_35;
$L__BB46_36:
	setp.eq.s32 	%p11, %r49, 0;
	@%p11 bra 	$L__BB46_45;
	and.b32  	%r60, %r48, 7;
	setp.lt.u32 	%p12, %r49, 8;
	@%p12 bra 	$L__BB46_39;
	cvt.u64.u32 	%rd30, %r459;
	add.s64 	%rd31, %rd53, %rd30;
	shl.b64 	%rd32, %rd31, 2;
	add.s64 	%rd33, %rd2, %rd32;
	ld.global.u32 	%r187, [%rd33];
	add.s32 	%r188, %r187, %r469;
	ld.global.u32 	%r189, [%rd33+1024];
	add.s32 	%r190, %r189, %r188;
	ld.global.u32 	%r191, [%rd33+2048];
	add.s32 	%r192, %r191, %r190;
	ld.global.u32 	%r193, [%rd33+3072];
	add.s32 	%r194, %r193, %r192;
	ld.global.u32 	%r195, [%rd33+4096];
	add.s32 	%r196, %r195, %r194;
	ld.global.u32 	%r197, [%rd33+5120];
	add.s32 	%r198, %r197, %r196;
	ld.global.u32 	%r199, [%rd33+6144];
	add.s32 	%r200, %r199, %r198;
	ld.global.u32 	%r201, [%rd33+7168];
	add.s32 	%r469, %r201, %r200;
	add.s32 	%r459, %r459, 2048;
$L__BB46_39:
	setp.eq.s32 	%p13, %r60, 0;
	@%p13 bra 	$L__BB46_45;
	and.b32  	%r66, %r48, 3;
	setp.lt.u32 	%p14, %r60, 4;
	@%p14 bra 	$L__BB46_42;
	cvt.u64.u32 	%rd34, %r459;
	add.s64 	%rd35, %rd53, %rd34;
	shl.b64 	%rd36, %rd35, 2;
	add.s64 	%rd37, %rd2, %rd36;
	ld.global.u32 	%r203, [%rd37];
	add.s32 	%r204, %r203, %r469;
	ld.global.u32 	%r205, [%rd37+1024];
	add.s32 	%r206, %r205, %r204;
	ld.global.u32 	%r207, [%rd37+2048];
	add.s32 	%r208, %r207, %r206;
	ld.global.u32 	%r209, [%rd37+3072];
	add.s32 	%r469, %r209, %r208;
	add.s32 	%r459, %r459, 1024;
$L__BB46_42:
	setp.eq.s32 	%p15, %r66, 0;
	@%p15 bra 	$L__BB46_45;
	cvt.u64.u32 	%rd38, %r459;
	add.s64 	%rd39, %rd53, %rd38;
	shl.b64 	%rd40, %rd39, 2;
	add.s64 	%rd55, %rd2, %rd40;
	neg.s32 	%r467, %r66;
$L__BB46_44:
	.pragma "nounroll";
	ld.global.u32 	%r210, [%rd55];
	add.s32 	%r469, %r210, %r469;
	add.s64 	%rd55, %rd55, 1024;
	add.s32 	%r467, %r467, 1;
	setp.ne.s32 	%p16, %r467, 0;
	@%p16 bra 	$L__BB46_44;
$L__BB46_45:
	// begin inline asm
	mov.u32 %r211, %laneid;
	// end inline asm
	mov.b32 	%r214, 1;
	mov.b32 	%r235, 31;
	mov.b32 	%r236, -1;
	// begin inline asm
	shfl.sync.down.b32 %r212, %r469, %r214, %r235, %r236;
	// end inline asm
	setp.gt.s32 	%p17, %r211, 30;
	selp.b32 	%r237, 0, %r212, %p17;
	add.s32 	%r218, %r237, %r469;
	mov.b32 	%r219, 2;
	// begin inline asm
	shfl.sync.down.b32 %r217, %r218, %r219, %r235, %r236;
	// end inline asm
	setp.gt.s32 	%p18, %r211, 29;
	selp.b32 	%r238, 0, %r217, %p18;
	add.s32 	%r223, %r218, %r238;
	mov.b32 	%r224, 4;
	// begin inline asm
	shfl.sync.down.b32 %r222, %r223, %r224, %r235, %r236;
	// end inline asm
	setp.gt.s32 	%p19, %r211, 27;
	selp.b32 	%r239, 0, %r222, %p19;
	add.s32 	%r228, %r223, %r239;
	mov.b32 	%r229, 8;
	// begin inline asm
	shfl.sync.down.b32 %r227, %r228, %r229, %r235, %r236;
	// end inline asm
	setp.gt.s32 	%p20, %r211, 23;
	selp.b32 	%r240, 0, %r227, %p20;
	add.s32 	%r233, %r228, %r240;
	mov.b32 	%r234, 16;
	// begin inline asm
	shfl.sync.down.b32 %r232, %r233, %r234, %r235, %r236;
	// end inline asm
	setp.gt.s32 	%p21, %r211, 15;
	selp.b32 	%r241, 0, %r232, %p21;
	add.s32 	%r470, %r233, %r241;
	setp.ne.s32 	%p22, %r211, 0;
	@%p22 bra 	$L__BB46_47;
	shr.u32 	%r242, %r43, 3;
	and.b32  	%r243, %r242, 124;
	mov.u32 	%r244, _ZZN3cub18CUB_300001_SM_10006detail6reduce28DeviceReduceSingleTileKernelINS2_10policy_hubIiyN4cuda3std3__44plusIiEEE10Policy1000EN6thrust24THRUST_300001_SM_1000_NS10device_ptrIiEEPiyS9_iiNS7_10__identityEEEvT0_T1_T2_T3_T4_T6_E12temp_storage;
	add.s32 	%r245, %r244, %r243;
	st.shared.u32 	[%r245+8], %r470;
$L__BB46_47:
	bar.sync 	0;
	setp.ne.s32 	%p23, %r43, 0;
	@%p23 bra 	$L__BB46_49;
	ld.shared.u32 	%r246, [_ZZN3cub18CUB_300001_SM_10006detail6reduce28DeviceReduceSingleTileKernelINS2_10policy_hubIiyN4cuda3std3__44plusIiEEE10Policy1000EN6thrust24THRUST_300001_SM_1000_NS10device_ptrIiEEPiyS9_iiNS7_10__identityEEEvT0_T1_T2_T3_T4_T6_E12temp_storage+12];
	add.s32 	%r247, %r246, %r470;
	ld.shared.u32 	%r248, [_ZZN3cub18CUB_300001_SM_10006detail6reduce28DeviceReduceSingleTileKernelINS2_10policy_hubIiyN4cuda3std3__44plusIiEEE10Policy1000EN6thrust24THRUST_300001_SM_1000_NS10device_ptrIiEEPiyS9_iiNS7_10__identityEEEvT0_T1_T2_T3_T4_T6_E12temp_storage+16];
	add.s32 	%r249, %r247, %r248;
	ld.shared.u32 	%r250, [_ZZN3cub18CUB_300001_SM_10006detail6reduce28DeviceReduceSingleTileKernelINS2_10policy_hubIiyN4cuda3std3__44plusIiEEE10Policy1000EN6thrust24THRUST_300001_SM_1000_NS10device_ptrIiEEPiyS9_iiNS7_10__identityEEEvT0_T1_T2_T3_T4_T6_E12temp_storage+20];
	add.s32 	%r251, %r249, %r250;
	ld.shared.u32 	%r252, [_ZZN3cub18CUB_300001_SM_10006detail6reduce28DeviceReduceSingleTileKernelINS2_10policy_hubIiyN4cuda3std3__44plusIiEEE10Policy1000EN6thrust24THRUST_300001_SM_1000_NS10device_ptrIiEEPiyS9_iiNS7_10__identityEEEvT0_T1_T2_T3_T4_T6_E12temp_storage+24];
	add.s32 	%r253, %r251, %r252;
	ld.shared.u32 	%r254, [_ZZN3cub18CUB_300001_SM_10006detail6reduce28DeviceReduceSingleTileKernelINS2_10policy_hubIiyN4cuda3std3__44plusIiEEE10Policy1000EN6thrust24THRUST_300001_SM_1000_NS10device_ptrIiEEPiyS9_iiNS7_10__identityEEEvT0_T1_T2_T3_T4_T6_E12temp_storage+28];
	add.s32 	%r255, %r253, %r254;
	ld.shared.u32 	%r256, [_ZZN3cub18CUB_300001_SM_10006detail6reduce28DeviceReduceSingleTileKernelINS2_10policy_hubIiyN4cuda3std3__44plusIiEEE10Policy1000EN6thrust24THRUST_300001_SM_1000_NS10device_ptrIiEEPiyS9_iiNS7_10__identityEEEvT0_T1_T2_T3_T4_T6_E12temp_storage+32];
	add.s32 	%r257, %r255, %r256;
	ld.shared.u32 	%r258, [_ZZN3cub18CUB_300001_SM_10006detail6reduce28DeviceReduceSingleTileKernelINS2_10policy_hubIiyN4cuda3std3__44plusIiEEE10Policy1000EN6thrust24THRUST_300001_SM_1000_NS10device_ptrIiEEPiyS9_iiNS7_10__identityEEEvT0_T1_T2_T3_T4_T6_E12temp_storage+36];
	add.s32 	%r470, %r257, %r258;
$L__BB46_49:
	mov.u32 	%r432, %tid.x;
	setp.ne.s32 	%p57, %r432, 0;
	@%p57 bra 	$L__BB46_51;
	add.s32 	%r433, %r470, %r81;
	st.global.u32 	[%rd1], %r433;
$L__BB46_51:
	ret;

}
	// .globl	_ZN3cub18CUB_300001_SM_10006detail6reduce18DeviceReduceKernelINS2_10policy_hubIiyN4cuda3std3__44plusIiEEE10Policy1000EN6thrust24THRUST_300001_SM_1000_NS10device_ptrIiEEyS9_iNS7_10__identityEEEvT0_PT3_T1_NS0_13GridEvenShareISK_EET2_T4_
.visible .entry _ZN3cub18CUB_300001_SM_10006detail6reduce18DeviceReduceKernelINS2_10policy_hubIiyN4cuda3std3__44plusIiEEE10Policy1000EN6thrust24THRUST_300001_SM_1000_NS10device_ptrIiEEyS9_iNS7_10__identityEEEvT0_PT3_T1_NS0_13GridEvenShareISK_EET2_T4_(
	.param .align 8 .b8 _ZN3cub18CUB_300001_SM_10006detail6reduce18DeviceReduceKernelINS2_10policy_hubIiyN4cuda3std3__44plusIiEEE10Policy1000EN6thrust24THRUST_300001_SM_1000_NS10device_ptrIiEEyS9_iNS7_10__identityEEEvT0_PT3_T1_NS0_13GridEvenShareISK_EET2_T4__param_0[8],
	.param .u64 .ptr .align 1 _ZN3cub18CUB_300001_SM_10006detail6reduce18DeviceReduceKernelINS2_10policy_hubIiyN4cuda3std3__44plusIiEEE10Policy1000EN6thrust24THRUST_300001_SM_1000_NS10device_ptrIiEEyS9_iNS7_10__identityEEEvT0_PT3_T1_NS0_13GridEvenShareISK_EET2_T4__param_1,
	.param .u64 _ZN3cub18CUB_300001_SM_10006detail6reduce18DeviceReduceKernelINS2_10policy_hubIiyN4cuda3std3__44plusIiEEE10Policy1000EN6thrust24THRUST_300001_SM_1000_NS10device_ptrIiEEyS9_iNS7_10__identityEEEvT0_PT3_T1_NS0_13GridEvenShareISK_EET2_T4__param_2,
	.param .align 8 .b8 _ZN3cub18CUB_300001_SM_10006detail6reduce18DeviceReduceKernelINS2_10policy_hubIiyN4cuda3std3__44plusIiEEE10Policy1000EN6thrust24THRUST_300001_SM_1000_NS10device_ptrIiEEyS9_iNS7_10__identityEEEvT0_PT3_T1_NS0_13GridEvenShareISK_EET2_T4__param_3[72],
	.param .align 1 .b8 _ZN3cub18CUB_300001_SM_10006detail6reduce18DeviceReduceKernelINS2_10policy_hubIiyN4cuda3std3__44plusIiEEE10Policy1000EN6thrust24THRUST_300001_SM_1000_NS10device_ptrIiEEyS9_iNS7_10__identityEEEvT0_PT3_T1_NS0_13GridEvenShareISK_EET2_T4__param_4[1],
	.param .align 1 .b8 _ZN3cub18CUB_300001_SM_10006detail6reduce18DeviceReduceKernelINS2_10policy_hubIiyN4cuda3std3__44plusIiEEE10Policy1000EN6thrust24THRUST_300001_SM_1000_NS10device_ptrIiEEyS9_iNS7_10__identityEEEvT0_PT3_T1_NS0_13GridEvenShareISK_EET2_T4__param_5[1]
)
.maxntid 256
{
	.reg .pred 	%p<57>;
	.reg .b16 	%rs<4>;
	.reg .b32 	%r<502>;
	.reg .b64 	%rd<78>;
	// demoted variable
	.shared .align 4 .b8 _ZZN3cub18CUB_300001_SM_10006detail6reduce18DeviceReduceKernelINS2_10policy_hubIiyN4cuda3std3__44plusIiEEE10Policy1000EN6thrust24THRUST_300001_SM_1000_NS10device_ptrIiEEyS9_iNS7_10__identityEEEvT0_PT3_T1_NS0_13GridEvenShareISK_EET2_T4_E12temp_storage[44];
	ld.param.u64 	%rd1, [_ZN3cub18CUB_300001_SM_10006detail6reduce18DeviceReduceKernelINS2_10policy_hubIiyN4cuda3std3__44plusIiEEE10Policy1000EN6thrust24THRUST_300001_SM_1000_NS10device_ptrIiEEyS9_iNS7_10__identityEEEvT0_PT3_T1_NS0_13GridEvenShareISK_EET2_T4__param_3+32];
	ld.param.u32 	%r1, [_ZN3cub18CUB_300001_SM_10006detail6reduce18DeviceReduceKernelINS2_10policy_hubIiyN4cuda3std3__44plusIiEEE10Policy1000EN6thrust24THRUST_300001_SM_1000_NS10device_ptrIiEEyS9_iNS7_10__identityEEEvT0_PT3_T1_NS0_13GridEvenShareISK_EET2_T4__param_3+40];
	ld.param.u64 	%rd25, [_ZN3cub18CUB_300001_SM_10006detail6reduce18DeviceReduceKernelINS2_10policy_hubIiyN4cuda3std3__44plusIiEEE10Policy1000EN6thrust24THRUST_300001_SM_1000_NS10device_ptrIiEEyS9_iNS7_10__identityEEEvT0_PT3_T1_NS0_13GridEvenShareISK_EET2_T4__param_0];
	cvta.to.global.u64 	%rd2, %rd25;
	mov.u32 	%r2, %ctaid.x;
	shl.b32 	%r88, %r1, 12;
	cvt.s64.s32 	%rd3, %r88;
	shl.b32 	%r89, %r2, 12;
	cvt.u64.u32 	%rd4, %r89;
	sub.s64 	%rd5, %rd1, %rd4;
	setp.gt.u64 	%p1, %rd5, 4095;
	@%p1 bra 	$L__BB47_25;
	cvt.u32.u64 	%r287, %rd4;
	cvt.u32.u64 	%r3, %rd1;
	sub.s32 	%r4, %r3, %r287;
	mov.u32 	%r5, %tid.x;
	setp.ge.s32 	%p23, %r5, %r4;
	mov.b32 	%r482, 0;
	mov.u32 	%r471, %r5;
	@%p23 bra 	$L__BB47_3;
	add.s32 	%r289, %r287, %r5;
	mul.wide.u32 	%rd51, %r289, 4;
	add.s64 	%rd52, %rd2, %rd51;
	ld.global.u32 	%r482, [%rd52];
	add.s32 	%r471, %r5, 256;
$L__BB47_3:
	setp.ge.s32 	%p24, %r471, %r4;
	@%p24 bra 	$L__BB47_16;
	not.b32 	%r292, %r471;
	add.s32 	%r293, %r292, %r3;
	sub.s32 	%r294, %r293, %r287;
	shr.u32 	%r295, %r294, 8;
	add.s32 	%r10, %r295, 1;
	and.b32  	%r11, %r10, 15;
	setp.lt.u32 	%p25, %r294, 3840;
	@%p25 bra 	$L__BB47_7;
	and.b32  	%r296, %r10, 33554416;
	neg.s32 	%r467, %r296;
	mul.wide.u32 	%rd53, %r2, 16384;
	mul.wide.u32 	%rd54, %r471, 4;
	or.b64  	%rd55, %rd53, %rd54;
	add.s64 	%rd56, %rd55, %rd2;
	add.s64 	%rd72, %rd56, 8192;
$L__BB47_6:
	.pragma "nounroll";
	ld.global.u32 	%r297, [%rd72+-8192];
	add.s32 	%r298, %r297, %r482;
	ld.global.u32 	%r299, [%rd72+-7168];
	add.s32 	%r300, %r299, %r298;
	ld.global.u32 	%r301, [%rd72+-6144];
	add.s32 	%r302, %r301, %r300;
	ld.global.u32 	%r303, [%rd72+-5120];
	add.s32 	%r304, %r303, %r302;
	ld.global.u32 	%r305, [%rd72+-4096];
	add.s32 	%r306, %r305, %r304;
	ld.global.u32 	%r307, [%rd72+-3072];
	add.s32 	%r308, %r307, %r306;
	ld.global.u32 	%r309, [%rd72+-2048];
	add.s32 	%r310, %r309, %r308;
	ld.global.u32 	%r311, [%rd72+-1024];
	add.s32 	%r312, %r311, %r310;
	ld.global.u32 	%r313, [%rd72];
	add.s32 	%r314, %r313, %r312;
	ld.global.u32 	%r315, [%rd72+1024];
	add.s32 	%r316, %r315, %r314;
	ld.global.u32 	%r317, [%rd72+2048];
	add.s32 	%r318, %r317, %r316;
	ld.global.u32 	%r319, [%rd72+3072];
	add.s32 	%r320, %r319, %r318;
	ld.global.u32 	%r321, [%rd72+4096];
	add.s32 	%r322, %r321, %r320;
	ld.global.u32 	%r323, [%rd72+5120];
	add.s32 	%r324, %r323, %r322;
	ld.global.u32 	%r325, [%rd72+6144];
	add.s32 	%r326, %r325, %r324;
	ld.global.u32 	%r327, [%rd72+7168];
	add.s32 	%r482, %r327, %r326;
	add.s32 	%r471, %r471, 4096;
	add.s32 	%r467, %r467, 16;
	add.s64 	%rd72, %rd72, 16384;
	setp.ne.s32 	%p26, %r467, 0;
	@%p26 bra 	$L__BB47_6;
$L__BB47_7:
	setp.eq.s32 	%p27, %r11, 0;
	@%p27 bra 	$L__BB47_16;
	and.b32  	%r22, %r10, 7;
	setp.lt.u32 	%p28, %r11, 8;
	@%p28 bra 	$L__BB47_10;
	cvt.s64.s32 	%rd57, %r471;
	add.s64 	%rd58, %rd57, %rd4;
	shl.b64 	%rd59, %rd58, 2;
	add.s64 	%rd60, %rd2, %rd59;
	ld.global.u32 	%r329, [%rd60];
	add.s32 	%r330, %r329, %r482;
	ld.global.u32 	%r331, [%rd60+1024];
	add.s32 	%r332, %r331, %r330;
	ld.global.u32 	%r333, [%rd60+2048];
	add.s32 	%r334, %r333, %r332;
	ld.global.u32 	%r335, [%rd60+3072];
	add.s32 	%r336, %r335, %r334;
	ld.global.u32 	%r337, [%rd60+4096];
	add.s32 	%r338, %r337, %r336;
	ld.global.u32 	%r339, [%rd60+5120];
	add.s32 	%r340, %r339, %r338;
	ld.global.u32 	%r341, [%rd60+6144];
	add.s32 	%r342, %r341, %r340;
	ld.global.u32 	%r343, [%rd60+7168];
	add.s32 	%r482, %r343, %r342;
	add.s32 	%r471, %r471, 2048;
$L__BB47_10:
	setp.eq.s32 	%p29, %r22, 0;
	@%p29 bra 	$L__BB47_16;
	and.b32  	%r28, %r10, 3;
	setp.lt.u32 	%p30, %r22, 4;
	@%p30 bra 	$L__BB47_13;
	cvt.s64.s32 	%rd61, %r471;
	add.s64 	%rd62, %rd61, %rd4;
	shl.b64 	%rd63, %rd62, 2;
	add.s64 	%rd64, %rd2, %rd63;
	ld.global.u32 	%r345, [%rd64];
	add.s32 	%r346, %r345, %r482;
	ld.global.u32 	%r347, [%rd64+1024];
	add.s32 	%r348, %r347, %r346;
	ld.global.u32 	%r349, [%rd64+2048];
	add.s32 	%r350, %r349, %r348;
	ld.global.u32 	%r351, [%rd64+3072];
	add.s32 	%r482, %r351, %r350;
	add.s32 	%r471, %r471, 1024;
$L__BB47_13:
	setp.eq.s32 	%p31, %r28, 0;
	@%p31 bra 	$L__BB47_16;
	mul.wide.u32 	%rd65, %r2, 16384;
	add.s64 	%rd9, %rd2, %rd65;
	neg.s32 	%r479, %r28;
$L__BB47_15:
	.pragma "nounroll";
	mul.wide.s32 	%rd66, %r471, 4;
	add.s64 	%rd67, %rd9, %rd66;
	ld.global.u32 	%r352, [%rd67];
	add.s32 	%r482, %r352, %r482;
	add.s32 	%r471, %r471, 256;
	add.s32 	%r479, %r479, 1;
	setp.ne.s32 	%p32, %r479, 0;
	@%p32 bra 	$L__BB47_15;
$L__BB47_16:
	setp.lt.s32 	%p33, %r4, 256;
	@%p33 bra 	$L__BB47_21;
	// begin inline asm
	mov.u32 %r416, %laneid;
	// end inline asm
	mov.b32 	%r419, 1;
	mov.b32 	%r440, 31;
	mov.b32 	%r441, -1;
	// begin inline asm
	shfl.sync.down.b32 %r417, %r482, %r419, %r440, %r441;
	// end inline asm
	setp.gt.s32 	%p49, %r416, 30;
	selp.b32 	%r442, 0, %r417, %p49;
	add.s32 	%r423, %r442, %r482;
	mov.b32 	%r424, 2;
	// begin inline asm
	shfl.sync.down.b32 %r422, %r423, %r424, %r440, %r441;
	// end inline asm
	setp.gt.s32 	%p50, %r416, 29;
	selp.b32 	%r443, 0, %r422, %p50;
	add.s32 	%r428, %r423, %r443;
	mov.b32 	%r429, 4;
	// begin inline asm
	shfl.sync.down.b32 %r427, %r428, %r429, %r440, %r441;
	// end inline asm
	setp.gt.s32 	%p51, %r416, 27;
	selp.b32 	%r444, 0, %r427, %p51;
	add.s32 	%r433, %r428, %r444;
	mov.b32 	%r434, 8;
	// begin inline asm
	shfl.sync.down.b32 %r432, %r433, %r434, %r440, %r441;
	// end inline asm
	setp.gt.s32 	%p52, %r416, 23;
	selp.b32 	%r445, 0, %r432, %p52;
	add.s32 	%r438, %r433, %r445;
	mov.b32 	%r439, 16;
	// begin inline asm
	shfl.sync.down.b32 %r437, %r438, %r439, %r440, %r441;
	// end inline asm
	setp.gt.s32 	%p53, %r416, 15;
	selp.b32 	%r446, 0, %r437, %p53;
	add.s32 	%r501, %r438, %r446;
	setp.ne.s32 	%p54, %r416, 0;
	@%p54 bra 	$L__BB47_19;
	shr.u32 	%r447, %r5, 3;
	and.b32  	%r448, %r447, 124;
	mov.u32 	%r449, _ZZN3cub18CUB_300001_SM_10006detail6reduce18DeviceReduceKernelINS2_10policy_hubIiyN4cuda3std3__44plusIiEEE10Policy1000EN6thrust24THRUST_300001_SM_1000_NS10device_ptrIiEEyS9_iNS7_10__identityEEEvT0_PT3_T1_NS0_13GridEvenShareISK_EET2_T4_E12temp_storage;
	add.s32 	%r450, %r449, %r448;
	st.shared.u32 	[%r450+8], %r501;
$L__BB47_19:
	bar.sync 	0;
	setp.ne.s32 	%p55, %r5, 0;
	@%p55 bra 	$L__BB47_46;
	ld.shared.u32 	%r451, [_ZZN3cub18CUB_300001_SM_10006detail6reduce18DeviceReduceKernelINS2_10policy_hubIiyN4cuda3std3__44plusIiEEE10Policy1000EN6thrust24THRUST_300001_SM_1000_NS10device_ptrIiEEyS9_iNS7_10__identityEEEvT0_PT3_T1_NS0_13GridEvenShareISK_EET2_T4_E12temp_storage+12];
	add.s32 	%r452, %r451, %r501;
	ld.shared.u32 	%r453, [_ZZN3cub18CUB_300001_SM_10006detail6reduce18DeviceReduceKernelINS2_10policy_hubIiyN4cuda3std3__44plusIiEEE10Policy1000EN6thrust24THRUST_300001_SM_1000_NS10device_ptrIiEEyS9_iNS7_10__identityEEEvT0_PT3_T1_NS0_13GridEvenShareISK_EET2_T4_E12temp_storage+16];
	add.s32 	%r454, %r452, %r453;
	ld.shared.u32 	%r455, [_ZZN3cub18CUB_300001_SM_10006detail6reduce18DeviceReduceKernelINS2_10policy_hubIiyN4cuda3std3__44plusIiEEE10Policy1000EN6thrust24THRUST_300001_SM_1000_NS10device_ptrIiEEyS9_iNS7_10__identityEEEvT0_PT3_T1_NS0_13GridEvenShareISK_EET2_T4_E12temp_storage+20];
	add.s32 	%r456, %r454, %r455;
	ld.shared.u32 	%r457, [_ZZN3cub18CUB_300001_SM_10006detail6reduce18DeviceReduceKernelINS2_10policy_hubIiyN4cuda3std3__44plusIiEEE10Policy1000EN6thrust24THRUST_300001_SM_1000_NS10device_ptrIiEEyS9_iNS7_10__identityEEEvT0_PT3_T1_NS0_13GridEvenShareISK_EET2_T4_E12temp_storage+24];
	add.s32 	%r458, %r456, %r457;
	ld.shared.u32 	%r459, [_ZZN3cub18CUB_300001_SM_10006detail6reduce18DeviceReduceKernelINS2_10policy_hubIiyN4cuda3std3__44plusIiEEE10Policy1000EN6thrust24THRUST_300001_SM_1000_NS10device_ptrIiEEyS9_iNS7_10__identityEEEvT0_PT3_T1_NS0_13GridEvenShareISK_EET2_T4_E12temp_storage+28];
	add.s32 	%r460, %r458, %r459;
	ld.shared.u32 	%r461, [_ZZN3cub18CUB_300001_SM_10006detail6reduce18DeviceReduceKernelINS2_10policy_hubIiyN4cuda3std3__44plusIiEEE10Policy1000EN6thrust24THRUST_300001_SM_1000_NS10device_ptrIiEEyS9_iNS7_10__identityEEEvT0_PT3_T1_NS0_13GridEvenShareISK_EET2_T4_E12temp_storage+32];
	add.s32 	%r462, %r460, %r461;
	ld.shared.u32 	%r463, [_ZZN3cub18CUB_300001_SM_10006detail6reduce18DeviceReduceKernelINS2_10policy_hubIiyN4cuda3std3__44plusIiEEE10Policy1000EN6thrust24THRUST_300001_SM_1000_NS10device_ptrIiEEyS9_iNS7_10__identityEEEvT0_PT3_T1_NS0_13GridEvenShareISK_EET2_T4_E12temp_storage+36];
	add.s32 	%r501, %r462, %r463;
	bra.uni 	$L__BB47_46;
$L__BB47_21:
	// begin inline asm
	mov.u32 %r353, %laneid;
	// end inline asm
	and.b32  	%r379, %r5, 992;
	add.s32 	%r380, %r379, 32;
	setp.gt.s32 	%p34, %r380, %r4;
	not.b32 	%r381, %r379;
	add.s32 	%r382, %r4, %r381;
	selp.b32 	%r377, %r382, 31, %p34;
	mov.b32 	%r356, 1;
	mov.b32 	%r378, -1;
	// begin inline asm
	shfl.sync.down.b32 %r354, %r482, %r356, %r377, %r378;
	// end inline asm
	setp.lt.s32 	%p35, %r353, %r377;
	selp.b32 	%r383, %r354, 0, %p35;
	add.s32 	%r360, %r383, %r482;
	mov.b32 	%r361, 2;
	// begin inline asm
	shfl.sync.down.b32 %r359, %r360, %r361, %r377, %r378;
	// end inline asm
	add.s32 	%r384, %r353, 2;
	setp.gt.s32 	%p36, %r384, %r377;
	selp.b32 	%r385, 0, %r359, %p36;
	add.s32 	%r365, %r360, %r385;
	mov.b32 	%r366, 4;
	// begin inline asm
	shfl.sync.down.b32 %r364, %r365, %r366, %r377, %r378;
	// end inline asm
	add.s32 	%r386, %r353, 4;
	setp.gt.s32 	%p37, %r386, %r377;
	selp.b32 	%r387, 0, %r364, %p37;
	add.s32 	%r370, %r365, %r387;
	mov.b32 	%r371, 8;
	// begin inline asm
	shfl.sync.down.b32 %r369, %r370, %r371, %r377, %r378;
	// end inline asm
	add.s32 	%r388, %r353, 8;
	setp.gt.s32 	%p38, %r388, %r377;
	selp.b32 	%r389, 0, %r369, %p38;
	add.s32 	%r375, %r370, %r389;
	mov.b32 	%r376, 16;
	// begin inline asm
	shfl.sync.down.b32 %r374, %r375, %r376, %r377, %r378;
	// end inline asm
	add.s32 	%r390, %r353, 16;
	setp.gt.s32 	%p39, %r390, %r377;
	selp.b32 	%r391, 0, %r374, %p39;
	add.s32 	%r501, %r375, %r391;
	setp.ne.s32 	%p40, %r353, 0;
	@%p40 bra 	$L__BB47_23;
	shr.u32 	%r392, %r5, 3;
	and.b32  	%r393, %r392, 124;
	mov.u32 	%r394, _ZZN3cub18CUB_300001_SM_10006detail6reduce18DeviceReduceKernelINS2_10policy_hubIiyN4cuda3std3__44plusIiEEE10Policy1000EN6thrust24THRUST_300001_SM_1000_NS10device_ptrIiEEyS9_iNS7_10__identityEEEvT0_PT3_T1_NS0_13GridEvenShareISK_EET2_T4_E12temp_storage;
	add.s32 	%r395, %r394, %r393;
	st.shared.u32 	[%r395+8], %r501;
$L__BB47_23:
	bar.sync 	0;
	setp.ne.s32 	%p41, %r5, 0;
	@%p41 bra 	$L__BB47_46;
	setp.gt.s32 	%p42, %r4, 32;
	ld.shared.u32 	%r396, [_ZZN3cub18CUB_300001_SM_10006detail6reduce18DeviceReduceKernelINS2_10policy_hubIiyN4cuda3std3__44plusIiEEE10Policy1000EN6thrust24THRUST_300001_SM_1000_NS10device_ptrIiEEyS9_iNS7_10__identityEEEvT0_PT3_T1_NS0_13GridEvenShareISK_EET2_T4_E12temp_storage+12];
	selp.b32 	%r397, %r396, 0, %p42;
	add.s32 	%r398, %r397, %r501;
	setp.gt.s32 	%p43, %r4, 64;
	ld.shared.u32 	%r399, [_ZZN3cub18CUB_300001_SM_10006detail6reduce18DeviceReduceKernelINS2_10policy_hubIiyN4cuda3std3__44plusIiEEE10Policy1000EN6thrust24THRUST_300001_SM_1000_NS10device_ptrIiEEyS9_iNS7_10__identityEEEvT0_PT3_T1_NS0_13GridEvenShareISK_EET2_T4_E12temp_storage+16];
	selp.b32 	%r400, %r399, 0, %p43;
	add.s32 	%r401, %r398, %r400;
	setp.gt.s32 	%p44, %r4, 96;
	ld.shared.u32 	%r402, [_ZZN3cub18CUB_300001_SM_10006detail6reduce18DeviceReduceKernelINS2_10policy_hubIiyN4cuda3std3__44plusIiEEE10Policy1000EN6thrust24THRUST_300001_SM_1000_NS10device_ptrIiEEyS9_iNS7_10__identityEEEvT0_PT3_T1_NS0_13GridEvenShareISK_EET2_T4_E12temp_storage+20];
	selp.b32 	%r403, %r402, 0, %p44;
	add.s32 	%r404, %r401, %r403;
	setp.gt.s32 	%p45, %r4, 128;
	ld.shared.u32 	%r405, [_ZZN3cub18CUB_300001_SM_10006detail6reduce18DeviceReduceKernelINS2_10policy_hubIiyN4cuda3std3__44plusIiEEE10Policy1000EN6thrust24THRUST_300001_SM_1000_NS10device_ptrIiEEyS9_iNS7_10__identityEEEvT0_PT3_T1_NS0_13GridEvenShareISK_EET2_T4_E12temp_storage+24];
	selp.b32 	%r406, %r405, 0, %p45;
	add.s32 	%r407, %r404, %r406;
	setp.gt.s32 	%p46, %r4, 160;
	ld.shared.u32 	%r408, [_ZZN3cub18CUB_300001_SM_10006detail6reduce18DeviceReduceKernelINS2_10policy_hubIiyN4cuda3std3__44plusIiEEE10Policy1000EN6thrust24THRUST_300001_SM_1000_NS10device_ptrIiEEyS9_iNS7_10__identityEEEvT0_PT3_T1_NS0_13GridEvenShareISK_EET2_T4_E12temp_storage+28];
	selp.b32 	%r409, %r408, 0, %p46;
	add.s32 	%r410, %r407, %r409;
	setp.gt.s32 	%p47, %r4, 192;
	ld.shared.u32 	%r411, [_ZZN3cub18CUB_300001_SM_10006detail6reduce18DeviceReduceKernelINS2_10policy_hubIiyN4cuda3std3__44plusIiEEE10Policy1000EN6thrust24THRUST_300001_SM_1000_NS10device_ptrIiEEyS9_iNS7_10__identityEEEvT0_PT3_T1_NS0_13GridEvenShareISK_EET2_T4_E12temp_storage+32];
	selp.b32 	%r412, %r411, 0, %p47;
	add.s32 	%r413, %r410, %r412;
	setp.gt.s32 	%p48, %r4, 224;
	ld.shared.u32 	%r414, [_ZZN3cub18CUB_300001_SM_10006detail6reduce18DeviceReduceKernelINS2_10policy_hubIiyN4cuda3std3__44plusIiEEE10Policy1000EN6thrust24THRUST_300001_SM_1000_NS10device_ptrIiEEyS9_iNS7_10__identityEEEvT0_PT3_T1_NS0_13GridEvenShareISK_EET2_T4_E12temp_storage+36];
	selp.b32 	%r415, %r414, 0, %p48;
	add.s32 	%r501, %r413, %r415;
	bra.uni 	$L__BB47_46;
$L__BB47_25:
	cvt.u32.u64 	%r90, %rd4;
	mov.u32 	%r46, %tid.x;
	add.s32 	%r91, %r46, %r90;
	mul.wide.u32 	%rd26, %r91, 4;
	add.s64 	%rd27, %rd2, %rd26;
	ld.global.u32 	%r92, [%rd27];
	ld.global.u32 	%r93, [%rd27+1024];
	ld.global.u32 	%r94, [%rd27+2048];
	ld.global.u32 	%r95, [%rd27+3072];
	ld.global.u32 	%r96, [%rd27+4096];
	ld.global.u32 	%r97, [%rd27+5120];
	ld.global.u32 	%r98, [%rd27+6144];
	ld.global.u32 	%r99, [%rd27+7168];
	ld.global.u32 	%r100, [%rd27+8192];
	ld.global.u32 	%r101, [%rd27+9216];
	ld.global.u32 	%r102, [%rd27+10240];
	ld.global.u32 	%r103, [%rd27+11264];
	ld.global.u32 	%r104, [%rd27+12288];
	ld.global.u32 	%r105, [%rd27+13312];
	ld.global.u32 	%r106, [%rd27+14336];
	ld.global.u32 	%r107, [%rd27+15360];
	add.s32 	%r108, %r93, %r92;
	add.s32 	%r109, %r94, %r108;
	add.s32 	%r110, %r95, %r109;
	add.s32 	%r111, %r96, %r110;
	add.s32 	%r112, %r97, %r111;
	add.s32 	%r113, %r98, %r112;
	add.s32 	%r114, %r99, %r113;
	add.s32 	%r115, %r100, %r114;
	add.s32 	%r116, %r101, %r115;
	add.s32 	%r117, %r102, %r116;
	add.s32 	%r118, %r103, %r117;
	add.s32 	%r119, %r104, %r118;
	add.s32 	%r120, %r105, %r119;
	add.s32 	%r121, %r106, %r120;
	add.s32 	%r500, %r107, %r121;
	setp.lt.u64 	%p2, %rd5, %rd3;
	@%p2 bra 	$L__BB47_42;
	cvt.u32.u64 	%r123, %rd3;
	cvt.u64.u32 	%rd28, %r46;
	add.s64 	%rd74, %rd4, %rd3;
	cvt.u32.u64 	%r48, %rd1;
	not.b32 	%r125, %r46;
	add.s32 	%r126, %r125, %r48;
	sub.s32 	%r127, %r126, %r123;
	sub.s32 	%r483, %r127, %r90;
	add.s64 	%rd29, %rd74, %rd28;
	shl.b64 	%rd30, %rd29, 2;
	add.s64 	%rd31, %rd30, %rd2;
	add.s64 	%rd73, %rd31, 8192;
	mov.b32 	%r484, 0;
	shl.b32 	%r128, %r1, 12;
	mov.u64 	%rd75, %rd4;
$L__BB47_27:
	cvt.s64.s32 	%rd15, %r128;
	add.s64 	%rd75, %rd75, %rd15;
	add.s64 	%rd32, %rd1, -4096;
	setp.gt.u64 	%p3, %rd75, %rd32;
	@%p3 bra 	$L__BB47_29;
	shl.b32 	%r129, %r1, 12;
	cvt.s64.s32 	%rd33, %r129;
	cvt.u64.u32 	%rd34, %r46;
	add.s64 	%rd35, %rd75, %rd34;
	shl.b64 	%rd36, %rd35, 2;
	add.s64 	%rd37, %rd2, %rd36;
	ld.global.u32 	%r130, [%rd37];
	ld.global.u32 	%r131, [%rd37+1024];
	ld.global.u32 	%r132, [%rd37+2048];
	ld.global.u32 	%r133, [%rd37+3072];
	ld.global.u32 	%r134, [%rd37+4096];
	ld.global.u32 	%r135, [%rd37+5120];
	ld.global.u32 	%r136, [%rd37+6144];
	ld.global.u32 	%r137, [%rd37+7168];
	ld.global.u32 	%r138, [%rd37+8192];
	ld.global.u32 	%r139, [%rd37+9216];
	ld.global.u32 	%r140, [%rd37+10240];
	ld.global.u32 	%r141, [%rd37+11264];
	ld.global.u32 	%r142, [%rd37+12288];
	ld.global.u32 	%r143, [%rd37+13312];
	ld.global.u32 	%r144, [%rd37+14336];
	ld.global.u32 	%r145, [%rd37+15360];
	add.s32 	%r146, %r130, %r500;
	add.s32 	%r147, %r131, %r146;
	add.s32 	%r148, %r132, %r147;
	add.s32 	%r149, %r133, %r148;
	add.s32 	%r150, %r134, %r149;
	add.s32 	%r151, %r135, %r150;
	add.s32 	%r152, %r136, %r151;
	add.s32 	%r153, %r137, %r152;
	add.s32 	%r154, %r138, %r153;
	add.s32 	%r155, %r139, %r154;
	add.s32 	%r156, %r140, %r155;
	add.s32 	%r157, %r141, %r156;
	add.s32 	%r158, %r142, %r157;
	add.s32 	%r159, %r143, %r158;
	add.s32 	%r160, %r144, %r159;
	add.s32 	%r500, %r145, %r160;
	sub.s64 	%rd38, %rd1, %rd75;
	setp.lt.u64 	%p4, %rd38, %rd33;
	add.s32 	%r484, %r484, 1;
	add.s64 	%rd74, %rd74, %rd33;
	sub.s32 	%r483, %r483, %r129;
	mul.wide.s32 	%rd39, %r129, 4;
	add.s64 	%rd73, %rd73, %rd39;
	@%p4 bra 	$L__BB47_42;
	bra.uni 	$L__BB47_27;
$L__BB47_29:
	setp.le.u64 	%p5, %rd1, %rd75;
	cvt.u32.u64 	%r161, %rd75;
	cvt.u32.u64 	%r162, %rd1;
	sub.s32 	%r163, %r162, %r161;
	setp.ge.s32 	%p6, %r46, %r163;
	or.pred  	%p7, %p5, %p6;
	@%p7 bra 	$L__BB47_42;
	cvt.u32.u64 	%r166, %rd15;
	cvt.u32.u64 	%r167, %rd4;
	not.b32 	%r168, %r46;
	add.s32 	%r169, %r168, %r48;
	add.s32 	%r170, %r166, %r167;
	sub.s32 	%r171, %r169, %r170;
	mul.lo.s32 	%r172, %r1, %r484;
	shl.b32 	%r173, %r172, 12;
	sub.s32 	%r174, %r171, %r173;
	shr.u32 	%r175, %r174, 8;
	add.s32 	%r56, %r175, 1;
	and.b32  	%r57, %r56, 15;
	setp.lt.u32 	%p8, %r174, 3840;
	mov.u32 	%r490, %r46;
	@%p8 bra 	$L__BB47_33;
	shr.u32 	%r176, %r483, 8;
	add.s32 	%r177, %r176, 1;
	and.b32  	%r178, %r177, 33554416;
	neg.s32 	%r486, %r178;
	mov.u32 	%r490, %r46;
$L__BB47_32:
	.pragma "nounroll";
	ld.global.u32 	%r179, [%rd73+-8192];
	add.s32 	%r180, %r179, %r500;
	ld.global.u32 	%r181, [%rd73+-7168];
	add.s32 	%r182, %r181, %r180;
	ld.global.u32 	%r183, [%rd73+-6144];
	add.s32 	%r184, %r183, %r182;
	ld.global.u32 	%r185, [%rd73+-5120];
	add.s32 	%r186, %r185, %r184;
	ld.global.u32 	%r187, [%rd73+-4096];
	add.s32 	%r188, %r187, %r186;
	ld.global.u32 	%r189, [%rd73+-3072];
	add.s32 	%r190, %r189, %r188;
	ld.global.u32 	%r191, [%rd73+-2048];
	add.s32 	%r192, %r191, %r190;
	ld.global.u32 	%r193, [%rd73+-1024];
	add.s32 	%r194, %r193, %r192;
	ld.global.u32 	%r195, [%rd73];
	add.s32 	%r196, %r195, %r194;
	ld.global.u32 	%r197, [%rd73+1024];
	add.s32 	%r198, %r197, %r196;
	ld.global.u32 	%r199, [%rd73+2048];
	add.s32 	%r200, %r199, %r198;
	ld.global.u32 	%r201, [%rd73+3072];
	add.s32 	%r202, %r201, %r200;
	ld.global.u32 	%r203, [%rd73+4096];
	add.s32 	%r204, %r203, %r202;
	ld.global.u32 	%r205, [%rd73+5120];
	add.s32 	%r206, %r205, %r204;
	ld.global.u32 	%r207, [%rd73+6144];
	add.s32 	%r208, %r207, %r206;
	ld.global.u32 	%r209, [%rd73+7168];
	add.s32 	%r500, %r209, %r208;
	add.s32 	%r490, %r490, 4096;
	add.s32 	%r486, %r486, 16;
	add.s64 	%rd73, %rd73, 16384;
	setp.ne.s32 	%p9, %r486, 0;
	@%p9 bra 	$L__BB47_32;
$L__BB47_33:
	setp.eq.s32 	%p10, %r57, 0;
	@%p10 bra 	$L__BB47_42;
	and.b32  	%r68, %r56, 7;
	setp.lt.u32 	%p11, %r57, 8;
	@%p11 bra 	$L__BB47_36;
	cvt.u64.u32 	%rd40, %r490;
	add.s64 	%rd41, %rd75, %rd40;
	shl.b64 	%rd42, %rd41, 2;
	add.s64 	%rd43, %rd2, %rd42;
	ld.global.u32 	%r211, [%rd43];
	add.s32 	%r212, %r211, %r500;
	ld.global.u32 	%r213, [%rd43+1024];
	add.s32 	%r214, %r213, %r212;
	ld.global.u32 	%r215, [%rd43+2048];
	add.s32 	%r216, %r215, %r214;
	ld.global.u32 	%r217, [%rd43+3072];
	add.s32 	%r218, %r217, %r216;
	ld.global.u32 	%r219, [%rd43+4096];
	add.s32 	%r220, %r219, %r218;
	ld.global.u32 	%r221, [%rd43+5120];
	add.s32 	%r222, %r221, %r220;
	ld.global.u32 	%r223, [%rd43+6144];
	add.s32 	%r224, %r223, %r222;
	ld.global.u32 	%r225, [%rd43+7168];
	add.s32 	%r500, %r225, %r224;
	add.s32 	%r490, %r490, 2048;
$L__BB47_36:
	setp.eq.s32 	%p12, %r68, 0;
	@%p12 bra 	$L__BB47_42;
	setp.lt.u32 	%p13, %r68, 4;
	@%p13 bra 	$L__BB47_39;
	cvt.u64.u32 	%rd44, %r490;
	add.s64 	%rd45, %rd75, %rd44;
	shl.b64 	%rd46, %rd45, 2;
	add.s64 	%rd47, %rd2, %rd46;
	ld.global.u32 	%r227, [%rd47];
	add.s32 	%r228, %r227, %r500;
	ld.global.u32 	%r229, [%rd47+1024];
	add.s32 	%r230, %r229, %r228;
	ld.global.u32 	%r231, [%rd47+2048];
	add.s32 	%r232, %r231, %r230;
	ld.global.u32 	%r233, [%rd47+3072];
	add.s32 	%r500, %r233, %r232;
	add.s32 	%r490, %r490, 1024;
$L__BB47_39:
	and.b32  	%r234, %r56, 3;
	setp.eq.s32 	%p14, %r234, 0;
	@%p14 bra 	$L__BB47_42;
	cvt.u64.u32 	%rd48, %r490;
	add.s64 	%rd49, %rd48, %rd74;
	shl.b64 	%rd50, %rd49, 2;
	add.s64 	%rd77, %rd2, %rd50;
	cvt.u16.u32 	%rs1, %r483;
	shr.u16 	%rs2, %rs1, 8;
	add.s16 	%rs3, %rs2, 1;
	cvt.u32.u16 	%r235, %rs3;
	and.b32  	%r236, %r235, 3;
	neg.s32 	%r498, %r236;
$L__BB47_41:
	.pragma "nounroll";
	ld.global.u32 	%r237, [%rd77];
	add.s32 	%r500, %r237, %r500;
	add.s64 	%rd77, %rd77, 1024;
	add.s32 	%r498, %r498, 1;
	setp.ne.s32 	%p15, %r498, 0;
	@%p15 bra 	$L__BB47_41;
$L__BB47_42:
	// begin inline asm
	mov.u32 %r238, %laneid;
	// end inline asm
	mov.b32 	%r241, 1;
	mov.b32 	%r262, 31;
	mov.b32 	%r263, -1;
	// begin inline asm
	shfl.sync.down.b32 %r239, %r500, %r241, %r262, %r263;
	// end inline asm
	setp.gt.s32 	%p16, %r238, 30;
	selp.b32 	%r264, 0, %r239, %p16;
	add.s32 	%r245, %r264, %r500;
	mov.b32 	%r246, 2;
	// begin inline asm
	shfl.sync.down.b32 %r244, %r245, %r246, %r262, %r263;
	// end inline asm
	setp.gt.s32 	%p17, %r238, 29;
	selp.b32 	%r265, 0, %r244, %p17;
	add.s32 	%r250, %r245, %r265;
	mov.b32 	%r251, 4;
	// begin inline asm
	shfl.sync.down.b32 %r249, %r250, %r251, %r262, %r263;
	// end inline asm
	setp.gt.s32 	%p18, %r238, 27;
	selp.b32 	%r266, 0, %r249, %p18;
	add.s32 	%r255, %r250, %r266;
	mov.b32 	%r256, 8;
	// begin inline asm
	shfl.sync.down.b32 %r254, %r255, %r256, %r262, %r263;
	// end inline asm
	setp.gt.s32 	%p19, %r238, 23;
	selp.b32 	%r267, 0, %r254, %p19;
	add.s32 	%r260, %r255, %r267;
	mov.b32 	%r261, 16;
	// begin inline asm
	shfl.sync.down.b32 %r259, %r260, %r261, %r262, %r263;
	// end inline asm
	setp.gt.s32 	%p20, %r238, 15;
	selp.b32 	%r268, 0, %r259, %p20;
	add.s32 	%r501, %r260, %r268;
	setp.ne.s32 	%p21, %r238, 0;
	@%p21 bra 	$L__BB47_44;
	shr.u32 	%r269, %r46, 3;
	and.b32  	%r270, %r269, 124;
	mov.u32 	%r271, _ZZN3cub18CUB_300001_SM_10006detail6reduce18DeviceReduceKernelINS2_10policy_hubIiyN4cuda3std3__44plusIiEEE10Policy1000EN6thrust24THRUST_300001_SM_1000_NS10device_ptrIiEEyS9_iNS7_10__identityEEEvT0_PT3_T1_NS0_13GridEvenShareISK_EET2_T4_E12temp_storage;
	add.s32 	%r272, %r271, %r270;
	st.shared.u32 	[%r272+8], %r501;
$L__BB47_44:
	bar.sync 	0;
	setp.ne.s32 	%p22, %r46, 0;
	@%p22 bra 	$L__BB47_46;
	ld.shared.u32 	%r273, [_ZZN3cub18CUB_300001_SM_10006detail6reduce18DeviceReduceKernelINS2_10policy_hubIiyN4cuda3std3__44plusIiEEE10Policy1000EN6thrust24THRUST_300001_SM_1000_NS10device_ptrIiEEyS9_iNS7_10__identityEEEvT0_PT3_T1_NS0_13GridEvenShareISK_EET2_T4_E12temp_storage+12];
	add.s32 	%r274, %r273, %r501;
	ld.shared.u32 	%r275, [_ZZN3cub18CUB_300001_SM_10006detail6reduce18DeviceReduceKernelINS2_10policy_hubIiyN4cuda3std3__44plusIiEEE10Policy1000EN6thrust24THRUST_300001_SM_1000_NS10device_ptrIiEEyS9_iNS7_10__identityEEEvT0_PT3_T1_NS0_13GridEvenShareISK_EET2_T4_E12temp_storage+16];
	add.s32 	%r276, %r274, %r275;
	ld.shared.u32 	%r277, [_ZZN3cub18CUB_300001_SM_10006detail6reduce18DeviceReduceKernelINS2_10policy_hubIiyN4cuda3std3__44plusIiEEE10Policy1000EN6thrust24THRUST_300001_SM_1000_NS10device_ptrIiEEyS9_iNS7_10__identityEEEvT0_PT3_T1_NS0_13GridEvenShareISK_EET2_T4_E12temp_storage+20];
	add.s32 	%r278, %r276, %r277;
	ld.shared.u32 	%r279, [_ZZN3cub18CUB_300001_SM_10006detail6reduce18DeviceReduceKernelINS2_10policy_hubIiyN4cuda3std3__44plusIiEEE10Policy1000EN6thrust24THRUST_300001_SM_1000_NS10device_ptrIiEEyS9_iNS7_10__identityEEEvT0_PT3_T1_NS0_13GridEvenShareISK_EET2_T4_E12temp_storage+24];
	add.s32 	%r280, %r278, %r279;
	ld.shared.u32 	%r281, [_ZZN3cub18CUB_300001_SM_10006detail6reduce18DeviceReduceKernelINS2_10policy_hubIiyN4cuda3std3__44plusIiEEE10Policy1000EN6thrust24THRUST_300001_SM_1000_NS10device_ptrIiEEyS9_iNS7_10__identityEEEvT0_PT3_T1_NS0_13GridEvenShareISK_EET2_T4_E12temp_storage+28];
	add.s32 	%r282, %r280, %r281;
	ld.shared.u32 	%r283, [_ZZN3cub18CUB_300001_SM_10006detail6reduce18DeviceReduceKernelINS2_10policy_hubIiyN4cuda3std3__44plusIiEEE10Policy1000EN6thrust24THRUST_300001_SM_1000_NS10device_ptrIiEEyS9_iNS7_10__identityEEEvT0_PT3_T1_NS0_13GridEvenShareISK_EET2_T4_E12temp_storage+32];
	add.s32 	%r284, %r282, %r283;
	ld.shared.u32 	%r285, [_ZZN3cub18CUB_300001_SM_10006detail6reduce18DeviceReduceKernelINS2_10policy_hubIiyN4cuda3std3__44plusIiEEE10Policy1000EN6thrust24THRUST_300001_SM_1000_NS10device_ptrIiEEyS9_iNS7_10__identityEEEvT0_PT3_T1_NS0_13GridEvenShareISK_EET2_T4_E12temp_storage+36];
	add.s32 	%r501, %r284, %r285;
$L__BB47_46:
	mov.u32 	%r464, %tid.x;
	setp.ne.s32 	%p56, %r464, 0;
	@%p56 bra 	$L__BB47_48;
	ld.param.u64 	%rd71, [_ZN3cub18CUB_300001_SM_10006detail6reduce18DeviceReduceKernelINS2_10policy_hubIiyN4cuda3std3__44plusIiEEE10Policy1000EN6thrust24THRUST_300001_SM_1000_NS10device_ptrIiEEyS9_iNS7_10__identityEEEvT0_PT3_T1_NS0_13GridEvenShareISK_EET2_T4__param_1];
	cvta.to.global.u64 	%rd68, %rd71;
	mul.wide.u32 	%rd69, %r2, 4;
	add.s64 	%rd70, %rd68, %rd69;
	st.global.u32 	[%rd70], %r501;
$L__BB47_48:
	ret;

}
	// .globl	_ZN3cub18CUB_300001_SM_10006detail6reduce28DeviceReduceSingleTileKernelINS2_10policy_hubIiyN4cuda3std3__44plusIiEEE10Policy1000EPiSC_iS9_iiNS7_10__identityEEEvT0_T1_T2_T3_T4_T6_
.visible .entry _ZN3cub18CUB_300001_SM_10006detail6reduce28DeviceReduceSingleTileKernelINS2_10policy_hubIiyN4cuda3std3__44plusIiEEE10Policy1000EPiSC_iS9_iiNS7_10__identityEEEvT0_T1_T2_T3_T4_T6_(
	.param .u64 .ptr .align 1 _ZN3cub18CUB_300001_SM_10006detail6reduce28DeviceReduceSingleTileKernelINS2_10policy_hubIiyN4cuda3std3__44plusIiEEE10Policy1000EPiSC_iS9_iiNS7_10__identityEEEvT0_T1_T2_T3_T4_T6__param_0,
	.param .u64 .ptr .align 1 _ZN3cub18CUB_300001_SM_10006detail6reduce28DeviceReduceSingleTileKernelINS2_10policy_hubIiyN4cuda3std3__44plusIiEEE10Policy1000EPiSC_iS9_iiNS7_10__identityEEEvT0_T1_T2_T3_T4_T6__param_1,
	.param .u32 _ZN3cub18CUB_300001_SM_10006detail6reduce28DeviceReduceSingleTileKernelINS2_10policy_hubIiyN4cuda3std3__44plusIiEEE10Policy1000EPiSC_iS9_iiNS7_10__identityEEEvT0_T1_T2_T3_T4_T6__param_2,
	.param .align 1 .b8 _ZN3cub18CUB_300001_SM_10006detail6reduce28DeviceReduceSingleTileKernelINS2_10policy_hubIiyN4cuda3std3__44plusIiEEE10Policy1000EPiSC_iS9_iiNS7_10__identityEEEvT0_T1_T2_T3_T4_T6__param_3[1],
	.param .u32 _ZN3cub18CUB_300001_SM_10006detail6reduce28DeviceReduceSingleTileKernelINS2_10policy_hubIiyN4cuda3std3__44plusIiEEE10Policy1000EPiSC_iS9_iiNS7_10__identityEEEvT0_T1_T2_T3_T4_T6__param_4,
	.param .align 1 .b8 _ZN3cub18CUB_300001_SM_10006detail6reduce28DeviceReduceSingleTileKernelINS2_10policy_hubIiyN4cuda3std3__44plusIiEEE10Policy1000EPiSC_iS9_iiNS7_10__identityEEEvT0_T1_T2_T3_T4_T6__param_5[1]
)
.maxntid 256
.minnctapersm 1
{
	.reg .pred 	%p<97>;
	.reg .b32 	%r<687>;
	.reg .b64 	%rd<125>;
	// demoted variable
	.shared .align 4 .b8 _ZZN3cub18CUB_300001_SM_10006detail6reduce28DeviceReduceSingleTileKernelINS2_10policy_hubIiyN4cuda3std3__44plusIiEEE10Policy1000EPiSC_iS9_iiNS7_10__identityEEEvT0_T1_T2_T3_T4_T6_E12temp_storage[44];
	ld.param.u64 	%rd16, [_ZN3cub18CUB_300001_SM_10006detail6reduce28DeviceReduceSingleTileKernelINS2_10policy_hubIiyN4cuda3std3__44plusIiEEE10Policy1000EPiSC_iS9_iiNS7_10__identityEEEvT0_T1_T2_T3_T4_T6__param_0];
	ld.param.u64 	%rd17, [_ZN3cub18CUB_300001_SM_10006detail6reduce28DeviceReduceSingleTileKernelINS2_10policy_hubIiyN4cuda3std3__44plusIiEEE10Policy1000EPiSC_iS9_iiNS7_10__identityEEEvT0_T1_T2_T3_T4_T6__param_1];
	ld.param.u32 	%r120, [_ZN3cub18CUB_300001_SM_10006detail6reduce28DeviceReduceSingleTileKernelINS2_10policy_hubIiyN4cuda3std3__44plusIiEEE10Policy1000EPiSC_iS9_iiNS7_10__identityEEEvT0_T1_T2_T3_T4_T6__param_2];
	ld.param.u32 	%r121, [_ZN3cub18CUB_300001_SM_10006detail6reduce28DeviceReduceSingleTileKernelINS2_10policy_hubIiyN4cuda3std3__44plusIiEEE10Policy1000EPiSC_iS9_iiNS7_10__identityEEEvT0_T1_T2_T3_T4_T6__param_4];
	cvta.to.global.u64 	%rd1, %rd17;
	setp.ne.s32 	%p1, %r120, 0;
	@%p1 bra 	$L__BB48_3;
	mov.u32 	%r633, %tid.x;
	setp.ne.s32 	%p96, %r633, 0;
	@%p96 bra 	$L__BB48_74;
	st.global.u32 	[%rd1], %r121;
	bra.uni 	$L__BB48_74;
$L__BB48_3:
	and.b64  	%rd18, %rd16, 15;
	setp.ne.s64 	%p2, %rd18, 0;
	@%p2 bra 	$L__BB48_38;
	setp.gt.s32 	%p49, %r120, 4095;
	@%p49 bra 	$L__BB48_22;
	mov.u32 	%r1, %tid.x;
	setp.ge.s32 	%p66, %r1, %r120;
	mov.b32 	%r644, 0;
	mov.u32 	%r639, %r1;
	@%p66 bra 	$L__BB48_7;
	mul.wide.u32 	%rd113, %r1, 4;
	add.s64 	%rd112, %rd16, %rd113;
	// begin inline asm
	ld.global.nc.u32 %r644, [%rd112];
	// end inline asm
	add.s32 	%r639, %r1, 256;
$L__BB48_7:
	setp.ge.s32 	%p67, %r639, %r120;
	@%p67 bra 	$L__BB48_13;
	not.b32 	%r507, %r639;
	add.s32 	%r6, %r120, %r507;
	and.b32  	%r508, %r6, 768;
	setp.eq.s32 	%p68, %r508, 768;
	@%p68 bra 	$L__BB48_11;
	mul.wide.u32 	%rd114, %r639, 4;
	add.s64 	%rd121, %rd16, %rd114;
	shr.u32 	%r509, %r6, 8;
	add.s32 	%r510, %r509, 1;
	and.b32  	%r511, %r510, 3;
	neg.s32 	%r636, %r511;
$L__BB48_10:
	.pragma "nounroll";
	// begin inline asm
	ld.global.nc.u32 %r512, [%rd121];
	// end inline asm
	add.s32 	%r644, %r512, %r644;
	add.s32 	%r639, %r639, 256;
	add.s64 	%rd121, %rd121, 1024;
	add.s32 	%r636, %r636, 1;
	setp.ne.s32 	%p69, %r636, 0;
	@%p69 bra 	$L__BB48_10;
$L__BB48_11:
	setp.lt.u32 	%p70, %r6, 768;
	@%p70 bra 	$L__BB48_13;
$L__BB48_12:
	mul.wide.s32 	%rd120, %r639, 4;
	add.s64 	%rd116, %rd16, %rd120;
	// begin inline asm
	ld.global.nc.u32 %r513, [%rd116];
	// end inline asm
	add.s32 	%r517, %r513, %r644;
	add.s64 	%rd117, %rd116, 1024;
	// begin inline asm
	ld.global.nc.u32 %r514, [%rd117];
	// end inline asm
	add.s32 	%r518, %r514, %r517;
	add.s64 	%rd118, %rd116, 2048;
	// begin inline asm
	ld.global.nc.u32 %r515, [%rd118];
	// end inline asm
	add.s32 	%r519, %r515, %r518;
	add.s64 	%rd119, %rd116, 3072;
	// begin inline asm
	ld.global.nc.u32 %r516, [%rd119];
	// end inline asm
	add.s32 	%r644, %r516, %r519;
	add.s32 	%r639, %r639, 1024;
	setp.lt.s32 	%p71, %r639, %r120;
	@%p71 bra 	$L__BB48_12;
$L__BB48_13:
	setp.lt.s32 	%p72, %r120, 256;
	@%p72 bra 	$L__BB48_18;
	// begin inline asm
	mov.u32 %r583, %laneid;
	// end inline asm
	mov.b32 	%r586, 1;
	mov.b32 	%r607, 31;
	mov.b32 	%r608, -1;
	// begin inline asm
	shfl.sync.down.b32 %r584, %r644, %r586, %r607, %r608;
	// end inline asm
	setp.gt.s32 	%p88, %r583, 30;
	selp.b32 	%r609, 0, %r584, %p88;
	add.s32 	%r590, %r609, %r644;
	mov.b32 	%r591, 2;
	// begin inline asm
	shfl.sync.down.b32 %r589, %r590, %r591, %r607, %r608;
	// end inline asm
	setp.gt.s32 	%p89, %r583, 29;
	selp.b32 	%r610, 0, %r589, %p89;
	add.s32 	%r595, %r590, %r610;
	mov.b32 	%r596, 4;
	// begin inline asm
	shfl.sync.down.b32 %r594, %r595, %r596, %r607, %r608;
	// end inline asm
	setp.gt.s32 	%p90, %r583, 27;
	selp.b32 	%r611, 0, %r594, %p90;
	add.s32 	%r600, %r595, %r611;
	mov.b32 	%r601, 8;
	// begin inline asm
	shfl.sync.down.b32 %r599, %r600, %r601, %r607, %r608;
	// end inline asm
	setp.gt.s32 	%p91, %r583, 23;
	selp.b32 	%r612, 0, %r599, %p91;
	add.s32 	%r605, %r600, %r612;
	mov.b32 	%r606, 16;
	// begin inline asm
	shfl.sync.down.b32 %r604, %r605, %r606, %r607, %r608;
	// end inline asm
	setp.gt.s32 	%p92, %r583, 15;
	selp.b32 	%r613, 0, %r604, %p92;
	add.s32 	%r686, %r605, %r613;
	setp.ne.s32 	%p93, %r583, 0;
	@%p93 bra 	$L__BB48_16;
	shr.u32 	%r614, %r1, 3;
	and.b32  	%r615, %r614, 124;
	mov.u32 	%r616, _ZZN3cub18CUB_300001_SM_10006detail6reduce28DeviceReduceSingleTileKernelINS2_10policy_hubIiyN4cuda3std3__44plusIiEEE10Policy1000EPiSC_iS9_iiNS7_10__identityEEEvT0_T1_T2_T3_T4_T6_E12temp_storage;
	add.s32 	%r617, %r616, %r615;
	st.shared.u32 	[%r617+8], %r686;
$L__BB48_16:
	bar.sync 	0;
	setp.ne.s32 	%p94, %r1, 0;
	@%p94 bra 	$L__BB48_72;
	ld.shared.u32 	%r618, [_ZZN3cub18CUB_300001_SM_10006detail6reduce28DeviceReduceSingleTileKernelINS2_10policy_hubIiyN4cuda3std3__44plusIiEEE10Policy1000EPiSC_iS9_iiNS7_10__identityEEEvT0_T1_T2_T3_T4_T6_E12temp_storage+12];
	add.s32 	%r619, %r618, %r686;
	ld.shared.u32 	%r620, [_ZZN3cub18CUB_300001_SM_10006detail6reduce28DeviceReduceSingleTileKernelINS2_10policy_hubIiyN4cuda3std3__44plusIiEEE10Policy1000EPiSC_iS9_iiNS7_10__identityEEEvT0_T1_T2_T3_T4_T6_E12temp_storage+16];
	add.s32 	%r621, %r619, %r620;
	ld.shared.u32 	%r622, [_ZZN3cub18CUB_300001_SM_10006detail6reduce28DeviceReduceSingleTileKernelINS2_10policy_hubIiyN4cuda3std3__44plusIiEEE10Policy1000EPiSC_iS9_iiNS7_10__identityEEEvT0_T1_T2_T3_T4_T6_E12temp_storage+20];
	add.s32 	%r623, %r621, %r622;
	ld.shared.u32 	%r624, [_ZZN3cub18CUB_300001_SM_10006detail6reduce28DeviceReduceSingleTileKernelINS2_10policy_hubIiyN4cuda3std3__44plusIiEEE10Policy1000EPiSC_iS9_iiNS7_10__identityEEEvT0_T1_T2_T3_T4_T6_E12temp_storage+24];
	add.s32 	%r625, %r623, %r624;
	ld.shared.u32 	%r626, [_ZZN3cub18CUB_300001_SM_10006detail6reduce28DeviceReduceSingleTileKernelINS2_10policy_hubIiyN4cuda3std3__44plusIiEEE10Policy1000EPiSC_iS9_iiNS7_10__identityEEEvT0_T1_T2_T3_T4_T6_E12temp_storage+28];
	add.s32 	%r627, %r625, %r626;
	ld.shared.u32 	%r628, [_ZZN3cub18CUB_300001_SM_10006detail6reduce28DeviceReduceSingleTileKernelINS2_10policy_hubIiyN4cuda3std3__44plusIiEEE10Policy1000EPiSC_iS9_iiNS7_10__identityEEEvT0_T1_T2_T3_T4_T6_E12temp_storage+32];
	add.s32 	%r629, %r627, %r628;
	ld.shared.u32 	%r630, [_ZZN3cub18CUB_300001_SM_10006detail6reduce28DeviceReduceSingleTileKernelINS2_10policy_hubIiyN4cuda3std3__44plusIiEEE10Policy1000EPiSC_iS9_iiNS7_10__identityEEEvT0_T1_T2_T3_T4_T6_E12temp_storage+36];
	add.s32 	%r686, %r629, %r630;
	bra.uni 	$L__BB48_72;
$L__BB48_18:
	// begin inline asm
	mov.u32 %r520, %laneid;
	// end inline asm
	and.b32  	%r546, %r1, 992;
	add.s32 	%r547, %r546, 32;
	setp.gt.s32 	%p73, %r547, %r120;
	not.b32 	%r548, %r546;
	add.s32 	%r549, %r120, %r548;
	selp.b32 	%r544, %r549, 31, %p73;
	mov.b32 	%r523, 1;
	mov.b32 	%r545, -1;
	// begin inline asm
	shfl.sync.down.b32 %r521, %r644, %r523, %r544, %r545;
	// end inline asm
	setp.lt.s32 	%p74, %r520, %r544;
	selp.b32 	%r550, %r521, 0, %p74;
	add.s32 	%r527, %r550, %r644;
	mov.b32 	%r528, 2;
	// begin inline asm
	shfl.sync.down.b32 %r526, %r527, %r528, %r544, %r545;
	// end inline asm
	add.s32 	%r551, %r520, 2;
	setp.gt.s32 	%p75, %r551, %r544;
	selp.b32 	%r552, 0, %r526, %p75;
	add.s32 	%r532, %r527, %r552;
	mov.b32 	%r533, 4;
	// begin inline asm
	shfl.sync.down.b32 %r531, %r532, %r533, %r544, %r545;
	// end inline asm
	add.s32 	%r553, %r520, 4;
	setp.gt.s32 	%p76, %r553, %r544;
	selp.b32 	%r554, 0, %r531, %p76;
	add.s32 	%r537, %r532, %r554;
	mov.b32 	%r538, 8;
	// begin inline asm
	shfl.sync.down.b32 %r536, %r537, %r538, %r544, %r545;
	// end inline asm
	add.s32 	%r555, %r520, 8;
	setp.gt.s32 	%p77, %r555, %r544;
	selp.b32 	%r556, 0, %r536, %p77;
	add.s32 	%r542, %r537, %r556;
	mov.b32 	%r543, 16;
	// begin inline asm
	shfl.sync.down.b32 %r541, %r542, %r543, %r544, %r545;
	// end inline asm
	add.s32 	%r557, %r520, 16;
	setp.gt.s32 	%p78, %r557, %r544;
	selp.b32 	%r558, 0, %r541, %p78;
	add.s32 	%r686, %r542, %r558;
	setp.ne.s32 	%p79, %r520, 0;
	@%p79 bra 	$L__BB48_20;
	shr.u32 	%r559, %r1, 3;
	and.b32  	%r560, %r559, 124;
	mov.u32 	%r561, _ZZN3cub18CUB_300001_SM_10006detail6reduce28DeviceReduceSingleTileKernelINS2_10policy_hubIiyN4cuda3std3__44plusIiEEE10Policy1000EPiSC_iS9_iiNS7_10__identityEEEvT0_T1_T2_T3_T4_T6_E12temp_storage;
	add.s32 	%r562, %r561, %r560;
	st.shared.u32 	[%r562+8], %r686;
$L__BB48_20:
	bar.sync 	0;
	setp.ne.s32 	%p80, %r1, 0;
	@%p80 bra 	$L__BB48_72;
	setp.gt.s32 	%p81, %r120, 32;
	ld.shared.u32 	%r563, [_ZZN3cub18CUB_300001_SM_10006detail6reduce28DeviceReduceSingleTileKernelINS2_10policy_hubIiyN4cuda3std3__44plusIiEEE10Policy1000EPiSC_iS9_iiNS7_10__identityEEEvT0_T1_T2_T3_T4_T6_E12temp_storage+12];
	selp.b32 	%r564, %r563, 0, %p81;
	add.s32 	%r565, %r564, %r686;
	setp.gt.s32 	%p82, %r120, 64;
	ld.shared.u32 	%r566, [_ZZN3cub18CUB_300001_SM_10006detail6reduce28DeviceReduceSingleTileKernelINS2_10policy_hubIiyN4cuda3std3__44plusIiEEE10Policy1000EPiSC_iS9_iiNS7_10__identityEEEvT0_T1_T2_T3_T4_T6_E12temp_storage+16];
	selp.b32 	%r567, %r566, 0, %p82;
	add.s32 	%r568, %r565, %r567;
	setp.gt.s32 	%p83, %r120, 96;
	ld.shared.u32 	%r569, [_ZZN3cub18CUB_300001_SM_10006detail6reduce28DeviceReduceSingleTileKernelINS2_10policy_hubIiyN4cuda3std3__44plusIiEEE10Policy1000EPiSC_iS9_iiNS7_10__identityEEEvT0_T1_T2_T3_T4_T6_E12temp_storage+20];
	selp.b32 	%r570, %r569, 0, %p83;
	add.s32 	%r571, %r568, %r570;
	setp.gt.s32 	%p84, %r120, 128;
	ld.shared.u32 	%r572, [_ZZN3cub18CUB_300001_SM_10006detail6reduce28DeviceReduceSingleTileKernelINS2_10policy_hubIiyN4cuda3std3__44plusIiEEE10Policy1000EPiSC_iS9_iiNS7_10__identityEEEvT0_T1_T2_T3_T4_T6_E12temp_storage+24];
	selp.b32 	%r573, %r572, 0, %p84;
	add.s32 	%r574, %r571, %r573;
	setp.gt.s32 	%p85, %r120, 160;
	ld.shared.u32 	%r575, [_ZZN3cub18CUB_300001_SM_10006detail6reduce28DeviceReduceSingleTileKernelINS2_10policy_hubIiyN4cuda3std3__44plusIiEEE10Policy1000EPiSC_iS9_iiNS7_10__identityEEEvT0_T1_T2_T3_T4_T6_E12temp_storage+28];
	selp.b32 	%r576, %r575, 0, %p85;
	add.s32 	%r577, %r574, %r576;
	setp.gt.s32 	%p86, %r120, 192;
	ld.shared.u32 	%r578, [_ZZN3cub18CUB_300001_SM_10006detail6reduce28DeviceReduceSingleTileKernelINS2_10policy_hubIiyN4cuda3std3__44plusIiEEE10Policy1000EPiSC_iS9_iiNS7_10__identityEEEvT0_T1_T2_T3_T4_T6_E12temp_storage+32];
	selp.b32 	%r579, %r578, 0, %p86;
	add.s32 	%r580, %r577, %r579;
	setp.gt.s32 	%p87, %r120, 224;
	ld.shared.u32 	%r581, [_ZZN3cub18CUB_300001_SM_10006detail6reduce28DeviceReduceSingleTileKernelINS2_10policy_hubIiyN4cuda3std3__44plusIiEEE10Policy1000EPiSC_iS9_iiNS7_10__identityEEEvT0_T1_T2_T3_T4_T6_E12temp_storage+36];
	selp.b32 	%r582, %r581, 0, %p87;
	add.s32 	%r686, %r580, %r582;
	bra.uni 	$L__BB48_72;
$L__BB48_22:
	mov.u32 	%r26, %tid.x;
	shl.b32 	%r377, %r26, 2;
	mul.wide.u32 	%rd86, %r377, 4;
	add.s64 	%rd76, %rd16, %rd86;
	// begin inline asm
	ld.global.nc.v2.u64 {%rd74, %rd75}, [%rd76];
	// end inline asm
	mov.b64 	{%r378, %r379}, %rd75;
	mov.b64 	{%r380, %r381}, %rd74;
	add.s64 	%rd79, %rd76, 4096;
	// begin inline asm
	ld.global.nc.v2.u64 {%rd77, %rd78}, [%rd79];
	// end inline asm
	mov.b64 	{%r382, %r383}, %rd78;
	mov.b64 	{%r384, %r385}, %rd77;
	add.s64 	%rd82, %rd76, 8192;
	// begin inline asm
	ld.global.nc.v2.u64 {%rd80, %rd81}, [%rd82];
	// end inline asm
	mov.b64 	{%r386, %r387}, %rd81;
	mov.b64 	{%r388, %r389}, %rd80;
	add.s64 	%rd85, %rd76, 12288;
	// begin inline asm
	ld.global.nc.v2.u64 {%rd83, %rd84}, [%rd85];
	// end inline asm
	mov.b64 	{%r390, %r391}, %rd84;
	mov.b64 	{%r392, %r393}, %rd83;
	add.s32 	%r394, %r381, %r380;
	add.s32 	%r395, %r378, %r394;
	add.s32 	%r396, %r379, %r395;
	add.s32 	%r397, %r384, %r396;
	add.s32 	%r398, %r385, %r397;
	add.s32 	%r399, %r382, %r398;
	add.s32 	%r400, %r383, %r399;
	add.s32 	%r401, %r388, %r400;
	add.s32 	%r402, %r389, %r401;
	add.s32 	%r403, %r386, %r402;
	add.s32 	%r404, %r387, %r403;
	add.s32 	%r405, %r392, %r404;
	add.s32 	%r406, %r393, %r405;
	add.s32 	%r407, %r390, %r406;
	add.s32 	%r659, %r391, %r407;
	setp.lt.u32 	%p50, %r120, 8192;
	mov.b32 	%r648, 4096;
	@%p50 bra 	$L__BB48_26;
	add.s32 	%r28, %r120, -4096;
	mov.b32 	%r648, 4096;
$L__BB48_24:
	mul.wide.s32 	%rd99, %r648, 4;
	add.s64 	%rd89, %rd76, %rd99;
	// begin inline asm
	ld.global.nc.v2.u64 {%rd87, %rd88}, [%rd89];
	// end inline asm
	mov.b64 	{%r409, %r410}, %rd88;
	mov.b64 	{%r411, %r412}, %rd87;
	add.s64 	%rd92, %rd89, 4096;
	// begin inline asm
	ld.global.nc.v2.u64 {%rd90, %rd91}, [%rd92];
	// end inline asm
	mov.b64 	{%r413, %r414}, %rd91;
	mov.b64 	{%r415, %r416}, %rd90;
	add.s64 	%rd95, %rd89, 8192;
	// begin inline asm
	ld.global.nc.v2.u64 {%rd93, %rd94}, [%rd95];
	// end inline asm
	mov.b64 	{%r417, %r418}, %rd94;
	mov.b64 	{%r419, %r420}, %rd93;
	add.s64 	%rd98, %rd89, 12288;
	// begin inline asm
	ld.global.nc.v2.u64 {%rd96, %rd97}, [%rd98];
	// end inline asm
	mov.b64 	{%r421, %r422}, %rd97;
	mov.b64 	{%r423, %r424}, %rd96;
	add.s32 	%r425, %r411, %r659;
	add.s32 	%r426, %r412, %r425;
	add.s32 	%r427, %r409, %r426;
	add.s32 	%r428, %r410, %r427;
	add.s32 	%r429, %r415, %r428;
	add.s32 	%r430, %r416, %r429;
	add.s32 	%r431, %r413, %r430;
	add.s32 	%r432, %r414, %r431;
	add.s32 	%r433, %r419, %r432;
	add.s32 	%r434, %r420, %r433;
	add.s32 	%r435, %r417, %r434;
	add.s32 	%r436, %r418, %r435;
	add.s32 	%r437, %r423, %r436;
	add.s32 	%r438, %r424, %r437;
	add.s32 	%r439, %r421, %r438;
	add.s32 	%r659, %r422, %r439;
	sub.s32 	%r440, %r120, %r648;
	setp.lt.s32 	%p51, %r440, 4096;
	@%p51 bra 	$L__BB48_34;
	add.s32 	%r648, %r648, 4096;
	setp.le.s32 	%p52, %r648, %r28;
	@%p52 bra 	$L__BB48_24;
$L__BB48_26:
	setp.le.s32 	%p53, %r120, %r648;
	@%p53 bra 	$L__BB48_34;
	sub.s32 	%r35, %r120, %r648;
	setp.ge.s32 	%p54, %r26, %r35;
	@%p54 bra 	$L__BB48_34;
	not.b32 	%r442, %r26;
	add.s32 	%r443, %r120, %r442;
	sub.s32 	%r36, %r443, %r648;
	and.b32  	%r444, %r36, 768;
	setp.eq.s32 	%p55, %r444, 768;
	mov.u32 	%r653, %r26;
	@%p55 bra 	$L__BB48_31;
	add.s32 	%r650, %r26, %r648;
	shr.u32 	%r445, %r36, 8;
	add.s32 	%r446, %r445, 1;
	and.b32  	%r447, %r446, 3;
	neg.s32 	%r649, %r447;
	mov.u32 	%r653, %r26;
$L__BB48_30:
	.pragma "nounroll";
	mul.wide.u32 	%rd101, %r650, 4;
	add.s64 	%rd100, %rd16, %rd101;
	// begin inline asm
	ld.global.nc.u32 %r448, [%rd100];
	// end inline asm
	add.s32 	%r659, %r448, %r659;
	add.s32 	%r653, %r653, 256;
	add.s32 	%r650, %r650, 256;
	add.s32 	%r649, %r649, 1;
	setp.ne.s32 	%p56, %r649, 0;
	@%p56 bra 	$L__BB48_30;
$L__BB48_31:
	setp.lt.u32 	%p57, %r36, 768;
	@%p57 bra 	$L__BB48_34;
	cvt.u64.u32 	%rd102, %r653;
	cvt.u64.u32 	%rd103, %r648;
	add.s64 	%rd104, %rd102, %rd103;
	shl.b64 	%rd105, %rd104, 2;
	add.s64 	%rd106, %rd105, %rd16;
	add.s64 	%rd122, %rd106, 2048;
	add.s32 	%r656, %r653, %r648;
$L__BB48_33:
	mul.wide.u32 	%rd111, %r656, 4;
	add.s64 	%rd107, %rd16, %rd111;
	// begin inline asm
	ld.global.nc.u32 %r449, [%rd107];
	// end inline asm
	add.s32 	%r453, %r449, %r659;
	add.s64 	%rd108, %rd122, -1024;
	// begin inline asm
	ld.global.nc.u32 %r450, [%rd108];
	// end inline asm
	add.s32 	%r454, %r450, %r453;
	// begin inline asm
	ld.global.nc.u32 %r451, [%rd122];
	// end inline asm
	add.s32 	%r455, %r451, %r454;
	add.s64 	%rd110, %rd122, 1024;
	// begin inline asm
	ld.global.nc.u32 %r452, [%rd110];
	// end inline asm
	add.s32 	%r659, %r452, %r455;
	add.s32 	%r653, %r653, 1024;
	add.s64 	%rd122, %rd122, 4096;
	add.s32 	%r656, %r656, 1024;
	setp.lt.s32 	%p58, %r653, %r35;
	@%p58 bra 	$L__BB48_33;
$L__BB48_34:
	// begin inline asm
	mov.u32 %r456, %laneid;
	// end inline asm
	mov.b32 	%r459, 1;
	mov.b32 	%r480, 31;
	mov.b32 	%r481, -1;
	// begin inline asm
	shfl.sync.down.b32 %r457, %r659, %r459, %r480, %r481;
	// end inline asm
	setp.gt.s32 	%p59, %r456, 30;
	selp.b32 	%r482, 0, %r457, %p59;
	add.s32 	%r463, %r482, %r659;
	mov.b32 	%r464, 2;
	// begin inline asm
	shfl.sync.down.b32 %r462, %r463, %r464, %r480, %r481;
	// end inline asm
	setp.gt.s32 	%p60, %r456, 29;
	selp.b32 	%r483, 0, %r462, %p60;
	add.s32 	%r468, %r463, %r483;
	mov.b32 	%r469, 4;
	// begin inline asm
	shfl.sync.down.b32 %r467, %r468, %r469, %r480, %r481;
	// end inline asm
	setp.gt.s32 	%p61, %r456, 27;
	selp.b32 	%r484, 0, %r467, %p61;
	add.s32 	%r473, %r468, %r484;
	mov.b32 	%r474, 8;
	// begin inline asm
	shfl.sync.down.b32 %r472, %r473, %r474, %r480, %r481;
	// end inline asm
	setp.gt.s32 	%p62, %r456, 23;
	selp.b32 	%r485, 0, %r472, %p62;
	add.s32 	%r478, %r473, %r485;
	mov.b32 	%r479, 16;
	// begin inline asm
	shfl.sync.down.b32 %r477, %r478, %r479, %r480, %r481;
	// end inline asm
	setp.gt.s32 	%p63, %r456, 15;
	selp.b32 	%r486, 0, %r477, %p63;
	add.s32 	%r686, %r478, %r486;
	setp.ne.s32 	%p64, %r456, 0;
	@%p64 bra 	$L__BB48_36;
	shr.u32 	%r487, %r26, 3;
	and.b32  	%r488, %r487, 124;
	mov.u32 	%r489, _ZZN3cub18CUB_300001_SM_10006detail6reduce28DeviceReduceSingleTileKernelINS2_10policy_hubIiyN4cuda3std3__44plusIiEEE10Policy1000EPiSC_iS9_iiNS7_10__identityEEEvT0_T1_T2_T3_T4_T6_E12temp_storage;
	add.s32 	%r490, %r489, %r488;
	st.shared.u32 	[%r490+8], %r686;
$L__BB48_36:
	bar.sync 	0;
	setp.ne.s32 	%p65, %r26, 0;
	@%p65 bra 	$L__BB48_72;
	ld.shared.u32 	%r491, [_ZZN3cub18CUB_300001_SM_10006detail6reduce28DeviceReduceSingleTileKernelINS2_10policy_hubIiyN4cuda3std3__44plusIiEEE10Policy1000EPiSC_iS9_iiNS7_10__identityEEEvT0_T1_T2_T3_T4_T6_E12temp_storage+12];
	add.s32 	%r492, %r491, %r686;
	ld.shared.u32 	%r493, [_ZZN3cub18CUB_300001_SM_10006detail6reduce28DeviceReduceSingleTileKernelINS2_10policy_hubIiyN4cuda3std3__44plusIiEEE10Policy1000EPiSC_iS9_iiNS7_10__identityEEEvT0_T1_T2_T3_T4_T6_E12temp_storage+16];
	add.s32 	%r494, %r492, %r493;
	ld.shared.u32 	%r495, [_ZZN3cub18CUB_300001_SM_10006detail6reduce28DeviceReduceSingleTileKernelINS2_10policy_hubIiyN4cuda3std3__44plusIiEEE10Policy1000EPiSC_iS9_iiNS7_10__identityEEEvT0_T1_T2_T3_T4_T6_E12temp_storage+20];
	add.s32 	%r496, %r494, %r495;
	ld.shared.u32 	%r497, [_ZZN3cub18CUB_300001_SM_10006detail6reduce28DeviceReduceSingleTileKernelINS2_10policy_hubIiyN4cuda3std3__44plusIiEEE10Policy1000EPiSC_iS9_iiNS7_10__identityEEEvT0_T1_T2_T3_T4_T6_E12temp_storage+24];
	add.s32 	%r498, %r496, %r497;
	ld.shared.u32 	%r499, [_ZZN3cub18CUB_300001_SM_10006detail6reduce28DeviceReduceSingleTileKernelINS2_10policy_hubIiyN4cuda3std3__44plusIiEEE10Policy1000EPiSC_iS9_iiNS7_10__identityEEEvT0_T1_T2_T3_T4_T6_E12temp_storage+28];
	add.s32 	%r500, %r498, %r499;
	ld.shared.u32 	%r501, [_ZZN3cub18CUB_300001_SM_10006detail6reduce28DeviceReduceSingleTileKernelINS2_10policy_hubIiyN4cuda3std3__44plusIiEEE10Policy1000EPiSC_iS9_iiNS7_10__identityEEEvT0_T1_T2_T3_T4_T6_E12temp_storage+32];
	add.s32 	%r502, %r500, %r501;
	ld.shared.u32 	%r503, [_ZZN3cub18CUB_300001_SM_10006detail6reduce28DeviceReduceSingleTileKernelINS2_10policy_hubIiyN4cuda3std3__44plusIiEEE10Policy1000EPiSC_iS9_iiNS7_10__identityEEEvT0_T1_T2_T3_T4_T6_E12temp_storage+36];
	add.s32 	%r686, %r502, %r503;
	bra.uni 	$L__BB48_72;
$L__BB48_38:
	setp.gt.s32 	%p3, %r120, 4095;
	@%p3 bra 	$L__BB48_56;
	mov.u32 	%r60, %tid.x;
	setp.ge.s32 	%p20, %r60, %r120;
	mov.b32 	%r670, 0;
	mov.u32 	%r665, %r60;
	@%p20 bra 	$L__BB48_41;
	mul.wide.u32 	%rd66, %r60, 4;
	add.s64 	%rd65, %rd16, %rd66;
	// begin inline asm
	ld.global.nc.u32 %r670, [%rd65];
	// end inline asm
	add.s32 	%r665, %r60, 256;
$L__BB48_41:
	setp.ge.s32 	%p21, %r665, %r120;
	@%p21 bra 	$L__BB48_47;
	not.b32 	%r252, %r665;
	add.s32 	%r65, %r120, %r252;
	and.b32  	%r253, %r65, 768;
	setp.eq.s32 	%p22, %r253, 768;
	@%p22 bra 	$L__BB48_45;
	mul.wide.u32 	%rd67, %r665, 4;
	add.s64 	%rd123, %rd16, %rd67;
	shr.u32 	%r254, %r65, 8;
	add.s32 	%r255, %r254, 1;
	and.b32  	%r256, %r255, 3;
	neg.s32 	%r662, %r256;
$L__BB48_44:
	.pragma "nounroll";
	// begin inline asm
	ld.global.nc.u32 %r257, [%rd123];
	// end inline asm
	add.s32 	%r670, %r257, %r670;
	add.s32 	%r665, %r665, 256;
	add.s64 	%rd123, %rd123, 1024;
	add.s32 	%r662, %r662, 1;
	setp.ne.s32 	%p23, %r662, 0;
	@%p23 bra 	$L__BB48_44;
$L__BB48_45:
	setp.lt.u32 	%p24, %r65, 768;
	@%p24 bra 	$L__BB48_47;
$L__BB48_46:
	mul.wide.s32 	%rd73, %r665, 4;
	add.s64 	%rd69, %rd16, %rd73;
	// begin inline asm
	ld.global.nc.u32 %r258, [%rd69];
	// end inline asm
	add.s32 	%r262, %r258, %r670;
	add.s64 	%rd70, %rd69, 1024;
	// begin inline asm
	ld.global.nc.u32 %r259, [%rd70];
	// end inline asm
	add.s32 	%r263, %r259, %r262;
	add.s64 	%rd71, %rd69, 2048;
	// begin inline asm
	ld.global.nc.u32 %r260, [%rd71];
	// end inline asm
	add.s32 	%r264, %r260, %r263;
	add.s64 	%rd72, %rd69, 3072;
	// begin inline asm
	ld.global.nc.u32 %r261, [%rd72];
	// end inline asm
	add.s32 	%r670, %r261, %r264;
	add.s32 	%r665, %r665, 1024;
	setp.lt.s32 	%p25, %r665, %r120;
	@%p25 bra 	$L__BB48_46;
$L__BB48_47:
	setp.lt.s32 	%p26, %r120, 256;
	@%p26 bra 	$L__BB48_52;
	// begin inline asm
	mov.u32 %r328, %laneid;
	// end inline asm
	mov.b32 	%r331, 1;
	mov.b32 	%r352, 31;
	mov.b32 	%r353, -1;
	// begin inline asm
	shfl.sync.down.b32 %r329, %r670, %r331, %r352, %r353;
	// end inline asm
	setp.gt.s32 	%p42, %r328, 30;
	selp.b32 	%r354, 0, %r329, %p42;
	add.s32 	%r335, %r354, %r670;
	mov.b32 	%r336, 2;
	// begin inline asm
	shfl.sync.down.b32 %r334, %r335, %r336, %r352, %r353;
	// end inline asm
	setp.gt.s32 	%p43, %r328, 29;
	selp.b32 	%r355, 0, %r334, %p43;
	add.s32 	%r340, %r335, %r355;
	mov.b32 	%r341, 4;
	// begin inline asm
	shfl.sync.down.b32 %r339, %r340, %r341, %r352, %r353;
	// end inline asm
	setp.gt.s32 	%p44, %r328, 27;
	selp.b32 	%r356, 0, %r339, %p44;
	add.s32 	%r345, %r340, %r356;
	mov.b32 	%r346, 8;
	// begin inline asm
	shfl.sync.down.b32 %r344, %r345, %r346, %r352, %r353;
	// end inline asm
	setp.gt.s32 	%p45, %r328, 23;
	selp.b32 	%r357, 0, %r344, %p45;
	add.s32 	%r350, %r345, %r357;
	mov.b32 	%r351, 16;
	// begin inline asm
	shfl.sync.down.b32 %r349, %r350, %r351, %r352, %r353;
	// end inline asm
	setp.gt.s32 	%p46, %r328, 15;
	selp.b32 	%r358, 0, %r349, %p46;
	add.s32 	%r686, %r350, %r358;
	setp.ne.s32 	%p47, %r328, 0;
	@%p47 bra 	$L__BB48_50;
	shr.u32 	%r359, %r60, 3;
	and.b32  	%r360, %r359, 124;
	mov.u32 	%r361, _ZZN3cub18CUB_300001_SM_10006detail6reduce28DeviceReduceSingleTileKernelINS2_10policy_hubIiyN4cuda3std3__44plusIiEEE10Policy1000EPiSC_iS9_iiNS7_10__identityEEEvT0_T1_T2_T3_T4_T6_E12temp_storage;
	add.s32 	%r362, %r361, %r360;
	st.shared.u32 	[%r362+8], %r686;
$L__BB48_50:
	bar.sync 	0;
	setp.ne.s32 	%p48, %r60, 0;
	@%p48 bra 	$L__BB48_72;
	ld.shared.u32 	%r363, [_ZZN3cub18CUB_300001_SM_10006detail6reduce28DeviceReduceSingleTileKernelINS2_10policy_hubIiyN4cuda3std3__44plusIiEEE10Policy1000EPiSC_iS9_iiNS7_10__identityEEEvT0_T1_T2_T3_T4_T6_E12temp_storage+12];
	add.s32 	%r364, %r363, %r686;
	ld.shared.u32 	%r365, [_ZZN3cub18CUB_300001_SM_10006detail6reduce28DeviceReduceSingleTileKernelINS2_10policy_hubIiyN4cuda3std3__44plusIiEEE10Policy1000EPiSC_iS9_iiNS7_10__identityEEEvT0_T1_T2_T3_T4_T6_E12temp_storage+16];
	add.s32 	%r366, %r364, %r365;
	ld.shared.u32 	%r367, [_ZZN3cub18CUB_300001_SM_10006detail6reduce28DeviceReduceSingleTileKernelINS2_10policy_hubIiyN4cuda3std3__44plusIiEEE10Policy1000EPiSC_iS9_iiNS7_10__identityEEEvT0_T1_T2_T3_T4_T6_E12temp_storage+20];
	add.s32 	%r368, %r366, %r367;
	ld.shared.u32 	%r369, [_ZZN3cub18CUB_300001_SM_10006detail6reduce28DeviceReduceSingleTileKernelINS2_10policy_hubIiyN4cuda3std3__44plusIiEEE10Policy1000EPiSC_iS9_iiNS7_10__identityEEEvT0_T1_T2_T3_T4_T6_E12temp_storage+24];
	add.s32 	%r370, %r368, %r369;
	ld.shared.u32 	%r371, [_ZZN3cub18CUB_300001_SM_10006detail6reduce28DeviceReduceSingleTileKernelINS2_10policy_hubIiyN4cuda3std3__44plusIiEEE10Policy1000EPiSC_iS9_iiNS7_10__identityEEEvT0_T1_T2_T3_T4_T6_E12temp_storage+28];
	add.s32 	%r372, %r370, %r371;
	ld.shared.u32 	%r373, [_ZZN3cub18CUB_300001_SM_10006detail6reduce28DeviceReduceSingleTileKernelINS2_10policy_hubIiyN4cuda3std3__44plusIiEEE10Policy1000EPiSC_iS9_iiNS7_10__identityEEEvT0_T1_T2_T3_T4_T6_E12temp_storage+32];
	add.s32 	%r374, %r372, %r373;
	ld.shared.u32 	%r375, [_ZZN3cub18CUB_300001_SM_10006detail6reduce28DeviceReduceSingleTileKernelINS2_10policy_hubIiyN4cuda3std3__44plusIiEEE10Policy1000EPiSC_iS9_iiNS7_10__identityEEEvT0_T1_T2_T3_T4_T6_E12temp_storage+36];
	add.s32 	%r686, %r374, %r375;
	bra.uni 	$L__BB48_72;
$L__BB48_52:
	// begin inline asm
	mov.u32 %r265, %laneid;
	// end inline asm
	and.b32  	%r291, %r60, 992;
	add.s32 	%r292, %r291, 32;
	setp.gt.s32 	%p27, %r292, %r120;
	not.b32 	%r293, %r291;
	add.s32 	%r294, %r120, %r293;
	selp.b32 	%r289, %r294, 31, %p27;
	mov.b32 	%r268, 1;
	mov.b32 	%r290, -1;
	// begin inline asm
	shfl.sync.down.b32 %r266, %r670, %r268, %r289, %r290;
	// end inline asm
	setp.lt.s32 	%p28, %r265, %r289;
	selp.b32 	%r295, %r266, 0, %p28;
	add.s32 	%r272, %r295, %r670;
	mov.b32 	%r273, 2;
	// begin inline asm
	shfl.sync.down.b32 %r271, %r272, %r273, %r289, %r290;
	// end inline asm
	add.s32 	%r296, %r265, 2;
	setp.gt.s32 	%p29, %r296, %r289;
	selp.b32 	%r297, 0, %r271, %p29;
	add.s32 	%r277, %r272, %r297;
	mov.b32 	%r278, 4;
	// begin inline asm
	shfl.sync.down.b32 %r276, %r277, %r278, %r289, %r290;
	// end inline asm
	add.s32 	%r298, %r265, 4;
	setp.gt.s32 	%p30, %r298, %r289;
	selp.b32 	%r299, 0, %r276, %p30;
	add.s32 	%r282, %r277, %r299;
	mov.b32 	%r283, 8;
	// begin inline asm
	shfl.sync.down.b32 %r281, %r282, %r283, %r289, %r290;
	// end inline asm
	add.s32 	%r300, %r265, 8;
	setp.gt.s32 	%p31, %r300, %r289;
	selp.b32 	%r301, 0, %r281, %p31;
	add.s32 	%r287, %r282, %r301;
	mov.b32 	%r288, 16;
	// begin inline asm
	shfl.sync.down.b32 %r286, %r287, %r288, %r289, %r290;
	// end inline asm
	add.s32 	%r302, %r265, 16;
	setp.gt.s32 	%p32, %r302, %r289;
	selp.b32 	%r303, 0, %r286, %p32;
	add.s32 	%r686, %r287, %r303;
	setp.ne.s32 	%p33, %r265, 0;
	@%p33 bra 	$L__BB48_54;
	shr.u32 	%r304, %r60, 3;
	and.b32  	%r305, %r304, 124;
	mov.u32 	%r306, _ZZN3cub18CUB_300001_SM_10006detail6reduce28DeviceReduceSingleTileKernelINS2_10policy_hubIiyN4cuda3std3__44plusIiEEE10Policy1000EPiSC_iS9_iiNS7_10__identityEEEvT0_T1_T2_T3_T4_T6_E12temp_storage;
	add.s32 	%r307, %r306, %r305;
	st.shared.u32 	[%r307+8], %r686;
$L__BB48_54:
	bar.sync 	0;
	setp.ne.s32 	%p34, %r60, 0;
	@%p34 bra 	$L__BB48_72;
	setp.gt.s32 	%p35, %r120, 32;
	ld.shared.u32 	%r308, [_ZZN3cub18CUB_300001_SM_10006detail6reduce28DeviceReduceSingleTileKernelINS2_10policy_hubIiyN4cuda3std3__44plusIiEEE10Policy1000EPiSC_iS9_iiNS7_10__identityEEEvT0_T1_T2_T3_T4_T6_E12temp_storage+12];
	selp.b32 	%r309, %r308, 0, %p35;
	add.s32 	%r310, %r309, %r686;
	setp.gt.s32 	%p36, %r120, 64;
	ld.shared.u32 	%r311, [_ZZN3cub18CUB_300001_SM_10006detail6reduce28DeviceReduceSingleTileKernelINS2_10policy_hubIiyN4cuda3std3__44plusIiEEE10Policy1000EPiSC_iS9_iiNS7_10__identityEEEvT0_T1_T2_T3_T4_T6_E12temp_storage+16];
	selp.b32 	%r312, %r311, 0, %p36;
	add.s32 	%r313, %r310, %r312;
	setp.gt.s32 	%p37, %r120, 96;
	ld.shared.u32 	%r314, [_ZZN3cub18CUB_300001_SM_10006detail6reduce28DeviceReduceSingleTileKernelINS2_10policy_hubIiyN4cuda3std3__44plusIiEEE10Policy1000EPiSC_iS9_iiNS7_10__identityEEEvT0_T1_T2_T3_T4_T6_E12temp_storage+20];
	selp.b32 	%r315, %r314, 0, %p37;
	add.s32 	%r316, %r313, %r315;
	setp.gt.s32 	%p38, %r120, 128;
	ld.shared.u32 	%r317, [_ZZN3cub18CUB_300001_SM_10006detail6reduce28DeviceReduceSingleTileKernelINS2_10policy_hubIiyN4cuda3std3__44plusIiEEE10Policy1000EPiSC_iS9_iiNS7_10__identityEEEvT0_T1_T2_T3_T4_T6_E12temp_storage+24];
	selp.b32 	%r318, %r317, 0, %p38;
	add.s32 	%r319, %r316, %r318;
	setp.gt.s32 	%p39, %r120, 160;
	ld.shared.u32 	%r320, [_ZZN3cub18CUB_300001_SM_10006detail6reduce28DeviceReduceSingleTileKernelINS2_10policy_hubIiyN4cuda3std3__44plusIiEEE10Policy1000EPiSC_iS9_iiNS7_10__identityEEEvT0_T1_T2_T3_T4_T6_E12temp_storage+28];
	selp.b32 	%r321, %r320, 0, %p39;
	add.s32 	%r322, %r319, %r321;
	setp.gt.s32 	%p40, %r120, 192;
	ld.shared.u32 	%r323, [_ZZN3cub18CUB_300001_SM_10006detail6reduce28DeviceReduceSingleTileKernelINS2_10policy_hubIiyN4cuda3std3__44plusIiEEE10Policy1000EPiSC_iS9_iiNS7_10__identityEEEvT0_T1_T2_T3_T4_T6_E12temp_storage+32];
	selp.b32 	%r324, %r323, 0, %p40;
	add.s32 	%r325, %r322, %r324;
	setp.gt.s32 	%p41, %r120, 224;
	ld.shared.u32 	%r326, [_ZZN3cub18CUB_300001_SM_10006detail6reduce28DeviceReduceSingleTileKernelINS2_10policy_hubIiyN4cuda3std3__44plusIiEEE10Policy1000EPiSC_iS9_iiNS7_10__identityEEEvT0_T1_T2_T3_T4_T6_E12temp_storage+36];
	selp.b32 	%r327, %r326, 0, %p41;
	add.s32 	%r686, %r325, %r327;
	bra.uni 	$L__BB48_72;
$L__BB48_56:
	mov.u32 	%r85, %tid.x;
	mul.wide.u32 	%rd35, %r85, 4;
	add.s64 	%rd19, %rd16, %rd35;
	// begin inline asm
	ld.global.nc.u32 %r122, [%rd19];
	// end inline asm
	add.s64 	%rd20, %rd19, 1024;
	// begin inline asm
	ld.global.nc.u32 %r123, [%rd20];
	// end inline asm
	add.s64 	%rd21, %rd19, 2048;
	// begin inline asm
	ld.global.nc.u32 %r124, [%rd21];
	// end inline asm
	add.s64 	%rd22, %rd19, 3072;
	// begin inline asm
	ld.global.nc.u32 %r125, [%rd22];
	// end inline asm
	add.s64 	%rd23, %rd19, 4096;
	// begin inline asm
	ld.global.nc.u32 %r126, [%rd23];
	// end inline asm
	add.s64 	%rd24, %rd19, 5120;
	// begin inline asm
	ld.global.nc.u32 %r127, [%rd24];
	// end inline asm
	add.s64 	%rd25, %rd19, 6144;
	// begin inline asm
	ld.global.nc.u32 %r128, [%rd25];
	// end inline asm
	add.s64 	%rd26, %rd19, 7168;
	// begin inline asm
	ld.global.nc.u32 %r129, [%rd26];
	// end inline asm
	add.s64 	%rd27, %rd19, 8192;
	// begin inline asm
	ld.global.nc.u32 %r130, [%rd27];
	// end inline asm
	add.s64 	%rd28, %rd19, 9216;
	// begin inline asm
	ld.global.nc.u32 %r131, [%rd28];
	// end inline asm
	add.s64 	%rd29, %rd19, 10240;
	// begin inline asm
	ld.global.nc.u32 %r132, [%rd29];
	// end inline asm
	add.s64 	%rd30, %rd19, 11264;
	// begin inline asm
	ld.global.nc.u32 %r133, [%rd30];
	// end inline asm
	add.s64 	%rd31, %rd19, 12288;
	// begin inline asm
	ld.global.nc.u32 %r134, [%rd31];
	// end inline asm
	add.s64 	%rd32, %rd19, 13312;
	// begin inline asm
	ld.global.nc.u32 %r135, [%rd32];
	// end inline asm
	add.s64 	%rd33, %rd19, 14336;
	// begin inline asm
	ld.global.nc.u32 %r136, [%rd33];
	// end inline asm
	add.s64 	%rd34, %rd19, 15360;
	// begin inline asm
	ld.global.nc.u32 %r137, [%rd34];
	// end inline asm
	add.s32 	%r139, %r123, %r122;
	add.s32 	%r140, %r124, %r139;
	add.s32 	%r141, %r125, %r140;
	add.s32 	%r142, %r126, %r141;
	add.s32 	%r143, %r127, %r142;
	add.s32 	%r144, %r128, %r143;
	add.s32 	%r145, %r129, %r144;
	add.s32 	%r146, %r130, %r145;
	add.s32 	%r147, %r131, %r146;
	add.s32 	%r148, %r132, %r147;
	add.s32 	%r149, %r133, %r148;
	add.s32 	%r150, %r134, %r149;
	add.s32 	%r151, %r135, %r150;
	add.s32 	%r152, %r136, %r151;
	add.s32 	%r685, %r137, %r152;
	setp.lt.u32 	%p4, %r120, 8192;
	mov.b32 	%r674, 4096;
	@%p4 bra 	$L__BB48_60;
	add.s32 	%r87, %r120, -4096;
	mov.b32 	%r674, 4096;
$L__BB48_58:
	mul.wide.s32 	%rd52, %r674, 4;
	add.s64 	%rd36, %rd19, %rd52;
	// begin inline asm
	ld.global.nc.u32 %r154, [%rd36];
	// end inline asm
	add.s64 	%rd37, %rd36, 1024;
	// begin inline asm
	ld.global.nc.u32 %r155, [%rd37];
	// end inline asm
	add.s64 	%rd38, %rd36, 2048;
	// begin inline asm
	ld.global.nc.u32 %r156, [%rd38];
	// end inline asm
	add.s64 	%rd39, %rd36, 3072;
	// begin inline asm
	ld.global.nc.u32 %r157, [%rd39];
	// end inline asm
	add.s64 	%rd40, %rd36, 4096;
	// begin inline asm
	ld.global.nc.u32 %r158, [%rd40];
	// end inline asm
	add.s64 	%rd41, %rd36, 5120;
	// begin inline asm
	ld.global.nc.u32 %r159, [%rd41];
	// end inline asm
	add.s64 	%rd42, %rd36, 6144;
	// begin inline asm
	ld.global.nc.u32 %r160, [%rd42];
	// end inline asm
	add.s64 	%rd43, %rd36, 7168;
	// begin inline asm
	ld.global.nc.u32 %r161, [%rd43];
	// end inline asm
	add.s64 	%rd44, %rd36, 8192;
	// begin inline asm
	ld.global.nc.u32 %r162, [%rd44];
	// end inline asm
	add.s64 	%rd45, %rd36, 9216;
	// begin inline asm
	ld.global.nc.u32 %r163, [%rd45];
	// end inline asm
	add.s64 	%rd46, %rd36, 10240;
	// begin inline asm
	ld.global.nc.u32 %r164, [%rd46];
	// end inline asm
	add.s64 	%rd47, %rd36, 11264;
	// begin inline asm
	ld.global.nc.u32 %r165, [%rd47];
	// end inline asm
	add.s64 	%rd48, %rd36, 12288;
	// begin inline asm
	ld.global.nc.u32 %r166, [%rd48];
	// end inline asm
	add.s64 	%rd49, %rd36, 13312;
	// begin inline asm
	ld.global.nc.u32 %r167, [%rd49];
	// end inline asm
	add.s64 	%rd50, %rd36, 14336;
	// begin inline asm
	ld.global.nc.u32 %r168, [%rd50];
	// end inline asm
	add.s64 	%rd51, %rd36, 15360;
	// begin inline asm
	ld.global.nc.u32 %r169, [%rd51];
	// end inline asm
	add.s32 	%r170, %r154, %r685;
	add.s32 	%r171, %r155, %r170;
	add.s32 	%r172, %r156, %r171;
	add.s32 	%r173, %r157, %r172;
	add.s32 	%r174, %r158, %r173;
	add.s32 	%r175, %r159, %r174;
	add.s32 	%r176, %r160, %r175;
	add.s32 	%r177, %r161, %r176;
	add.s32 	%r178, %r162, %r177;
	add.s32 	%r179, %r163, %r178;
	add.s32 	%r180, %r164, %r179;
	add.s32 	%r181, %r165, %r180;
	add.s32 	%r182, %r166, %r181;
	add.s32 	%r183, %r167, %r182;
	add.s32 	%r184, %r168, %r183;
	add.s32 	%r685, %r169, %r184;
	sub.s32 	%r185, %r120, %r674;
	setp.lt.s32 	%p5, %r185, 4096;
	@%p5 bra 	$L__BB48_68;
	add.s32 	%r674, %r674, 4096;
	setp.le.s32 	%p6, %r674, %r87;
	@%p6 bra 	$L__BB48_58;
$L__BB48_60:
	setp.le.s32 	%p7, %r120, %r674;
	@%p7 bra 	$L__BB48_68;
	sub.s32 	%r94, %r120, %r674;
	setp.ge.s32 	%p8, %r85, %r94;
	@%p8 bra 	$L__BB48_68;
	not.b32 	%r187, %r85;
	add.s32 	%r188, %r120, %r187;
	sub.s32 	%r95, %r188, %r674;
	and.b32  	%r189, %r95, 768;
	setp.eq.s32 	%p9, %r189, 768;
	mov.u32 	%r679, %r85;
	@%p9 bra 	$L__BB48_65;
	add.s32 	%r676, %r85, %r674;
	shr.u32 	%r190, %r95, 8;
	add.s32 	%r191, %r190, 1;
	and.b32  	%r192, %r191, 3;
	neg.s32 	%r675, %r192;
	mov.u32 	%r679, %r85;
$L__BB48_64:
	.pragma "nounroll";
	mul.wide.u32 	%rd54, %r676, 4;
	add.s64 	%rd53, %rd16, %rd54;
	// begin inline asm
	ld.global.nc.u32 %r193, [%rd53];
	// end inline asm
	add.s32 	%r685, %r193, %r685;
	add.s32 	%r679, %r679, 256;
	add.s32 	%r676, %r676, 256;
	add.s32 	%r675, %r675, 1;
	setp.ne.s32 	%p10, %r675, 0;
	@%p10 bra 	$L__BB48_64;
$L__BB48_65:
	setp.lt.u32 	%p11, %r95, 768;
	@%p11 bra 	$L__BB48_68;
	cvt.u64.u32 	%rd55, %r679;
	cvt.u64.u32 	%rd56, %r674;
	add.s64 	%rd57, %rd55, %rd56;
	shl.b64 	%rd58, %rd57, 2;
	add.s64 	%rd59, %rd58, %rd16;
	add.s64 	%rd124, %rd59, 2048;
	add.s32 	%r682, %r679, %r674;
$L__BB48_67:
	mul.wide.u32 	%rd64, %r682, 4;
	add.s64 	%rd60, %rd16, %rd64;
	// begin inline asm
	ld.global.nc.u32 %r194, [%rd60];
	// end inline asm
	add.s32 	%r198, %r194, %r685;
	add.s64 	%rd61, %rd124, -1024;
	// begin inline asm
	ld.global.nc.u32 %r195, [%rd61];
	// end inline asm
	add.s32 	%r199, %r195, %r198;
	// begin inline asm
	ld.global.nc.u32 %r196, [%rd124];
	// end inline asm
	add.s32 	%r200, %r196, %r199;
	add.s64 	%rd63, %rd124, 1024;
	// begin inline asm
	ld.global.nc.u32 %r197, [%rd63];
	// end inline asm
	add.s32 	%r685, %r197, %r200;
	add.s32 	%r679, %r679, 1024;
	add.s64 	%rd124, %rd124, 4096;
	add.s32 	%r682, %r682, 1024;
	setp.lt.s32 	%p12, %r679, %r94;
	@%p12 bra 	$L__BB48_67;
$L__BB48_68:
	// begin inline asm
	mov.u32 %r201, %laneid;
	// end inline asm
	mov.b32 	%r204, 1;
	mov.b32 	%r225, 31;
	mov.b32 	%r226, -1;
	// begin inline asm
	shfl.sync.down.b32 %r202, %r685, %r204, %r225, %r226;
	// end inline asm
	setp.gt.s32 	%p13, %r201, 30;
	selp.b32 	%r227, 0, %r202, %p13;
	add.s32 	%r208, %r227, %r685;
	mov.b32 	%r209, 2;
	// begin inline asm
	shfl.sync.down.b32 %r207, %r208, %r209, %r225, %r226;
	// end inline asm
	setp.gt.s32 	%p14, %r201, 29;
	selp.b32 	%r228, 0, %r207, %p14;
	add.s32 	%r213, %r208, %r228;
	mov.b32 	%r214, 4;
	// begin inline asm
	shfl.sync.down.b32 %r212, %r213, %r214, %r225, %r226;
	// end inline asm
	setp.gt.s32 	%p15, %r201, 27;
	selp.b32 	%r229, 0, %r212, %p15;
	add.s32 	%r218, %r213, %r229;
	mov.b32 	%r219, 8;
	// begin inline asm
	shfl.sync.down.b32 %r217, %r218, %r219, %r225, %r226;
	// end inline asm
	setp.gt.s32 	%p16, %r201, 23;
	selp.b32 	%r230, 0, %r217, %p16;
	add.s32 	%r223, %r218, %r230;
	mov.b32 	%r224, 16;
	// begin inline asm
	shfl.sync.down.b32 %r222, %r223, %r224, %r225, %r226;
	// end inline asm
	setp.gt.s32 	%p17, %r201, 15;
	selp.b32 	%r231, 0, %r222, %p17;
	add.s32 	%r686, %r223, %r231;
	setp.ne.s32 	%p18, %r201, 0;
	@%p18 bra 	$L__BB48_70;
	shr.u32 	%r232, %r85, 3;
	and.b32  	%r233, %r232, 124;
	mov.u32 	%r234, _ZZN3cub18CUB_300001_SM_10006detail6reduce28DeviceReduceSingleTileKernelINS2_10policy_hubIiyN4cuda3std3__44plusIiEEE10Policy1000EPiSC_iS9_iiNS7_10__identityEEEvT0_T1_T2_T3_T4_T6_E12temp_storage;
	add.s32 	%r235, %r234, %r233;
	st.shared.u32 	[%r235+8], %r686;
$L__BB48_70:
	bar.sync 	0;
	setp.ne.s32 	%p19, %r85, 0;
	@%p19 bra 	$L__BB48_72;
	ld.shared.u32 	%r236, [_ZZN3cub18CUB_300001_SM_10006detail6reduce28DeviceReduceSingleTileKernelINS2_10policy_hubIiyN4cuda3std3__44plusIiEEE10Policy1000EPiSC_iS9_iiNS7_10__identityEEEvT0_T1_T2_T3_T4_T6_E12temp_storage+12];
	add.s32 	%r237, %r236, %r686;
	ld.shared.u32 	%r238, [_ZZN3cub18CUB_300001_SM_10006detail6reduce28DeviceReduceSingleTileKernelINS2_10policy_hubIiyN4cuda3std3__44plusIiEEE10Policy1000EPiSC_iS9_iiNS7_10__identityEEEvT0_T1_T2_T3_T4_T6_E12temp_storage+16];
	add.s32 	%r239, %r237, %r238;
	ld.shared.u32 	%r240, [_ZZN3cub18CUB_300001_SM_10006detail6reduce28DeviceReduceSingleTileKernelINS2_10policy_hubIiyN4cuda3std3__44plusIiEEE10Policy1000EPiSC_iS9_iiNS7_10__identityEEEvT0_T1_T2_T3_T4_T6_E12temp_storage+20];
	add.s32 	%r241, %r239, %r240;
	ld.shared.u32 	%r242, [_ZZN3cub18CUB_300001_SM_10006detail6reduce28DeviceReduceSingleTileKernelINS2_10policy_hubIiyN4cuda3std3__44plusIiEEE10Policy1000EPiSC_iS9_iiNS7_10__identityEEEvT0_T1_T2_T3_T4_T6_E12temp_storage+24];
	add.s32 	%r243, %r241, %r242;
	ld.shared.u32 	%r244, [_ZZN3cub18CUB_300001_SM_10006detail6reduce28DeviceReduceSingleTileKernelINS2_10policy_hubIiyN4cuda3std3__44plusIiEEE10Policy1000EPiSC_iS9_iiNS7_10__identityEEEvT0_T1_T2_T3_T4_T6_E12temp_storage+28];
	add.s32 	%r245, %r243, %r244;
	ld.shared.u32 	%r246, [_ZZN3cub18CUB_300001_SM_10006detail6reduce28DeviceReduceSingleTileKernelINS2_10policy_hubIiyN4cuda3std3__44plusIiEEE10Policy1000EPiSC_iS9_iiNS7_10__identityEEEvT0_T1_T2_T3_T4_T6_E12temp_storage+32];
	add.s32 	%r247, %r245, %r246;
	ld.shared.u32 	%r248, [_ZZN3cub18CUB_300001_SM_10006detail6reduce28DeviceReduceSingleTileKernelINS2_10policy_hubIiyN4cuda3std3__44plusIiEEE10Policy1000EPiSC_iS9_iiNS7_10__identityEEEvT0_T1_T2_T3_T4_T6_E12temp_storage+36];
	add.s32 	%r686, %r247, %r248;
$L__BB48_72:
	mov.u32 	%r631, %tid.x;
	setp.ne.s32 	%p95, %r631, 0;
	@%p95 bra 	$L__BB48_74;
	add.s32 	%r632, %r686, %r121;
	st.global.u32 	[%rd1], %r632;
$L__BB48_74:
	ret;

}
	// .globl	_ZN3cub18CUB_300001_SM_10006detail4scan23DeviceCompactInitKernelINS0_13ScanTileStateIiLb1EEEPlEEvT_iT0_
.visible .entry _ZN3cub18CUB_300001_SM_10006detail4scan23DeviceCompactInitKernelINS0_13ScanTileStateIiLb1EEEPlEEvT_iT0_(
	.param .align 8 .b8 _ZN3cub18CUB_300001_SM_10006detail4scan23DeviceCompactInitKernelINS0_13ScanTileStateIiLb1EEEPlEEvT_iT0__param_0[8],
	.param .u32 _ZN3cub18CUB_300001_SM_10006detail4scan23DeviceCompactInitKernelINS0_13ScanTileStateIiLb1EEEPlEEvT_iT0__param_1,
	.param .u64 .ptr .align 1 _ZN3cub18CUB_300001_SM_10006detail4scan23DeviceCompactInitKernelINS0_13ScanTileStateIiLb1EEEPlEEvT_iT0__param_2
)
{
	.reg .pred 	%p<6>;
	.reg .b32 	%r<11>;
	.reg .b64 	%rd<10>;

	ld.param.u64 	%rd3, [_ZN3cub18CUB_300001_SM_10006detail4scan23DeviceCompactInitKernelINS0_13ScanTileStateIiLb1EEEPlEEvT_iT0__param_0];
	ld.param.u32 	%r4, [_ZN3cub18CUB_300001_SM_10006detail4scan23DeviceCompactInitKernelINS0_13ScanTileStateIiLb1EEEPlEEvT_iT0__param_1];
	ld.param.u64 	%rd2, [_ZN3cub18CUB_300001_SM_10006detail4scan23DeviceCompactInitKernelINS0_13ScanTileStateIiLb1EEEPlEEvT_iT0__param_2];
	cvta.to.global.u64 	%rd1, %rd3;
	mov.u32 	%r1, %ctaid.x;
	mov.u32 	%r5, %ntid.x;
	mov.u32 	%r2, %tid.x;
	mad.lo.s32 	%r3, %r1, %r5, %r2;
	setp.ge.s32 	%p1, %r3, %r4;
	@%p1 bra 	$L__BB49_2;
	mul.wide.s32 	%rd4, %r3, 8;
	add.s64 	%rd5, %rd1, %rd4;
	mov.b32 	%r6, 0;
	mov.b32 	%r7, 99;
	st.global.v2.u32 	[%rd5+256], {%r7, %r6};
$L__BB49_2:
	setp.ne.s32 	%p2, %r1, 0;
	setp.gt.u32 	%p3, %r2, 31;
	or.pred  	%p4, %p2, %p3;
	@%p4 bra 	$L__BB49_4;
	mul.wide.u32 	%rd6, %r2, 8;
	add.s64 	%rd7, %rd1, %rd6;
	mov.b32 	%r9, 0;
	st.global.v2.u32 	[%rd7], {%r9, %r9};
$L__BB49_4:
	or.b32  	%r10, %r1, %r2;
	setp.ne.s32 	%p5, %r10, 0;
	@%p5 bra 	$L__BB49_6;
	cvta.to.global.u64 	%rd8, %rd2;
	mov.b64 	%rd9, 0;
	st.global.u64 	[%rd8], %rd9;
$L__BB49_6:
	ret;

}
	// .globl	_ZN3cub18CUB_300001_SM_10006detail4scan20DeviceScanInitKernelINS0_13ScanTileStateIiLb1EEEEEvT_i
.visible .entry _ZN3cub18CUB_300001_SM_10006detail4scan20DeviceScanInitKernelINS0_13ScanTileStateIiLb1EEEEEvT_i(
	.param .align 8 .b8 _ZN3cub18CUB_300001_SM_10006detail4scan20DeviceScanInitKernelINS0_13ScanTileStateIiLb1EEEEEvT_i_param_0[8],
	.param .u32 _ZN3cub18CUB_300001_SM_10006detail4scan20DeviceScanInitKernelINS0_13ScanTileStateIiLb1EEEEEvT_i_param_1
)
{
	.reg .pred 	%p<5>;
	.reg .b32 	%r<10>;
	.reg .b64 	%rd<7>;

	ld.param.u64 	%rd2, [_ZN3cub18CUB_300001_SM_10006detail4scan20DeviceScanInitKernelINS0_13ScanTileStateIiLb1EEEEEvT_i_param_0];
	ld.param.u32 	%r4, [_ZN3cub18CUB_300001_SM_10006detail4scan20DeviceScanInitKernelINS0_13ScanTileStateIiLb1EEEEEvT_i_param_1];
	cvta.to.global.u64 	%rd1, %rd2;
	mov.u32 	%r1, %ctaid.x;
	mov.u32 	%r5, %ntid.x;
	mov.u32 	%r2, %tid.x;
	mad.lo.s32 	%r3, %r1, %r5, %r2;
	setp.ge.s32 	%p1, %r3, %r4;
	@%p1 bra 	$L__BB50_2;
	mul.wide.s32 	%rd3, %r3, 8;
	add.s64 	%rd4, %rd1, %rd3;
	mov.b32 	%r6, 0;
	mov.b32 	%r7, 99;
	st.global.v2.u32 	[%rd4+256], {%r7, %r6};
$L__BB50_2:
	setp.ne.s32 	%p2, %r1, 0;
	setp.gt.u32 	%p3, %r2, 31;
	or.pred  	%p4, %p2, %p3;
	@%p4 bra 	$L__BB50_4;
	mul.wide.u32 	%rd5, %r2, 8;
	add.s64 	%rd6, %rd1, %rd5;
	mov.b32 	%r9, 0;
	st.global.v2.u32 	[%rd6], {%r9, %r9};
$L__BB50_4:
	ret;

}
	// .globl	_ZN3cub18CUB_300001_SM_10006detail4scan16DeviceScanKernelINS2_10policy_hubIiiijN4cuda3std3__44plusIvEEE10Policy1000EN6thrust24THRUST_300001_SM_1000_NS10device_ptrIiEESF_NS0_13ScanTileStateIiLb1EEES9_NS0_8NullTypeEjiLb0ESI_EEvT0_T1_T2_iT3_T4_T5_
.visible .entry _ZN3cub18CUB_300001_SM_10006detail4scan16DeviceScanKernelINS2_10policy_hubIiiijN4cuda3std3__44plusIvEEE10Policy1000EN6thrust24THRUST_300001_SM_1000_NS10device_ptrIiEESF_NS0_13ScanTileStateIiLb1EEES9_NS0_8NullTypeEjiLb0ESI_EEvT0_T1_T2_iT3_T4_T5_(
	.param .align 8 .b8 _ZN3cub18CUB_300001_SM_10006detail4scan16DeviceScanKernelINS2_10policy_hubIiiijN4cuda3std3__44plusIvEEE10Policy1000EN6thrust24THRUST_300001_SM_1000_NS10device_ptrIiEESF_NS0_13ScanTileStateIiLb1EEES9_NS0_8NullTypeEjiLb0ESI_EEvT0_T1_T2_iT3_T4_T5__param_0[8],
	.param .align 8 .b8 _ZN3cub18CUB_300001_SM_10006detail4scan16DeviceScanKernelINS2_10policy_hubIiiijN4cuda3std3__44plusIvEEE10Policy1000EN6thrust24THRUST_300001_SM_1000_NS10device_ptrIiEESF_NS0_13ScanTileStateIiLb1EEES9_NS0_8NullTypeEjiLb0ESI_EEvT0_T1_T2_iT3_T4_T5__param_1[8],
	.param .align 8 .b8 _ZN3cub18CUB_300001_SM_10006detail4scan16DeviceScanKernelINS2_10policy_hubIiiijN4cuda3std3__44plusIvEEE10Policy1000EN6thrust24THRUST_300001_SM_1000_NS10device_ptrIiEESF_NS0_13ScanTileStateIiLb1EEES9_NS0_8NullTypeEjiLb0ESI_EEvT0_T1_T2_iT3_T4_T5__param_2[8],
	.param .u32 _ZN3cub18CUB_300001_SM_10006detail4scan16DeviceScanKernelINS2_10policy_hubIiiijN4cuda3std3__44plusIvEEE10Policy1000EN6thrust24THRUST_300001_SM_1000_NS10device_ptrIiEESF_NS0_13ScanTileStateIiLb1EEES9_NS0_8NullTypeEjiLb0ESI_EEvT0_T1_T2_iT3_T4_T5__param_3,
	.param .align 1 .b8 _ZN3cub18CUB_300001_SM_10006detail4scan16DeviceScanKernelINS2_10policy_hubIiiijN4cuda3std3__44plusIvEEE10Policy1000EN6thrust24THRUST_300001_SM_1000_NS10device_ptrIiEESF_NS0_13ScanTileStateIiLb1EEES9_NS0_8NullTypeEjiLb0ESI_EEvT0_T1_T2_iT3_T4_T5__param_4[1],
	.param .align 1 .b8 _ZN3cub18CUB_300001_SM_10006detail4scan16DeviceScanKernelINS2_10policy_hubIiiijN4cuda3std3__44plusIvEEE10Policy1000EN6thrust24THRUST_300001_SM_1000_NS10device_ptrIiEESF_NS0_13ScanTileStateIiLb1EEES9_NS0_8NullTypeEjiLb0ESI_EEvT0_T1_T2_iT3_T4_T5__param_5[1],
	.param .u32 _ZN3cub18CUB_300001_SM_10006detail4scan16DeviceScanKernelINS2_10policy_hubIiiijN4cuda3std3__44plusIvEEE10Policy1000EN6thrust24THRUST_300001_SM_1000_NS10device_ptrIiEESF_NS0_13ScanTileStateIiLb1EEES9_NS0_8NullTypeEjiLb0ESI_EEvT0_T1_T2_iT3_T4_T5__param_6
)
.maxntid 384
{
	.reg .pred 	%p<160>;
	.reg .b32 	%r<1050>;
	.reg .b64 	%rd<55>;
	// demoted variable
	.shared .align 16 .b8 _ZZN3cub18CUB_300001_SM_10006detail4scan16DeviceScanKernelINS2_10policy_hubIiiijN4cuda3std3__44plusIvEEE10Policy1000EN6thrust24THRUST_300001_SM_1000_NS10device_ptrIiEESF_NS0_13ScanTileStateIiLb1EEES9_NS0_8NullTypeEjiLb0ESI_EEvT0_T1_T2_iT3_T4_T5_E12temp_storage[33808];
	ld.param.u64 	%rd1, [_ZN3cub18CUB_300001_SM_10006detail4scan16DeviceScanKernelINS2_10policy_hubIiiijN4cuda3std3__44plusIvEEE10Policy1000EN6thrust24THRUST_300001_SM_1000_NS10device_ptrIiEESF_NS0_13ScanTileStateIiLb1EEES9_NS0_8NullTypeEjiLb0ESI_EEvT0_T1_T2_iT3_T4_T5__param_2];
	ld.param.u64 	%rd13, [_ZN3cub18CUB_300001_SM_10006detail4scan16DeviceScanKernelINS2_10policy_hubIiiijN4cuda3std3__44plusIvEEE10Policy1000EN6thrust24THRUST_300001_SM_1000_NS10device_ptrIiEESF_NS0_13ScanTileStateIiLb1EEES9_NS0_8NullTypeEjiLb0ESI_EEvT0_T1_T2_iT3_T4_T5__param_1];
	ld.param.u64 	%rd14, [_ZN3cub18CUB_300001_SM_10006detail4scan16DeviceScanKernelINS2_10policy_hubIiiijN4cuda3std3__44plusIvEEE10Policy1000EN6thrust24THRUST_300001_SM_1000_NS10device_ptrIiEESF_NS0_13ScanTileStateIiLb1EEES9_NS0_8NullTypeEjiLb0ESI_EEvT0_T1_T2_iT3_T4_T5__param_0];
	ld.param.u32 	%r233, [_ZN3cub18CUB_300001_SM_10006detail4scan16DeviceScanKernelINS2_10policy_hubIiiijN4cuda3std3__44plusIvEEE10Policy1000EN6thrust24THRUST_300001_SM_1000_NS10device_ptrIiEESF_NS0_13ScanTileStateIiLb1EEES9_NS0_8NullTypeEjiLb0ESI_EEvT0_T1_T2_iT3_T4_T5__param_3];
	ld.param.u32 	%r234, [_ZN3cub18CUB_300001_SM_10006detail4scan16DeviceScanKernelINS2_10policy_hubIiiijN4cuda3std3__44plusIvEEE10Policy1000EN6thrust24THRUST_300001_SM_1000_NS10device_ptrIiEESF_NS0_13ScanTileStateIiLb1EEES9_NS0_8NullTypeEjiLb0ESI_EEvT0_T1_T2_iT3_T4_T5__param_6];
	cvta.to.global.u64 	%rd2, %rd14;
	cvta.to.global.u64 	%rd3, %rd13;
	mov.u32 	%r235, %ctaid.x;
	add.s32 	%r998, %r233, %r235;
	mul.lo.s32 	%r2, %r998, 8448;
	sub.s32 	%r3, %r234, %r2;
	setp.lt.u32 	%p1, %r3, 8449;
	@%p1 bra 	$L__BB51_26;
	cvt.u64.u32 	%rd37, %r2;
	mov.u32 	%r4, %tid.x;
	and.b32  	%r642, %r4, 31;
	and.b32  	%r643, %r4, 992;
	mul.lo.s32 	%r644, %r643, 22;
	or.b32  	%r645, %r644, %r642;
	cvt.u64.u32 	%rd38, %r645;
	add.s64 	%rd4, %rd38, %rd37;
	shl.b64 	%rd39, %rd4, 2;
	add.s64 	%rd40, %rd2, %rd39;
	ld.global.u32 	%r646, [%rd40];
	ld.global.u32 	%r647, [%rd40+128];
	ld.global.u32 	%r648, [%rd40+256];
	ld.global.u32 	%r649, [%rd40+384];
	ld.global.u32 	%r650, [%rd40+512];
	ld.global.u32 	%r651, [%rd40+640];
	ld.global.u32 	%r652, [%rd40+768];
	ld.global.u32 	%r653, [%rd40+896];
	ld.global.u32 	%r654, [%rd40+1024];
	ld.global.u32 	%r655, [%rd40+1152];
	ld.global.u32 	%r656, [%rd40+1280];
	ld.global.u32 	%r657, [%rd40+1408];
	ld.global.u32 	%r658, [%rd40+1536];
	ld.global.u32 	%r659, [%rd40+1664];
	ld.global.u32 	%r660, [%rd40+1792];
	ld.global.u32 	%r661, [%rd40+1920];
	ld.global.u32 	%r662, [%rd40+2048];
	ld.global.u32 	%r663, [%rd40+2176];
	ld.global.u32 	%r664, [%rd40+2304];
	ld.global.u32 	%r665, [%rd40+2432];
	ld.global.u32 	%r666, [%rd40+2560];
	ld.global.u32 	%r667, [%rd40+2688];
	// begin inline asm
	mov.u32 %r641, %laneid;
	// end inline asm
	shr.u32 	%r6, %r4, 5;
	mad.lo.s32 	%r668, %r6, 704, %r641;
	shl.b32 	%r669, %r668, 2;
	mov.u32 	%r670, _ZZN3cub18CUB_300001_SM_10006detail4scan16DeviceScanKernelINS2_10policy_hubIiiijN4cuda3std3__44plusIvEEE10Policy1000EN6thrust24THRUST_300001_SM_1000_NS10device_ptrIiEESF_NS0_13ScanTileStateIiLb1EEES9_NS0_8NullTypeEjiLb0ESI_EEvT0_T1_T2_iT3_T4_T5_E12temp_storage;
	add.s32 	%r7, %r670, %r669;
	st.shared.u32 	[%r7], %r646;
	st.shared.u32 	[%r7+128], %r647;
	st.shared.u32 	[%r7+256], %r648;
	st.shared.u32 	[%r7+384], %r649;
	st.shared.u32 	[%r7+512], %r650;
	st.shared.u32 	[%r7+640], %r651;
	st.shared.u32 	[%r7+768], %r652;
	st.shared.u32 	[%r7+896], %r653;
	st.shared.u32 	[%r7+1024], %r654;
	st.shared.u32 	[%r7+1152], %r655;
	st.shared.u32 	[%r7+1280], %r656;
	st.shared.u32 	[%r7+1408], %r657;
	st.shared.u32 	[%r7+1536], %r658;
	st.shared.u32 	[%r7+1664], %r659;
	st.shared.u32 	[%r7+1792], %r660;
	st.shared.u32 	[%r7+1920], %r661;
	st.shared.u32 	[%r7+2048], %r662;
	st.shared.u32 	[%r7+2176], %r663;
	st.shared.u32 	[%r7+2304], %r664;
	st.shared.u32 	[%r7+2432], %r665;
	st.shared.u32 	[%r7+2560], %r666;
	st.shared.u32 	[%r7+2688], %r667;
	bar.warp.sync 	-1;
	mad.lo.s32 	%r8, %r641, 84, %r7;
	ld.shared.v2.u32 	{%r9, %r10}, [%r8];
	ld.shared.v2.u32 	{%r11, %r12}, [%r8+8];
	ld.shared.v2.u32 	{%r13, %r14}, [%r8+16];
	ld.shared.v2.u32 	{%r15, %r16}, [%r8+24];
	ld.shared.v2.u32 	{%r17, %r18}, [%r8+32];
	ld.shared.v2.u32 	{%r19, %r20}, [%r8+40];
	ld.shared.v2.u32 	{%r21, %r22}, [%r8+48];
	ld.shared.v2.u32 	{%r23, %r24}, [%r8+56];
	ld.shared.v2.u32 	{%r25, %r26}, [%r8+64];
	ld.shared.v2.u32 	{%r27, %r28}, [%r8+72];
	ld.shared.v2.u32 	{%r29, %r30}, [%r8+80];
	bar.sync 	0;
	setp.ne.s32 	%p104, %r998, 0;
	@%p104 bra 	$L__BB51_6;
	add.s32 	%r892, %r10, %r9;
	add.s32 	%r893, %r11, %r892;
	add.s32 	%r894, %r12, %r893;
	add.s32 	%r895, %r13, %r894;
	add.s32 	%r896, %r14, %r895;
	add.s32 	%r897, %r15, %r896;
	add.s32 	%r898, %r16, %r897;
	add.s32 	%r899, %r17, %r898;
	add.s32 	%r900, %r18, %r899;
	add.s32 	%r901, %r19, %r900;
	add.s32 	%r902, %r20, %r901;
	add.s32 	%r903, %r21, %r902;
	add.s32 	%r904, %r22, %r903;
	add.s32 	%r905, %r23, %r904;
	add.s32 	%r906, %r24, %r905;
	add.s32 	%r907, %r25, %r906;
	add.s32 	%r908, %r26, %r907;
	add.s32 	%r909, %r27, %r908;
	add.s32 	%r910, %r28, %r909;
	add.s32 	%r911, %r29, %r910;
	add.s32 	%r866, %r30, %r911;
	mov.b32 	%r864, 1;
	mov.b32 	%r889, 0;
	mov.b32 	%r891, -1;
	// begin inline asm
	{  .reg .s32 r0;  .reg .pred p;  shfl.sync.up.b32 r0|p, %r866, %r864, %r889, %r891;  @p add.s32 r0, r0, %r866;  mov.s32 %r862, r0;}
	// end inline asm
	mov.b32 	%r870, 2;
	// begin inline asm
	{  .reg .s32 r0;  .reg .pred p;  shfl.sync.up.b32 r0|p, %r862, %r870, %r889, %r891;  @p add.s32 r0, r0, %r862;  mov.s32 %r868, r0;}
	// end inline asm
	mov.b32 	%r876, 4;
	// begin inline asm
	{  .reg .s32 r0;  .reg .pred p;  shfl.sync.up.b32 r0|p, %r868, %r876, %r889, %r891;  @p add.s32 r0, r0, %r868;  mov.s32 %r874, r0;}
	// end inline asm
	mov.b32 	%r882, 8;
	// begin inline asm
	{  .reg .s32 r0;  .reg .pred p;  shfl.sync.up.b32 r0|p, %r874, %r882, %r889, %r891;  @p add.s32 r0, r0, %r874;  mov.s32 %r880, r0;}
	// end inline asm
	mov.b32 	%r888, 16;
	// begin inline asm
	{  .reg .s32 r0;  .reg .pred p;  shfl.sync.up.b32 r0|p, %r880, %r888, %r889, %r891;  @p add.s32 r0, r0, %r880;  mov.s32 %r886, r0;}
	// end inline asm
	setp.ne.s32 	%p146, %r641, 31;
	@%p146 bra 	$L__BB51_4;
	shl.b32 	%r912, %r6, 2;
	add.s32 	%r914, %r670, %r912;
	st.shared.u32 	[%r914+16], %r886;
$L__BB51_4:
	sub.s32 	%r915, %r886, %r866;
	bar.sync 	0;
	ld.shared.v4.u32 	{%r916, %r917, %r918, %r919}, [_ZZN3cub18CUB_300001_SM_10006detail4scan16DeviceScanKernelINS2_10policy_hubIiiijN4cuda3std3__44plusIvEEE10Policy1000EN6thrust24THRUST_300001_SM_1000_NS10device_ptrIiEESF_NS0_13ScanTileStateIiLb1EEES9_NS0_8NullTypeEjiLb0ESI_EEvT0_T1_T2_iT3_T4_T5_E12temp_storage+16];
	add.s32 	%r920, %r917, %r916;
	setp.eq.s32 	%p147, %r6, 2;
	selp.b32 	%r921, %r920, %r916, %p147;
	add.s32 	%r922, %r920, %r918;
	setp.eq.s32 	%p148, %r6, 3;
	selp.b32 	%r923, %r922, %r921, %p148;
	add.s32 	%r924, %r922, %r919;
	setp.eq.s32 	%p149, %r6, 4;
	selp.b32 	%r925, %r924, %r923, %p149;
	ld.shared.v4.u32 	{%r926, %r927, %r928, %r929}, [_ZZN3cub18CUB_300001_SM_10006detail4scan16DeviceScanKernelINS2_10policy_hubIiiijN4cuda3std3__44plusIvEEE10Policy1000EN6thrust24THRUST_300001_SM_1000_NS10device_ptrIiEESF_NS0_13ScanTileStateIiLb1EEES9_NS0_8NullTypeEjiLb0ESI_EEvT0_T1_T2_iT3_T4_T5_E12temp_storage+32];
	add.s32 	%r930, %r924, %r926;
	setp.eq.s32 	%p150, %r6, 5;
	selp.b32 	%r931, %r930, %r925, %p150;
	add.s32 	%r932, %r930, %r927;
	setp.eq.s32 	%p151, %r6, 6;
	selp.b32 	%r933, %r932, %r931, %p151;
	add.s32 	%r934, %r932, %r928;
	setp.eq.s32 	%p152, %r6, 7;
	selp.b32 	%r935, %r934, %r933, %p152;
	add.s32 	%r936, %r934, %r929;
	setp.eq.s32 	%p153, %r6, 8;
	selp.b32 	%r937, %r936, %r935, %p153;
	ld.shared.v4.u32 	{%r938, %r939, %r940, %r941}, [_ZZN3cub18CUB_300001_SM_10006detail4scan16DeviceScanKernelINS2_10policy_hubIiiijN4cuda3std3__44plusIvEEE10Policy1000EN6thrust24THRUST_300001_SM_1000_NS10device_ptrIiEESF_NS0_13ScanTileStateIiLb1EEES9_NS0_8NullTypeEjiLb0ESI_EEvT0_T1_T2_iT3_T4_T5_E12temp_storage+48];
	add.s32 	%r942, %r936, %r938;
	setp.eq.s32 	%p154, %r6, 9;
	selp.b32 	%r943, %r942, %r937, %p154;
	add.s32 	%r944, %r942, %r939;
	setp.eq.s32 	%p155, %r6, 10;
	selp.b32 	%r945, %r944, %r943, %p155;
	add.s32 	%r946, %r944, %r940;
	setp.eq.s32 	%p156, %r6, 11;
	selp.b32 	%r947, %r946, %r945, %p156;
	add.s32 	%r33, %r946, %r941;
	setp.lt.u32 	%p157, %r4, 32;
	setp.eq.s32 	%p158, %r641, 0;
	selp.b32 	%r948, 0, %r915, %p158;
	add.s32 	%r949, %r947, %r948;
	selp.b32 	%r1012, %r915, %r949, %p157;
	setp.ne.s32 	%p159, %r4, 0;
	@%p159 bra 	$L__BB51_25;
	add.s64 	%rd52, %rd1, 256;
	mov.b32 	%r950, 101;
	// begin inline asm
	st.relaxed.gpu.v2.u32 [%rd52], {%r950, %r33};
	// end inline asm
	mov.b32 	%r1012, 0;
	bra.uni 	$L__BB51_25;
$L__BB51_6:
	add.s32 	%r701, %r10, %r9;
	add.s32 	%r702, %r11, %r701;
	add.s32 	%r703, %r12, %r702;
	add.s32 	%r704, %r13, %r703;
	add.s32 	%r705, %r14, %r704;
	add.s32 	%r706, %r15, %r705;
	add.s32 	%r707, %r16, %r706;
	add.s32 	%r708, %r17, %r707;
	add.s32 	%r709, %r18, %r708;
	add.s32 	%r710, %r19, %r709;
	add.s32 	%r711, %r20, %r710;
	add.s32 	%r712, %r21, %r711;
	add.s32 	%r713, %r22, %r712;
	add.s32 	%r714, %r23, %r713;
	add.s32 	%r715, %r24, %r714;
	add.s32 	%r716, %r25, %r715;
	add.s32 	%r717, %r26, %r716;
	add.s32 	%r718, %r27, %r717;
	add.s32 	%r719, %r28, %r718;
	add.s32 	%r720, %r29, %r719;
	add.s32 	%r675, %r30, %r720;
	mov.b32 	%r673, 1;
	mov.b32 	%r698, 0;
	mov.b32 	%r700, -1;
	// begin inline asm
	{  .reg .s32 r0;  .reg .pred p;  shfl.sync.up.b32 r0|p, %r675, %r673, %r698, %r700;  @p add.s32 r0, r0, %r675;  mov.s32 %r671, r0;}
	// end inline asm
	mov.b32 	%r679, 2;
	// begin inline asm
	{  .reg .s32 r0;  .reg .pred p;  shfl.sync.up.b32 r0|p, %r671, %r679, %r698, %r700;  @p add.s32 r0, r0, %r671;  mov.s32 %r677, r0;}
	// end inline asm
	mov.b32 	%r685, 4;
	// begin inline asm
	{  .reg .s32 r0;  .reg .pred p;  shfl.sync.up.b32 r0|p, %r677, %r685, %r698, %r700;  @p add.s32 r0, r0, %r677;  mov.s32 %r683, r0;}
	// end inline asm
	mov.b32 	%r691, 8;
	// begin inline asm
	{  .reg .s32 r0;  .reg .pred p;  shfl.sync.up.b32 r0|p, %r683, %r691, %r698, %r700;  @p add.s32 r0, r0, %r683;  mov.s32 %r689, r0;}
	// end inline asm
	mov.b32 	%r697, 16;
	// begin inline asm
	{  .reg .s32 r0;  .reg .pred p;  shfl.sync.up.b32 r0|p, %r689, %r697, %r698, %r700;  @p add.s32 r0, r0, %r689;  mov.s32 %r695, r0;}
	// end inline asm
	setp.ne.s32 	%p105, %r641, 31;
	@%p105 bra 	$L__BB51_8;
	shl.b32 	%r721, %r6, 2;
	add.s32 	%r723, %r670, %r721;
	st.shared.u32 	[%r723+16], %r695;
$L__BB51_8:
	sub.s32 	%r724, %r695, %r675;
	bar.sync 	0;
	ld.shared.v4.u32 	{%r725, %r726, %r727, %r728}, [_ZZN3cub18CUB_300001_SM_10006detail4scan16DeviceScanKernelINS2_10policy_hubIiiijN4cuda3std3__44plusIvEEE10Policy1000EN6thrust24THRUST_300001_SM_1000_NS10device_ptrIiEESF_NS0_13ScanTileStateIiLb1EEES9_NS0_8NullTypeEjiLb0ESI_EEvT0_T1_T2_iT3_T4_T5_E12temp_storage+16];
	add.s32 	%r729, %r726, %r725;
	setp.eq.s32 	%p106, %r6, 2;
	selp.b32 	%r730, %r729, %r725, %p106;
	add.s32 	%r731, %r729, %r727;
	setp.eq.s32 	%p107, %r6, 3;
	selp.b32 	%r732, %r731, %r730, %p107;
	add.s32 	%r733, %r731, %r728;
	setp.eq.s32 	%p108, %r6, 4;
	selp.b32 	%r734, %r733, %r732, %p108;
	ld.shared.v4.u32 	{%r735, %r736, %r737, %r738}, [_ZZN3cub18CUB_300001_SM_10006detail4scan16DeviceScanKernelINS2_10policy_hubIiiijN4cuda3std3__44plusIvEEE10Policy1000EN6thrust24THRUST_300001_SM_1000_NS10device_ptrIiEESF_NS0_13ScanTileStateIiLb1EEES9_NS0_8NullTypeEjiLb0ESI_EEvT0_T1_T2_iT3_T4_T5_E12temp_storage+32];
	add.s32 	%r739, %r733, %r735;
	setp.eq.s32 	%p109, %r6, 5;
	selp.b32 	%r740, %r739, %r734, %p109;
	add.s32 	%r741, %r739, %r736;
	setp.eq.s32 	%p110, %r6, 6;
	selp.b32 	%r742, %r741, %r740, %p110;
	add.s32 	%r743, %r741, %r737;
	setp.eq.s32 	%p111, %r6, 7;
	selp.b32 	%r744, %r743, %r742, %p111;
	add.s32 	%r745, %r743, %r738;
	setp.eq.s32 	%p112, %r6, 8;
	selp.b32 	%r746, %r745, %r744, %p112;
	ld.shared.v4.u32 	{%r747, %r748, %r749, %r750}, [_ZZN3cub18CUB_300001_SM_10006detail4scan16DeviceScanKernelINS2_10policy_hubIiiijN4cuda3std3__44plusIvEEE10Policy1000EN6thrust24THRUST_300001_SM_1000_NS10device_ptrIiEESF_NS0_13ScanTileStateIiLb1EEES9_NS0_8NullTypeEjiLb0ESI_EEvT0_T1_T2_iT3_T4_T5_E12temp_storage+48];
	add.s32 	%r751, %r745, %r747;
	setp.eq.s32 	%p113, %r6, 9;
	selp.b32 	%r752, %r751, %r746, %p113;
	add.s32 	%r753, %r751, %r748;
	setp.eq.s32 	%p114, %r6, 10;
	selp.b32 	%r754, %r753, %r752, %p114;
	add.s32 	%r755, %r753, %r749;
	setp.eq.s32 	%p115, %r6, 11;
	selp.b32 	%r756, %r755, %r754, %p115;
	add.s32 	%r37, %r755, %r750;
	setp.gt.u32 	%p116, %r4, 31;
	setp.lt.u32 	%p117, %r4, 32;
	setp.eq.s32 	%p118, %r641, 0;
	selp.b32 	%r757, 0, %r724, %p118;
	add.s32 	%r1011, %r756, %r757;
	selp.b32 	%r39, %r724, %r1011, %p117;
	@%p116 bra 	$L__BB51_24;
	setp.ne.s32 	%p119, %r4, 0;
	mul.wide.s32 	%rd41, %r998, 8;
	add.s64 	%rd5, %rd1, %rd41;
	@%p119 bra 	$L__BB51_11;
	st.shared.u32 	[_ZZN3cub18CUB_300001_SM_10006detail4scan16DeviceScanKernelINS2_10policy_hubIiiijN4cuda3std3__44plusIvEEE10Policy1000EN6thrust24THRUST_300001_SM_1000_NS10device_ptrIiEESF_NS0_13ScanTileStateIiLb1EEES9_NS0_8NullTypeEjiLb0ESI_EEvT0_T1_T2_iT3_T4_T5_E12temp_storage+12], %r37;
	add.s64 	%rd42, %rd5, 256;
	mov.b32 	%r758, 100;
	// begin inline asm
	st.relaxed.gpu.v2.u32 [%rd42], {%r758, %r37};
	// end inline asm
$L__BB51_11:
	not.b32 	%r764, %r4;
	add.s32 	%r1006, %r998, %r764;
	mov.b32 	%r760, 830;
	// begin inline asm
	nanosleep.u32 %r760;
	// end inline asm
	mul.wide.s32 	%rd44, %r1006, 8;
	add.s64 	%rd45, %rd1, %rd44;
	add.s64 	%rd43, %rd45, 256;
	// begin inline asm
	ld.relaxed.gpu.v2.u32 {%r1008, %r1000}, [%rd43];
	// end inline asm
	mov.b32 	%r1001, 952;
$L__BB51_12:
	setp.eq.s32 	%p120, %r1008, 99;
	mov.b32 	%r765, -1;
	vote.sync.any.pred 	%p121, %p120, %r765;
	not.pred 	%p122, %p121;
	@%p122 bra 	$L__BB51_14;
	mul.lo.s32 	%r860, %r998, 16807;
	and.b32  	%r998, %r860, 2147483647;
	add.s32 	%r861, %r1001, 1;
	rem.u32 	%r857, %r998, %r861;
	// begin inline asm
	nanosleep.u32 %r857;
	// end inline asm
	shr.u32 	%r1001, %r1001, 1;
	// begin inline asm
	ld.relaxed.gpu.v2.u32 {%r1008, %r1000}, [%rd43];
	// end inline asm
	bra.uni 	$L__BB51_12;
$L__BB51_14:
	setp.eq.s32 	%p123, %r1008, 101;
	mov.b32 	%r792, -1;
	vote.sync.ballot.b32 	%r794, %p123, %r792;
	// begin inline asm
	mov.u32 %r767, %lanemask_ge;
	// end inline asm
	and.b32  	%r795, %r794, %r767;
	or.b32  	%r796, %r795, -2147483648;
	add.s32 	%r797, %r796, -1;
	not.b32 	%r798, %r796;
	and.b32  	%r799, %r798, %r797;
	popc.b32 	%r771, %r799;
	mov.b32 	%r770, 1;
	// begin inline asm
	shfl.sync.down.b32 %r768, %r1000, %r770, %r771, %r792;
	// end inline asm
	setp.lt.s32 	%p125, %r641, %r771;
	selp.b32 	%r800, %r768, 0, %p125;
	add.s32 	%r774, %r800, %r1000;
	mov.b32 	%r775, 2;
	// begin inline asm
	shfl.sync.down.b32 %r773, %r774, %r775, %r771, %r792;
	// end inline asm
	add.s32 	%r54, %r641, 2;
	setp.gt.s32 	%p126, %r54, %r771;
	selp.b32 	%r801, 0, %r773, %p126;
	add.s32 	%r779, %r774, %r801;
	mov.b32 	%r780, 4;
	// begin inline asm
	shfl.sync.down.b32 %r778, %r779, %r780, %r771, %r792;
	// end inline asm
	add.s32 	%r55, %r641, 4;
	setp.gt.s32 	%p127, %r55, %r771;
	selp.b32 	%r802, 0, %r778, %p127;
	add.s32 	%r784, %r779, %r802;
	mov.b32 	%r785, 8;
	// begin inline asm
	shfl.sync.down.b32 %r783, %r784, %r785, %r771, %r792;
	// end inline asm
	add.s32 	%r56, %r641, 8;
	setp.gt.s32 	%p128, %r56, %r771;
	selp.b32 	%r803, 0, %r783, %p128;
	add.s32 	%r789, %r784, %r803;
	mov.b32 	%r790, 16;
	// begin inline asm
	shfl.sync.down.b32 %r788, %r789, %r790, %r771, %r792;
	// end inline asm
	add.s32 	%r57, %r641, 16;
	setp.gt.s32 	%p129, %r57, %r771;
	selp.b32 	%r804, 0, %r788, %p129;
	add.s32 	%r1005, %r789, %r804;
	add.s64 	%rd7, %rd1, 256;
	mov.b32 	%r1002, 952;
$L__BB51_15:
	setp.ne.s32 	%p130, %r1008, 101;
	mov.b32 	%r805, -1;
	vote.sync.all.pred 	%p131, %p130, %r805;
	not.pred 	%p132, %p131;
	@%p132 bra 	$L__BB51_20;
	shr.u32 	%r1002, %r1002, 1;
	mul.wide.s32 	%rd48, %r1006, 8;
	add.s64 	%rd49, %rd7, %rd48;
	add.s64 	%rd47, %rd49, -256;
	// begin inline asm
	ld.relaxed.gpu.v2.u32 {%r1008, %r1009}, [%rd47];
	// end inline asm
	mov.u32 	%r1010, %r1002;
$L__BB51_17:
	setp.eq.s32 	%p136, %r1008, 99;
	mov.b32 	%r813, -1;
	vote.sync.any.pred 	%p137, %p136, %r813;
	not.pred 	%p138, %p137;
	@%p138 bra 	$L__BB51_19;
	mul.lo.s32 	%r855, %r998, 16807;
	and.b32  	%r998, %r855, 2147483647;
	add.s32 	%r856, %r1010, 1;
	rem.u32 	%r852, %r998, %r856;
	// begin inline asm
	nanosleep.u32 %r852;
	// end inline asm
	shr.u32 	%r1010, %r1010, 1;
	// begin inline asm
	ld.relaxed.gpu.v2.u32 {%r1008, %r1009}, [%rd47];
	// end inline asm
	bra.uni 	$L__BB51_17;
$L__BB51_19:
	setp.eq.s32 	%p139, %r1008, 101;
	mov.b32 	%r839, -1;
	vote.sync.ballot.b32 	%r840, %p139, %r839;
	and.b32  	%r841, %r840, %r767;
	or.b32  	%r842, %r841, -2147483648;
	add.s32 	%r843, %r842, -1;
	not.b32 	%r844, %r842;
	and.b32  	%r845, %r844, %r843;
	popc.b32 	%r818, %r845;
	mov.b32 	%r817, 1;
	// begin inline asm
	shfl.sync.down.b32 %r815, %r1009, %r817, %r818, %r839;
	// end inline asm
	setp.lt.s32 	%p141, %r641, %r818;
	selp.b32 	%r846, %r815, 0, %p141;
	add.s32 	%r821, %r846, %r1009;
	mov.b32 	%r822, 2;
	// begin inline asm
	shfl.sync.down.b32 %r820, %r821, %r822, %r818, %r839;
	// end inline asm
	setp.gt.s32 	%p142, %r54, %r818;
	selp.b32 	%r847, 0, %r820, %p142;
	add.s32 	%r826, %r821, %r847;
	mov.b32 	%r827, 4;
	// begin inline asm
	shfl.sync.down.b32 %r825, %r826, %r827, %r818, %r839;
	// end inline asm
	setp.gt.s32 	%p143, %r55, %r818;
	selp.b32 	%r848, 0, %r825, %p143;
	add.s32 	%r831, %r826, %r848;
	mov.b32 	%r832, 8;
	// begin inline asm
	shfl.sync.down.b32 %r830, %r831, %r832, %r818, %r839;
	// end inline asm
	setp.gt.s32 	%p144, %r56, %r818;
	selp.b32 	%r849, 0, %r830, %p144;
	add.s32 	%r836, %r831, %r849;
	mov.b32 	%r837, 16;
	// begin inline asm
	shfl.sync.down.b32 %r835, %r836, %r837, %r818, %r839;
	// end inline asm
	setp.gt.s32 	%p145, %r57, %r818;
	selp.b32 	%r850, 0, %r835, %p145;
	add.s32 	%r851, %r850, %r1005;
	add.s32 	%r1005, %r851, %r836;
	add.s32 	%r1006, %r1006, -32;
	bra.uni 	$L__BB51_15;
$L__BB51_20:
	@%p119 bra 	$L__BB51_22;
	add.s32 	%r808, %r1005, %r37;
	add.s64 	%rd46, %rd5, 256;
	mov.b32 	%r807, 101;
	// begin inline asm
	st.relaxed.gpu.v2.u32 [%rd46], {%r807, %r808};
	// end inline asm
	st.shared.u32 	[_ZZN3cub18CUB_300001_SM_10006detail4scan16DeviceScanKernelINS2_10policy_hubIiiijN4cuda3std3__44plusIvEEE10Policy1000EN6thrust24THRUST_300001_SM_1000_NS10device_ptrIiEESF_NS0_13ScanTileStateIiLb1EEES9_NS0_8NullTypeEjiLb0ESI_EEvT0_T1_T2_iT3_T4_T5_E12temp_storage+4], %r1005;
	st.shared.u32 	[_ZZN3cub18CUB_300001_SM_10006detail4scan16DeviceScanKernelINS2_10policy_hubIiiijN4cuda3std3__44plusIvEEE10Policy1000EN6thrust24THRUST_300001_SM_1000_NS10device_ptrIiEESF_NS0_13ScanTileStateIiLb1EEES9_NS0_8NullTypeEjiLb0ESI_EEvT0_T1_T2_iT3_T4_T5_E12temp_storage+8], %r808;
$L__BB51_22:
	setp.ne.s32 	%p134, %r641, 0;
	mov.u32 	%r1011, %r39;
	@%p134 bra 	$L__BB51_24;
	st.shared.u32 	[_ZZN3cub18CUB_300001_SM_10006detail4scan16DeviceScanKernelINS2_10policy_hubIiiijN4cuda3std3__44plusIvEEE10Policy1000EN6thrust24THRUST_300001_SM_1000_NS10device_ptrIiEESF_NS0_13ScanTileStateIiLb1EEES9_NS0_8NullTypeEjiLb0ESI_EEvT0_T1_T2_iT3_T4_T5_E12temp_storage+76], %r1005;
	mov.u32 	%r1011, %r1005;
$L__BB51_24:
	bar.sync 	0;
	setp.eq.s32 	%p135, %r4, 0;
	ld.shared.u32 	%r809, [_ZZN3cub18CUB_300001_SM_10006detail4scan16DeviceScanKernelINS2_10policy_hubIiiijN4cuda3std3__44plusIvEEE10Policy1000EN6thrust24THRUST_300001_SM_1000_NS10device_ptrIiEESF_NS0_13ScanTileStateIiLb1EEES9_NS0_8NullTypeEjiLb0ESI_EEvT0_T1_T2_iT3_T4_T5_E12temp_storage+76];
	selp.b32 	%r810, 0, %r809, %p135;
	add.s32 	%r1012, %r810, %r1011;
$L__BB51_25:
	add.s32 	%r953, %r1012, %r9;
	add.s32 	%r954, %r10, %r953;
	add.s32 	%r955, %r11, %r954;
	add.s32 	%r956, %r12, %r955;
	add.s32 	%r957, %r13, %r956;
	add.s32 	%r958, %r14, %r957;
	add.s32 	%r959, %r15, %r958;
	add.s32 	%r960, %r16, %r959;
	add.s32 	%r961, %r17, %r960;
	add.s32 	%r962, %r18, %r961;
	add.s32 	%r963, %r19, %r962;
	add.s32 	%r964, %r20, %r963;
	add.s32 	%r965, %r21, %r964;
	add.s32 	%r966, %r22, %r965;
	add.s32 	%r967, %r23, %r966;
	add.s32 	%r968, %r24, %r967;
	add.s32 	%r969, %r25, %r968;
	add.s32 	%r970, %r26, %r969;
	add.s32 	%r971, %r27, %r970;
	add.s32 	%r972, %r28, %r971;
	add.s32 	%r973, %r29, %r972;
	add.s32 	%r974, %r30, %r973;
	bar.sync 	0;
	st.shared.v2.u32 	[%r8], {%r953, %r954};
	st.shared.v2.u32 	[%r8+8], {%r955, %r956};
	st.shared.v2.u32 	[%r8+16], {%r957, %r958};
	st.shared.v2.u32 	[%r8+24], {%r959, %r960};
	st.shared.v2.u32 	[%r8+32], {%r961, %r962};
	st.shared.v2.u32 	[%r8+40], {%r963, %r964};
	st.shared.v2.u32 	[%r8+48], {%r965, %r966};
	st.shared.v2.u32 	[%r8+56], {%r967, %r968};
	st.shared.v2.u32 	[%r8+64], {%r969, %r970};
	st.shared.v2.u32 	[%r8+72], {%r971, %r972};
	st.shared.v2.u32 	[%r8+80], {%r973, %r974};
	bar.warp.sync 	-1;
	ld.shared.u32 	%r975, [%r7];
	ld.shared.u32 	%r976, [%r7+128];
	ld.shared.u32 	%r977, [%r7+256];
	ld.shared.u32 	%r978, [%r7+384];
	ld.shared.u32 	%r979, [%r7+512];
	ld.shared.u32 	%r980, [%r7+640];
	ld.shared.u32 	%r981, [%r7+768];
	ld.shared.u32 	%r982, [%r7+896];
	ld.shared.u32 	%r983, [%r7+1024];
	ld.shared.u32 	%r984, [%r7+1152];
	ld.shared.u32 	%r985, [%r7+1280];
	ld.shared.u32 	%r986, [%r7+1408];
	ld.shared.u32 	%r987, [%r7+1536];
	ld.shared.u32 	%r988, [%r7+1664];
	ld.shared.u32 	%r989, [%r7+1792];
	ld.shared.u32 	%r990, [%r7+1920];
	ld.shared.u32 	%r991, [%r7+2048];
	ld.shared.u32 	%r992, [%r7+2176];
	ld.shared.u32 	%r993, [%r7+2304];
	ld.shared.u32 	%r994, [%r7+2432];
	ld.shared.u32 	%r995, [%r7+2560];
	ld.shared.u32 	%r996, [%r7+2688];
	add.s64 	%rd54, %rd3, %rd39;
	st.global.u32 	[%rd54], %r975;
	st.global.u32 	[%rd54+128], %r976;
	st.global.u32 	[%rd54+256], %r977;
	st.global.u32 	[%rd54+384], %r978;
	st.global.u32 	[%rd54+512], %r979;
	st.global.u32 	[%rd54+640], %r980;
	st.global.u32 	[%rd54+768], %r981;
	st.global.u32 	[%rd54+896], %r982;
	st.global.u32 	[%rd54+1024], %r983;
	st.global.u32 	[%rd54+1152], %r984;
	st.global.u32 	[%rd54+1280], %r985;
	st.global.u32 	[%rd54+1408], %r986;
	st.global.u32 	[%rd54+1536], %r987;
	st.global.u32 	[%rd54+1664], %r988;
	st.global.u32 	[%rd54+1792], %r989;
	st.global.u32 	[%rd54+1920], %r990;
	st.global.u32 	[%rd54+2048], %r991;
	st.global.u32 	[%rd54+2176], %r992;
	st.global.u32 	[%rd54+2304], %r993;
	st.global.u32 	[%rd54+2432], %r994;
	st.global.u32 	[%rd54+2560], %r995;
	st.global.u32 	[%rd54+2688], %r996;
	bra.uni 	$L__BB51_140;
$L__BB51_26:
	setp.eq.s32 	%p2, %r3, 0;
	@%p2 bra 	$L__BB51_140;
	mul.wide.u32 	%rd15, %r2, 4;
	add.s64 	%rd16, %rd2, %rd15;
	mov.u32 	%r82, %tid.x;
	ld.global.u32 	%r1034, [%rd16];
	and.b32  	%r236, %r82, 31;
	and.b32  	%r237, %r82, 992;
	mul.lo.s32 	%r238, %r237, 22;
	or.b32  	%r84, %r238, %r236;
	setp.ge.u32 	%p3, %r84, %r3;
	shl.b32 	%r239, %r84, 2;
	cvt.u64.u32 	%rd17, %r239;
	add.s64 	%rd9, %rd16, %rd17;
	mov.u32 	%r1013, %r1034;
	@%p3 bra 	$L__BB51_29;
	ld.global.u32 	%r1013, [%rd9];
$L__BB51_29:
	add.s32 	%r240, %r84, 32;
	setp.ge.u32 	%p4, %r240, %r3;
	mov.u32 	%r1014, %r1034;
	@%p4 bra 	$L__BB51_31;
	ld.global.u32 	%r1014, [%rd9+128];
$L__BB51_31:
	add.s32 	%r89, %r84, 64;
	setp.ge.u32 	%p5, %r89, %r3;
	mov.u32 	%r1015, %r1034;
	@%p5 bra 	$L__BB51_33;
	ld.global.u32 	%r1015, [%rd9+256];
$L__BB51_33:
	add.s32 	%r92, %r84, 96;
	setp.ge.u32 	%p6, %r92, %r3;
	mov.u32 	%r1016, %r1034;
	@%p6 bra 	$L__BB51_35;
	ld.global.u32 	%r1016, [%rd9+384];
$L__BB51_35:
	add.s32 	%r241, %r84, 128;
	setp.ge.u32 	%p7, %r241, %r3;
	mov.u32 	%r1017, %r1034;
	@%p7 bra 	$L__BB51_37;
	ld.global.u32 	%r1017, [%rd9+512];
$L__BB51_37:
	add.s32 	%r242, %r84, 160;
	setp.ge.u32 	%p8, %r242, %r3;
	mov.u32 	%r1018, %r1034;
	@%p8 bra 	$L__BB51_39;
	ld.global.u32 	%r1018, [%rd9+640];
$L__BB51_39:
	add.s32 	%r243, %r84, 192;
	setp.ge.u32 	%p9, %r243, %r3;
	mov.u32 	%r1019, %r1034;
	@%p9 bra 	$L__BB51_41;
	ld.global.u32 	%r1019, [%rd9+768];
$L__BB51_41:
	add.s32 	%r101, %r84, 224;
	setp.ge.u32 	%p10, %r101, %r3;
	mov.u32 	%r1020, %r1034;
	@%p10 bra 	$L__BB51_43;
	ld.global.u32 	%r1020, [%rd9+896];
$L__BB51_43:
	add.s32 	%r244, %r84, 256;
	setp.ge.u32 	%p11, %r244, %r3;
	mov.u32 	%r1021, %r1034;
	@%p11 bra 	$L__BB51_45;
	ld.global.u32 	%r1021, [%rd9+1024];
$L__BB51_45:
	add.s32 	%r245, %r84, 288;
	setp.ge.u32 	%p12, %r245, %r3;
	mov.u32 	%r1022, %r1034;
	@%p12 bra 	$L__BB51_47;
	ld.global.u32 	%r1022, [%rd9+1152];
$L__BB51_47:
	add.s32 	%r246, %r84, 320;
	setp.ge.u32 	%p13, %r246, %r3;
	mov.u32 	%r1023, %r1034;
	@%p13 bra 	$L__BB51_49;
	ld.global.u32 	%r1023, [%rd9+1280];
$L__BB51_49:
	add.s32 	%r110, %r84, 352;
	setp.ge.u32 	%p14, %r110, %r3;
	mov.u32 	%r1024, %r1034;
	@%p14 bra 	$L__BB51_51;
	ld.global.u32 	%r1024, [%rd9+1408];
$L__BB51_51:
	add.s32 	%r113, %r84, 384;
	setp.ge.u32 	%p15, %r113, %r3;
	mov.u32 	%r1025, %r1034;
	@%p15 bra 	$L__BB51_53;
	ld.global.u32 	%r1025, [%rd9+1536];
$L__BB51_53:
	add.s32 	%r116, %r84, 416;
	setp.ge.u32 	%p16, %r116, %r3;
	mov.u32 	%r1026, %r1034;
	@%p16 bra 	$L__BB51_55;
	ld.global.u32 	%r1026, [%rd9+1664];
$L__BB51_55:
	add.s32 	%r119, %r84, 448;
	setp.ge.u32 	%p17, %r119, %r3;
	mov.u32 	%r1027, %r1034;
	@%p17 bra 	$L__BB51_57;
	ld.global.u32 	%r1027, [%rd9+1792];
$L__BB51_57:
	add.s32 	%r247, %r84, 480;
	setp.ge.u32 	%p18, %r247, %r3;
	mov.u32 	%r1028, %r1034;
	@%p18 bra 	$L__BB51_59;
	ld.global.u32 	%r1028, [%rd9+1920];
$L__BB51_59:
	add.s32 	%r248, %r84, 512;
	setp.ge.u32 	%p19, %r248, %r3;
	mov.u32 	%r1029, %r1034;
	@%p19 bra 	$L__BB51_61;
	ld.global.u32 	%r1029, [%rd9+2048];
$L__BB51_61:
	add.s32 	%r126, %r84, 544;
	setp.ge.u32 	%p20, %r126, %r3;
	mov.u32 	%r1030, %r1034;
	@%p20 bra 	$L__BB51_63;
	ld.global.u32 	%r1030, [%rd9+2176];
$L__BB51_63:
	add.s32 	%r249, %r84, 576;
	setp.ge.u32 	%p21, %r249, %r3;
	mov.u32 	%r1031, %r1034;
	@%p21 bra 	$L__BB51_65;
	ld.global.u32 	%r1031, [%rd9+2304];
$L__BB51_65:
	add.s32 	%r131, %r84, 608;
	setp.ge.u32 	%p22, %r131, %r3;
	mov.u32 	%r1032, %r1034;
	@%p22 bra 	$L__BB51_67;
	ld.global.u32 	%r1032, [%rd9+2432];
$L__BB51_67:
	add.s32 	%r250, %r84, 640;
	setp.ge.u32 	%p23, %r250, %r3;
	mov.u32 	%r1033, %r1034;
	@%p23 bra 	$L__BB51_69;
	ld.global.u32 	%r1033, [%rd9+2560];
$L__BB51_69:
	add.s32 	%r251, %r84, 672;
	setp.ge.u32 	%p24, %r251, %r3;
	@%p24 bra 	$L__BB51_71;
	ld.global.u32 	%r1034, [%rd9+2688];
$L__BB51_71:
	// begin inline asm
	mov.u32 %r252, %laneid;
	// end inline asm
	shr.u32 	%r139, %r82, 5;
	mad.lo.s32 	%r253, %r139, 704, %r252;
	shl.b32 	%r254, %r253, 2;
	mov.u32 	%r255, _ZZN3cub18CUB_300001_SM_10006detail4scan16DeviceScanKernelINS2_10policy_hubIiiijN4cuda3std3__44plusIvEEE10Policy1000EN6thrust24THRUST_300001_SM_1000_NS10device_ptrIiEESF_NS0_13ScanTileStateIiLb1EEES9_NS0_8NullTypeEjiLb0ESI_EEvT0_T1_T2_iT3_T4_T5_E12temp_storage;
	add.s32 	%r140, %r255, %r254;
	st.shared.u32 	[%r140], %r1013;
	st.shared.u32 	[%r140+128], %r1014;
	st.shared.u32 	[%r140+256], %r1015;
	st.shared.u32 	[%r140+384], %r1016;
	st.shared.u32 	[%r140+512], %r1017;
	st.shared.u32 	[%r140+640], %r1018;
	st.shared.u32 	[%r140+768], %r1019;
	st.shared.u32 	[%r140+896], %r1020;
	st.shared.u32 	[%r140+1024], %r1021;
	st.shared.u32 	[%r140+1152], %r1022;
	st.shared.u32 	[%r140+1280], %r1023;
	st.shared.u32 	[%r140+1408], %r1024;
	st.shared.u32 	[%r140+1536], %r1025;
	st.shared.u32 	[%r140+1664], %r1026;
	st.shared.u32 	[%r140+1792], %r1027;
	st.shared.u32 	[%r140+1920], %r1028;
	st.shared.u32 	[%r140+2048], %r1029;
	st.shared.u32 	[%r140+2176], %r1030;
	st.shared.u32 	[%r140+2304], %r1031;
	st.shared.u32 	[%r140+2432], %r1032;
	st.shared.u32 	[%r140+2560], %r1033;
	st.shared.u32 	[%r140+2688], %r1034;
	bar.warp.sync 	-1;
	mad.lo.s32 	%r141, %r252, 84, %r140;
	ld.shared.v2.u32 	{%r142, %r143}, [%r141];
	ld.shared.v2.u32 	{%r144, %r145}, [%r141+8];
	ld.shared.v2.u32 	{%r146, %r147}, [%r141+16];
	ld.shared.v2.u32 	{%r148, %r149}, [%r141+24];
	ld.shared.v2.u32 	{%r150, %r151}, [%r141+32];
	ld.shared.v2.u32 	{%r152, %r153}, [%r141+40];
	ld.shared.v2.u32 	{%r154, %r155}, [%r141+48];
	ld.shared.v2.u32 	{%r156, %r157}, [%r141+56];
	ld.shared.v2.u32 	{%r158, %r159}, [%r141+64];
	ld.shared.v2.u32 	{%r160, %r161}, [%r141+72];
	ld.shared.v2.u32 	{%r162, %r163}, [%r141+80];
	bar.sync 	0;
	setp.ne.s32 	%p25, %r998, 0;
	@%p25 bra 	$L__BB51_75;
	add.s32 	%r485, %r143, %r142;
	add.s32 	%r486, %r144, %r485;
	add.s32 	%r487, %r145, %r486;
	add.s32 	%r488, %r146, %r487;
	add.s32 	%r489, %r147, %r488;
	add.s32 	%r490, %r148, %r489;
	add.s32 	%r491, %r149, %r490;
	add.s32 	%r492, %r150, %r491;
	add.s32 	%r493, %r151, %r492;
	add.s32 	%r494, %r152, %r493;
	add.s32 	%r495, %r153, %r494;
	add.s32 	%r496, %r154, %r495;
	add.s32 	%r497, %r155, %r496;
	add.s32 	%r498, %r156, %r497;
	add.s32 	%r499, %r157, %r498;
	add.s32 	%r500, %r158, %r499;
	add.s32 	%r501, %r159, %r500;
	add.s32 	%r502, %r160, %r501;
	add.s32 	%r503, %r161, %r502;
	add.s32 	%r504, %r162, %r503;
	add.s32 	%r459, %r163, %r504;
	mov.b32 	%r457, 1;
	mov.b32 	%r482, 0;
	mov.b32 	%r484, -1;
	// begin inline asm
	{  .reg .s32 r0;  .reg .pred p;  shfl.sync.up.b32 r0|p, %r459, %r457, %r482, %r484;  @p add.s32 r0, r0, %r459;  mov.s32 %r455, r0;}
	// end inline asm
	mov.b32 	%r463, 2;
	// begin inline asm
	{  .reg .s32 r0;  .reg .pred p;  shfl.sync.up.b32 r0|p, %r455, %r463, %r482, %r484;  @p add.s32 r0, r0, %r455;  mov.s32 %r461, r0;}
	// end inline asm
	mov.b32 	%r469, 4;
	// begin inline asm
	{  .reg .s32 r0;  .reg .pred p;  shfl.sync.up.b32 r0|p, %r461, %r469, %r482, %r484;  @p add.s32 r0, r0, %r461;  mov.s32 %r467, r0;}
	// end inline asm
	mov.b32 	%r475, 8;
	// begin inline asm
	{  .reg .s32 r0;  .reg .pred p;  shfl.sync.up.b32 r0|p, %r467, %r475, %r482, %r484;  @p add.s32 r0, r0, %r467;  mov.s32 %r473, r0;}
	// end inline asm
	mov.b32 	%r481, 16;
	// begin inline asm
	{  .reg .s32 r0;  .reg .pred p;  shfl.sync.up.b32 r0|p, %r473, %r481, %r482, %r484;  @p add.s32 r0, r0, %r473;  mov.s32 %r479, r0;}
	// end inline asm
	setp.ne.s32 	%p67, %r252, 31;
	@%p67 bra 	$L__BB51_74;
	shl.b32 	%r505, %r139, 2;
	mov.u32 	%r506, _ZZN3cub18CUB_300001_SM_10006detail4scan16DeviceScanKernelINS2_10policy_hubIiiijN4cuda3std3__44plusIvEEE10Policy1000EN6thrust24THRUST_300001_SM_1000_NS10device_ptrIiEESF_NS0_13ScanTileStateIiLb1EEES9_NS0_8NullTypeEjiLb0ESI_EEvT0_T1_T2_iT3_T4_T5_E12temp_storage;
	add.s32 	%r507, %r506, %r505;
	st.shared.u32 	[%r507+16], %r479;
$L__BB51_74:
	sub.s32 	%r508, %r479, %r459;
	bar.sync 	0;
	ld.shared.v4.u32 	{%r509, %r510, %r511, %r512}, [_ZZN3cub18CUB_300001_SM_10006detail4scan16DeviceScanKernelINS2_10policy_hubIiiijN4cuda3std3__44plusIvEEE10Policy1000EN6thrust24THRUST_300001_SM_1000_NS10device_ptrIiEESF_NS0_13ScanTileStateIiLb1EEES9_NS0_8NullTypeEjiLb0ESI_EEvT0_T1_T2_iT3_T4_T5_E12temp_storage+16];
	add.s32 	%r513, %r510, %r509;
	setp.eq.s32 	%p68, %r139, 2;
	selp.b32 	%r514, %r513, %r509, %p68;
	add.s32 	%r515, %r513, %r511;
	setp.eq.s32 	%p69, %r139, 3;
	selp.b32 	%r516, %r515, %r514, %p69;
	add.s32 	%r517, %r515, %r512;
	setp.eq.s32 	%p70, %r139, 4;
	selp.b32 	%r518, %r517, %r516, %p70;
	ld.shared.v4.u32 	{%r519, %r520, %r521, %r522}, [_ZZN3cub18CUB_300001_SM_10006detail4scan16DeviceScanKernelINS2_10policy_hubIiiijN4cuda3std3__44plusIvEEE10Policy1000EN6thrust24THRUST_300001_SM_1000_NS10device_ptrIiEESF_NS0_13ScanTileStateIiLb1EEES9_NS0_8NullTypeEjiLb0ESI_EEvT0_T1_T2_iT3_T4_T5_E12temp_storage+32];
	add.s32 	%r523, %r517, %r519;
	setp.eq.s32 	%p71, %r139, 5;
	selp.b32 	%r524, %r523, %r518, %p71;
	add.s32 	%r525, %r523, %r520;
	setp.eq.s32 	%p72, %r139, 6;
	selp.b32 	%r526, %r525, %r524, %p72;
	add.s32 	%r527, %r525, %r521;
	setp.eq.s32 	%p73, %r139, 7;
	selp.b32 	%r528, %r527, %r526, %p73;
	add.s32 	%r529, %r527, %r522;
	setp.eq.s32 	%p74, %r139, 8;
	selp.b32 	%r530, %r529, %r528, %p74;
	.pragma "used_bytes_mask 4095";
	ld.shared.v4.u32 	{%r531, %r532, %r533, %r534}, [_ZZN3cub18CUB_300001_SM_10006detail4scan16DeviceScanKernelINS2_10policy_hubIiiijN4cuda3std3__44plusIvEEE10Policy1000EN6thrust24THRUST_300001_SM_1000_NS10device_ptrIiEESF_NS0_13ScanTileStateIiLb1EEES9_NS0_8NullTypeEjiLb0ESI_EEvT0_T1_T2_iT3_T4_T5_E12temp_storage+48];
	add.s32 	%r535, %r529, %r531;
	setp.eq.s32 	%p75, %r139, 9;
	selp.b32 	%r536, %r535, %r530, %p75;
	add.s32 	%r537, %r535, %r532;
	setp.eq.s32 	%p76, %r139, 10;
	selp.b32 	%r538, %r537, %r536, %p76;
	add.s32 	%r539, %r537, %r533;
	setp.eq.s32 	%p77, %r139, 11;
	selp.b32 	%r540, %r539, %r538, %p77;
	setp.lt.u32 	%p78, %r82, 32;
	setp.eq.s32 	%p79, %r252, 0;
	selp.b32 	%r541, 0, %r508, %p79;
	add.s32 	%r542, %r540, %r541;
	selp.b32 	%r543, %r508, %r542, %p78;
	setp.eq.s32 	%p80, %r82, 0;
	selp.b32 	%r1049, 0, %r543, %p80;
	bra.uni 	$L__BB51_94;
$L__BB51_75:
	add.s32 	%r286, %r143, %r142;
	add.s32 	%r287, %r144, %r286;
	add.s32 	%r288, %r145, %r287;
	add.s32 	%r289, %r146, %r288;
	add.s32 	%r290, %r147, %r289;
	add.s32 	%r291, %r148, %r290;
	add.s32 	%r292, %r149, %r291;
	add.s32 	%r293, %r150, %r292;
	add.s32 	%r294, %r151, %r293;
	add.s32 	%r295, %r152, %r294;
	add.s32 	%r296, %r153, %r295;
	add.s32 	%r297, %r154, %r296;
	add.s32 	%r298, %r155, %r297;
	add.s32 	%r299, %r156, %r298;
	add.s32 	%r300, %r157, %r299;
	add.s32 	%r301, %r158, %r300;
	add.s32 	%r302, %r159, %r301;
	add.s32 	%r303, %r160, %r302;
	add.s32 	%r304, %r161, %r303;
	add.s32 	%r305, %r162, %r304;
	add.s32 	%r260, %r163, %r305;
	mov.b32 	%r258, 1;
	mov.b32 	%r283, 0;
	mov.b32 	%r285, -1;
	// begin inline asm
	{  .reg .s32 r0;  .reg .pred p;  shfl.sync.up.b32 r0|p, %r260, %r258, %r283, %r285;  @p add.s32 r0, r0, %r260;  mov.s32 %r256, r0;}
	// end inline asm
	mov.b32 	%r264, 2;
	// begin inline asm
	{  .reg .s32 r0;  .reg .pred p;  shfl.sync.up.b32 r0|p, %r256, %r264, %r283, %r285;  @p add.s32 r0, r0, %r256;  mov.s32 %r262, r0;}
	// end inline asm
	mov.b32 	%r270, 4;
	// begin inline asm
	{  .reg .s32 r0;  .reg .pred p;  shfl.sync.up.b32 r0|p, %r262, %r270, %r283, %r285;  @p add.s32 r0, r0, %r262;  mov.s32 %r268, r0;}
	// end inline asm
	mov.b32 	%r276, 8;
	// begin inline asm
	{  .reg .s32 r0;  .reg .pred p;  shfl.sync.up.b32 r0|p, %r268, %r276, %r283, %r285;  @p add.s32 r0, r0, %r268;  mov.s32 %r274, r0;}
	// end inline asm
	mov.b32 	%r282, 16;
	// begin inline asm
	{  .reg .s32 r0;  .reg .pred p;  shfl.sync.up.b32 r0|p, %r274, %r282, %r283, %r285;  @p add.s32 r0, r0, %r274;  mov.s32 %r280, r0;}
	// end inline asm
	setp.ne.s32 	%p26, %r252, 31;
	@%p26 bra 	$L__BB51_77;
	shl.b32 	%r306, %r139, 2;
	mov.u32 	%r307, _ZZN3cub18CUB_300001_SM_10006detail4scan16DeviceScanKernelINS2_10policy_hubIiiijN4cuda3std3__44plusIvEEE10Policy1000EN6thrust24THRUST_300001_SM_1000_NS10device_ptrIiEESF_NS0_13ScanTileStateIiLb1EEES9_NS0_8NullTypeEjiLb0ESI_EEvT0_T1_T2_iT3_T4_T5_E12temp_storage;
	add.s32 	%r308, %r307, %r306;
	st.shared.u32 	[%r308+16], %r280;
$L__BB51_77:
	sub.s32 	%r309, %r280, %r260;
	bar.sync 	0;
	ld.shared.v4.u32 	{%r310, %r311, %r312, %r313}, [_ZZN3cub18CUB_300001_SM_10006detail4scan16DeviceScanKernelINS2_10policy_hubIiiijN4cuda3std3__44plusIvEEE10Policy1000EN6thrust24THRUST_300001_SM_1000_NS10device_ptrIiEESF_NS0_13ScanTileStateIiLb1EEES9_NS0_8NullTypeEjiLb0ESI_EEvT0_T1_T2_iT3_T4_T5_E12temp_storage+16];
	add.s32 	%r314, %r311, %r310;
	setp.eq.s32 	%p27, %r139, 2;
	selp.b32 	%r315, %r314, %r310, %p27;
	add.s32 	%r316, %r314, %r312;
	setp.eq.s32 	%p28, %r139, 3;
	selp.b32 	%r317, %r316, %r315, %p28;
	add.s32 	%r318, %r316, %r313;
	setp.eq.s32 	%p29, %r139, 4;
	selp.b32 	%r319, %r318, %r317, %p29;
	ld.shared.v4.u32 	{%r320, %r321, %r322, %r323}, [_ZZN3cub18CUB_300001_SM_10006detail4scan16DeviceScanKernelINS2_10policy_hubIiiijN4cuda3std3__44plusIvEEE10Policy1000EN6thrust24THRUST_300001_SM_1000_NS10device_ptrIiEESF_NS0_13ScanTileStateIiLb1EEES9_NS0_8NullTypeEjiLb0ESI_EEvT0_T1_T2_iT3_T4_T5_E12temp_storage+32];
	add.s32 	%r324, %r318, %r320;
	setp.eq.s32 	%p30, %r139, 5;
	selp.b32 	%r325, %r324, %r319, %p30;
	add.s32 	%r326, %r324, %r321;
	setp.eq.s32 	%p31, %r139, 6;
	selp.b32 	%r327, %r326, %r325, %p31;
	add.s32 	%r328, %r326, %r322;
	setp.eq.s32 	%p32, %r139, 7;
	selp.b32 	%r329, %r328, %r327, %p32;
	add.s32 	%r330, %r328, %r323;
	setp.eq.s32 	%p33, %r139, 8;
	selp.b32 	%r331, %r330, %r329, %p33;
	ld.shared.v4.u32 	{%r332, %r333, %r334, %r335}, [_ZZN3cub18CUB_300001_SM_10006detail4scan16DeviceScanKernelINS2_10policy_hubIiiijN4cuda3std3__44plusIvEEE10Policy1000EN6thrust24THRUST_300001_SM_1000_NS10device_ptrIiEESF_NS0_13ScanTileStateIiLb1EEES9_NS0_8NullTypeEjiLb0ESI_EEvT0_T1_T2_iT3_T4_T5_E12temp_storage+48];
	add.s32 	%r336, %r330, %r332;
	setp.eq.s32 	%p34, %r139, 9;
	selp.b32 	%r337, %r336, %r331, %p34;
	add.s32 	%r338, %r336, %r333;
	setp.eq.s32 	%p35, %r139, 10;
	selp.b32 	%r339, %r338, %r337, %p35;
	add.s32 	%r340, %r338, %r334;
	setp.eq.s32 	%p36, %r139, 11;
	selp.b32 	%r341, %r340, %r339, %p36;
	add.s32 	%r169, %r340, %r335;
	setp.gt.u32 	%p37, %r82, 31;
	setp.lt.u32 	%p38, %r82, 32;
	setp.eq.s32 	%p39, %r252, 0;
	selp.b32 	%r342, 0, %r309, %p39;
	add.s32 	%r1048, %r341, %r342;
	selp.b32 	%r171, %r309, %r1048, %p38;
	@%p37 bra 	$L__BB51_93;
	setp.ne.s32 	%p40, %r82, 0;
	mul.wide.s32 	%rd18, %r998, 8;
	add.s64 	%rd10, %rd1, %rd18;
	@%p40 bra 	$L__BB51_80;
	st.shared.u32 	[_ZZN3cub18CUB_300001_SM_10006detail4scan16DeviceScanKernelINS2_10policy_hubIiiijN4cuda3std3__44plusIvEEE10Policy1000EN6thrust24THRUST_300001_SM_1000_NS10device_ptrIiEESF_NS0_13ScanTileStateIiLb1EEES9_NS0_8NullTypeEjiLb0ESI_EEvT0_T1_T2_iT3_T4_T5_E12temp_storage+12], %r169;
	add.s64 	%rd19, %rd10, 256;
	mov.b32 	%r343, 100;
	// begin inline asm
	st.relaxed.gpu.v2.u32 [%rd19], {%r343, %r169};
	// end inline asm
$L__BB51_80:
	not.b32 	%r349, %r82;
	add.s32 	%r1043, %r998, %r349;
	mov.b32 	%r345, 830;
	// begin inline asm
	nanosleep.u32 %r345;
	// end inline asm
	mul.wide.s32 	%rd21, %r1043, 8;
	add.s64 	%rd22, %rd1, %rd21;
	add.s64 	%rd20, %rd22, 256;
	// begin inline asm
	ld.relaxed.gpu.v2.u32 {%r1045, %r1037}, [%rd20];
	// end inline asm
	mov.b32 	%r1038, 952;
$L__BB51_81:
	setp.eq.s32 	%p41, %r1045, 99;
	mov.b32 	%r350, -1;
	vote.sync.any.pred 	%p42, %p41, %r350;
	not.pred 	%p43, %p42;
	@%p43 bra 	$L__BB51_83;
	mul.lo.s32 	%r453, %r998, 16807;
	and.b32  	%r998, %r453, 2147483647;
	add.s32 	%r454, %r1038, 1;
	rem.u32 	%r450, %r998, %r454;
	// begin inline asm
	nanosleep.u32 %r450;
	// end inline asm
	shr.u32 	%r1038, %r1038, 1;
	// begin inline asm
	ld.relaxed.gpu.v2.u32 {%r1045, %r1037}, [%rd20];
	// end inline asm
	bra.uni 	$L__BB51_81;
$L__BB51_83:
	setp.eq.s32 	%p44, %r1045, 101;
	mov.b32 	%r377, -1;
	vote.sync.ballot.b32 	%r379, %p44, %r377;
	// begin inline asm
	mov.u32 %r352, %lanemask_ge;
	// end inline asm
	and.b32  	%r380, %r379, %r352;
	or.b32  	%r381, %r380, -2147483648;
	add.s32 	%r382, %r381, -1;
	not.b32 	%r383, %r381;
	and.b32  	%r384, %r383, %r382;
	popc.b32 	%r356, %r384;
	mov.b32 	%r355, 1;
	// begin inline asm
	shfl.sync.down.b32 %r353, %r1037, %r355, %r356, %r377;
	// end inline asm
	setp.lt.s32 	%p46, %r252, %r356;
	selp.b32 	%r385, %r353, 0, %p46;
	add.s32 	%r359, %r385, %r1037;
	mov.b32 	%r360, 2;
	// begin inline asm
	shfl.sync.down.b32 %r358, %r359, %r360, %r356, %r377;
	// end inline asm
	add.s32 	%r386, %r252, 2;
	setp.gt.s32 	%p47, %r386, %r356;
	selp.b32 	%r387, 0, %r358, %p47;
	add.s32 	%r364, %r359, %r387;
	mov.b32 	%r365, 4;
	// begin inline asm
	shfl.sync.down.b32 %r363, %r364, %r365, %r356, %r377;
	// end inline asm
	add.s32 	%r388, %r252, 4;
	setp.gt.s32 	%p48, %r388, %r356;
	selp.b32 	%r389, 0, %r363, %p48;
	add.s32 	%r369, %r364, %r389;
	mov.b32 	%r370, 8;
	// begin inline asm
	shfl.sync.down.b32 %r368, %r369, %r370, %r356, %r377;
	// end inline asm
	add.s32 	%r390, %r252, 8;
	setp.gt.s32 	%p49, %r390, %r356;
	selp.b32 	%r391, 0, %r368, %p49;
	add.s32 	%r374, %r369, %r391;
	mov.b32 	%r375, 16;
	// begin inline asm
	shfl.sync.down.b32 %r373, %r374, %r375, %r356, %r377;
	// end inline asm
	add.s32 	%r392, %r252, 16;
	setp.gt.s32 	%p50, %r392, %r356;
	selp.b32 	%r393, 0, %r373, %p50;
	add.s32 	%r1041, %r374, %r393;
	add.s64 	%rd11, %rd1, 256;
	mov.b32 	%r1039, 952;
$L__BB51_84:
	setp.ne.s32 	%p51, %r1045, 101;
	mov.b32 	%r394, -1;
	vote.sync.all.pred 	%p52, %p51, %r394;
	not.pred 	%p53, %p52;
	@%p53 bra 	$L__BB51_89;
	shr.u32 	%r1039, %r1039, 1;
	mul.wide.s32 	%rd25, %r1043, 8;
	add.s64 	%rd26, %rd11, %rd25;
	add.s64 	%rd24, %rd26, -256;
	// begin inline asm
	ld.relaxed.gpu.v2.u32 {%r1045, %r1046}, [%rd24];
	// end inline asm
	mov.u32 	%r1047, %r1039;
$L__BB51_86:
	setp.eq.s32 	%p57, %r1045, 99;
	mov.b32 	%r402, -1;
	vote.sync.any.pred 	%p58, %p57, %r402;
	not.pred 	%p59, %p58;
	@%p59 bra 	$L__BB51_88;
	mul.lo.s32 	%r448, %r998, 16807;
	and.b32  	%r998, %r448, 2147483647;
	add.s32 	%r449, %r1047, 1;
	rem.u32 	%r445, %r998, %r449;
	// begin inline asm
	nanosleep.u32 %r445;
	// end inline asm
	shr.u32 	%r1047, %r1047, 1;
	// begin inline asm
	ld.relaxed.gpu.v2.u32 {%r1045, %r1046}, [%rd24];
	// end inline asm
	bra.uni 	$L__BB51_86;
$L__BB51_88:
	setp.eq.s32 	%p60, %r1045, 101;
	mov.b32 	%r428, -1;
	vote.sync.ballot.b32 	%r429, %p60, %r428;
	and.b32  	%r430, %r429, %r352;
	or.b32  	%r431, %r430, -2147483648;
	add.s32 	%r432, %r431, -1;
	not.b32 	%r433, %r431;
	and.b32  	%r434, %r433, %r432;
	popc.b32 	%r407, %r434;
	mov.b32 	%r406, 1;
	// begin inline asm
	shfl.sync.down.b32 %r404, %r1046, %r406, %r407, %r428;
	// end inline asm
	setp.lt.s32 	%p62, %r252, %r407;
	selp.b32 	%r435, %r404, 0, %p62;
	add.s32 	%r410, %r435, %r1046;
	mov.b32 	%r411, 2;
	// begin inline asm
	shfl.sync.down.b32 %r409, %r410, %r411, %r407, %r428;
	// end inline asm
	add.s32 	%r436, %r252, 2;
	setp.gt.s32 	%p63, %r436, %r407;
	selp.b32 	%r437, 0, %r409, %p63;
	add.s32 	%r415, %r410, %r437;
	mov.b32 	%r416, 4;
	// begin inline asm
	shfl.sync.down.b32 %r414, %r415, %r416, %r407, %r428;
	// end inline asm
	add.s32 	%r438, %r252, 4;
	setp.gt.s32 	%p64, %r438, %r407;
	selp.b32 	%r439, 0, %r414, %p64;
	add.s32 	%r420, %r415, %r439;
	mov.b32 	%r421, 8;
	// begin inline asm
	shfl.sync.down.b32 %r419, %r420, %r421, %r407, %r428;
	// end inline asm
	add.s32 	%r440, %r252, 8;
	setp.gt.s32 	%p65, %r440, %r407;
	selp.b32 	%r441, 0, %r419, %p65;
	add.s32 	%r425, %r420, %r441;
	mov.b32 	%r426, 16;
	// begin inline asm
	shfl.sync.down.b32 %r424, %r425, %r426, %r407, %r428;
	// end inline asm
	add.s32 	%r442, %r252, 16;
	setp.gt.s32 	%p66, %r442, %r407;
	selp.b32 	%r443, 0, %r424, %p66;
	add.s32 	%r444, %r443, %r1041;
	add.s32 	%r1041, %r444, %r425;
	add.s32 	%r1043, %r1043, -32;
	bra.uni 	$L__BB51_84;
$L__BB51_89:
	@%p40 bra 	$L__BB51_91;
	add.s32 	%r397, %r1041, %r169;
	add.s64 	%rd23, %rd10, 256;
	mov.b32 	%r396, 101;
	// begin inline asm
	st.relaxed.gpu.v2.u32 [%rd23], {%r396, %r397};
	// end inline asm
	st.shared.u32 	[_ZZN3cub18CUB_300001_SM_10006detail4scan16DeviceScanKernelINS2_10policy_hubIiiijN4cuda3std3__44plusIvEEE10Policy1000EN6thrust24THRUST_300001_SM_1000_NS10device_ptrIiEESF_NS0_13ScanTileStateIiLb1EEES9_NS0_8NullTypeEjiLb0ESI_EEvT0_T1_T2_iT3_T4_T5_E12temp_storage+4], %r1041;
	st.shared.u32 	[_ZZN3cub18CUB_300001_SM_10006detail4scan16DeviceScanKernelINS2_10policy_hubIiiijN4cuda3std3__44plusIvEEE10Policy1000EN6thrust24THRUST_300001_SM_1000_NS10device_ptrIiEESF_NS0_13ScanTileStateIiLb1EEES9_NS0_8NullTypeEjiLb0ESI_EEvT0_T1_T2_iT3_T4_T5_E12temp_storage+8], %r397;
$L__BB51_91:
	setp.ne.s32 	%p55, %r252, 0;
	mov.u32 	%r1048, %r171;
	@%p55 bra 	$L__BB51_93;
	st.shared.u32 	[_ZZN3cub18CUB_300001_SM_10006detail4scan16DeviceScanKernelINS2_10policy_hubIiiijN4cuda3std3__44plusIvEEE10Policy1000EN6thrust24THRUST_300001_SM_1000_NS10device_ptrIiEESF_NS0_13ScanTileStateIiLb1EEES9_NS0_8NullTypeEjiLb0ESI_EEvT0_T1_T2_iT3_T4_T5_E12temp_storage+76], %r1041;
	mov.u32 	%r1048, %r1041;
$L__BB51_93:
	bar.sync 	0;
	setp.eq.s32 	%p56, %r82, 0;
	ld.shared.u32 	%r398, [_ZZN3cub18CUB_300001_SM_10006detail4scan16DeviceScanKernelINS2_10policy_hubIiiijN4cuda3std3__44plusIvEEE10Policy1000EN6thrust24THRUST_300001_SM_1000_NS10device_ptrIiEESF_NS0_13ScanTileStateIiLb1EEES9_NS0_8NullTypeEjiLb0ESI_EEvT0_T1_T2_iT3_T4_T5_E12temp_storage+76];
	selp.b32 	%r399, 0, %r398, %p56;
	add.s32 	%r1049, %r399, %r1048;
$L__BB51_94:
	add.s32 	%r544, %r1049, %r142;
	add.s32 	%r545, %r143, %r544;
	add.s32 	%r546, %r144, %r545;
	add.s32 	%r547, %r145, %r546;
	add.s32 	%r548, %r146, %r547;
	add.s32 	%r549, %r147, %r548;
	add.s32 	%r550, %r148, %r549;
	add.s32 	%r551, %r149, %r550;
	add.s32 	%r552, %r150, %r551;
	add.s32 	%r553, %r151, %r552;
	add.s32 	%r554, %r152, %r553;
	add.s32 	%r555, %r153, %r554;
	add.s32 	%r556, %r154, %r555;
	add.s32 	%r557, %r155, %r556;
	add.s32 	%r558, %r156, %r557;
	add.s32 	%r559, %r157, %r558;
	add.s32 	%r560, %r158, %r559;
	add.s32 	%r561, %r159, %r560;
	add.s32 	%r562, %r160, %r561;
	add.s32 	%r563, %r161, %r562;
	add.s32 	%r564, %r162, %r563;
	add.s32 	%r565, %r163, %r564;
	bar.sync 	0;
	st.shared.v2.u32 	[%r141], {%r544, %r545};
	st.shared.v2.u32 	[%r141+8], {%r546, %r547};
	st.shared.v2.u32 	[%r141+16], {%r548, %r549};
	st.shared.v2.u32 	[%r141+24], {%r550, %r551};
	st.shared.v2.u32 	[%r141+32], {%r552, %r553};
	st.shared.v2.u32 	[%r141+40], {%r554, %r555};
	st.shared.v2.u32 	[%r141+48], {%r556, %r557};
	st.shared.v2.u32 	[%r141+56], {%r558, %r559};
	st.shared.v2.u32 	[%r141+64], {%r560, %r561};
	st.shared.v2.u32 	[%r141+72], {%r562, %r563};
	st.shared.v2.u32 	[%r141+80], {%r564, %r565};
	bar.warp.sync 	-1;
	ld.shared.u32 	%r210, [%r140];
	ld.shared.u32 	%r211, [%r140+128];
	ld.shared.u32 	%r212, [%r140+256];
	ld.shared.u32 	%r213, [%r140+384];
	ld.shared.u32 	%r214, [%r140+512];
	ld.shared.u32 	%r215, [%r140+640];
	ld.shared.u32 	%r216, [%r140+768];
	ld.shared.u32 	%r217, [%r140+896];
	ld.shared.u32 	%r218, [%r140+1024];
	ld.shared.u32 	%r219, [%r140+1152];
	ld.shared.u32 	%r220, [%r140+1280];
	ld.shared.u32 	%r221, [%r140+1408];
	ld.shared.u32 	%r222, [%r140+1536];
	ld.shared.u32 	%r223, [%r140+1664];
	ld.shared.u32 	%r224, [%r140+1792];
	ld.shared.u32 	%r225, [%r140+1920];
	ld.shared.u32 	%r226, [%r140+2048];
	ld.shared.u32 	%r227, [%r140+2176];
	ld.shared.u32 	%r228, [%r140+2304];
	ld.shared.u32 	%r229, [%r140+2432];
	ld.shared.u32 	%r230, [%r140+2560];
	ld.shared.u32 	%r231, [%r140+2688];
	setp.ne.s32 	%p81, %r82, 0;
	@%p81 bra 	$L__BB51_96;
	st.volatile.shared.u32 	[_ZZN3cub18CUB_300001_SM_10006detail4scan16DeviceScanKernelINS2_10policy_hubIiiijN4cuda3std3__44plusIvEEE10Policy1000EN6thrust24THRUST_300001_SM_1000_NS10device_ptrIiEESF_NS0_13ScanTileStateIiLb1EEES9_NS0_8NullTypeEjiLb0ESI_EEvT0_T1_T2_iT3_T4_T5_E12temp_storage+33792], %r3;
$L__BB51_96:
	ld.param.u32 	%r997, [_ZN3cub18CUB_300001_SM_10006detail4scan16DeviceScanKernelINS2_10policy_hubIiiijN4cuda3std3__44plusIvEEE10Policy1000EN6thrust24THRUST_300001_SM_1000_NS10device_ptrIiEESF_NS0_13ScanTileStateIiLb1EEES9_NS0_8NullTypeEjiLb0ESI_EEvT0_T1_T2_iT3_T4_T5__param_3];
	bar.sync 	0;
	ld.volatile.shared.u32 	%r232, [_ZZN3cub18CUB_300001_SM_10006detail4scan16DeviceScanKernelINS2_10policy_hubIiiijN4cuda3std3__44plusIvEEE10Policy1000EN6thrust24THRUST_300001_SM_1000_NS10device_ptrIiEESF_NS0_13ScanTileStateIiLb1EEES9_NS0_8NullTypeEjiLb0ESI_EEvT0_T1_T2_iT3_T4_T5_E12temp_storage+33792];
	cvt.u64.u32 	%rd33, %r84;
	mov.u32 	%r566, %ctaid.x;
	add.s32 	%r567, %r997, %r566;
	mul.lo.s32 	%r568, %r567, 8448;
	cvt.u64.u32 	%rd34, %r568;
	add.s64 	%rd35, %rd33, %rd34;
	setp.ge.s32 	%p82, %r84, %r232;
	shl.b64 	%rd36, %rd35, 2;
	add.s64 	%rd12, %rd3, %rd36;
	@%p82 bra 	$L__BB51_98;
	st.global.u32 	[%rd12], %r210;
$L__BB51_98:
	mov.u32 	%r569, %tid.x;
	and.b32  	%r570, %r569, 992;
	mul.lo.s32 	%r571, %r570, 22;
	and.b32  	%r572, %r569, 31;
	or.b32  	%r573, %r571, %r572;
	or.b32  	%r574, %r573, 32;
	setp.ge.s32 	%p83, %r574, %r232;
	@%p83 bra 	$L__BB51_100;
	st.global.u32 	[%rd12+128], %r211;
$L__BB51_100:
	setp.ge.s32 	%p84, %r89, %r232;
	@%p84 bra 	$L__BB51_102;
	st.global.u32 	[%rd12+256], %r212;
$L__BB51_102:
	setp.ge.s32 	%p85, %r92, %r232;
	@%p85 bra 	$L__BB51_104;
	st.global.u32 	[%rd12+384], %r213;
$L__BB51_104:
	add.s32 	%r580, %r573, 128;
	setp.ge.s32 	%p86, %r580, %r232;
	@%p86 bra 	$L__BB51_106;
	st.global.u32 	[%rd12+512], %r214;
$L__BB51_106:
	add.s32 	%r586, %r573, 160;
	setp.ge.s32 	%p87, %r586, %r232;
	@%p87 bra 	$L__BB51_108;
	st.global.u32 	[%rd12+640], %r215;
$L__BB51_108:
	add.s32 	%r592, %r573, 192;
	setp.ge.s32 	%p88, %r592, %r232;
	@%p88 bra 	$L__BB51_110;
	st.global.u32 	[%rd12+768], %r216;
$L__BB51_110:
	setp.ge.s32 	%p89, %r101, %r232;
	@%p89 bra 	$L__BB51_112;
	st.global.u32 	[%rd12+896], %r217;
$L__BB51_112:
	add.s32 	%r598, %r573, 256;
	setp.ge.s32 	%p90, %r598, %r232;
	@%p90 bra 	$L__BB51_114;
	st.global.u32 	[%rd12+1024], %r218;
$L__BB51_114:
	add.s32 	%r604, %r573, 288;
	setp.ge.s32 	%p91, %r604, %r232;
	@%p91 bra 	$L__BB51_116;
	st.global.u32 	[%rd12+1152], %r219;
$L__BB51_116:
	add.s32 	%r610, %r573, 320;
	setp.ge.s32 	%p92, %r610, %r232;
	@%p92 bra 	$L__BB51_118;
	st.global.u32 	[%rd12+1280], %r220;
$L__BB51_118:
	setp.ge.s32 	%p93, %r110, %r232;
	@%p93 bra 	$L__BB51_120;
	st.global.u32 	[%rd12+1408], %r221;
$L__BB51_120:
	setp.ge.s32 	%p94, %r113, %r232;
	@%p94 bra 	$L__BB51_122;
	st.global.u32 	[%rd12+1536], %r222;
$L__BB51_122:
	setp.ge.s32 	%p95, %r116, %r232;
	@%p95 bra 	$L__BB51_124;
	st.global.u32 	[%rd12+1664], %r223;
$L__BB51_124:
	setp.ge.s32 	%p96, %r119, %r232;
	@%p96 bra 	$L__BB51_126;
	st.global.u32 	[%rd12+1792], %r224;
$L__BB51_126:
	add.s32 	%r616, %r573, 480;
	setp.ge.s32 	%p97, %r616, %r232;
	@%p97 bra 	$L__BB51_128;
	st.global.u32 	[%rd12+1920], %r225;
$L__BB51_128:
	add.s32 	%r622, %r573, 512;
	setp.ge.s32 	%p98, %r622, %r232;
	@%p98 bra 	$L__BB51_130;
	st.global.u32 	[%rd12+2048], %r226;
$L__BB51_130:
	setp.ge.s32 	%p99, %r126, %r232;
	@%p99 bra 	$L__BB51_132;
	st.global.u32 	[%rd12+2176], %r227;
$L__BB51_132:
	add.s32 	%r628, %r573, 576;
	setp.ge.s32 	%p100, %r628, %r232;
	@%p100 bra 	$L__BB51_134;
	st.global.u32 	[%rd12+2304], %r228;
$L__BB51_134:
	setp.ge.s32 	%p101, %r131, %r232;
	@%p101 bra 	$L__BB51_136;
	st.global.u32 	[%rd12+2432], %r229;
$L__BB51_136:
	add.s32 	%r634, %r573, 640;
	setp.ge.s32 	%p102, %r634, %r232;
	@%p102 bra 	$L__BB51_138;
	st.global.u32 	[%rd12+2560], %r230;
$L__BB51_138:
	add.s32 	%r640, %r573, 672;
	setp.ge.s32 	%p103, %r640, %r232;
	@%p103 bra 	$L__BB51_140;
	st.global.u32 	[%rd12+2688], %r231;
$L__BB51_140:
	ret;

}
	// .globl	_ZN3cub18CUB_300001_SM_10006detail4scan16DeviceScanKernelINS2_10policy_hubIiiimN4cuda3std3__44plusIvEEE10Policy1000EN6thrust24THRUST_300001_SM_1000_NS10device_ptrIiEESF_NS0_13ScanTileStateIiLb1EEES9_NS0_8NullTypeEmiLb0ESI_EEvT0_T1_T2_iT3_T4_T5_
.visible .entry _ZN3cub18CUB_300001_SM_10006detail4scan16DeviceScanKernelINS2_10policy_hubIiiimN4cuda3std3__44plusIvEEE10Policy1000EN6thrust24THRUST_300001_SM_1000_NS10device_ptrIiEESF_NS0_13ScanTileStateIiLb1EEES9_NS0_8NullTypeEmiLb0ESI_EEvT0_T1_T2_iT3_T4_T5_(
	.param .align 8 .b8 _ZN3cub18CUB_300001_SM_10006detail4scan16DeviceScanKernelINS2_10policy_hubIiiimN4cuda3std3__44plusIvEEE10Policy1000EN6thrust24THRUST_300001_SM_1000_NS10device_ptrIiEESF_NS0_13ScanTileStateIiLb1EEES9_NS0_8NullTypeEmiLb0ESI_EEvT0_T1_T2_iT3_T4_T5__param_0[8],
	.param .align 8 .b8 _ZN3cub18CUB_300001_SM_10006detail4scan16DeviceScanKernelINS2_10policy_hubIiiimN4cuda3std3__44plusIvEEE10Policy1000EN6thrust24THRUST_300001_SM_1000_NS10device_ptrIiEESF_NS0_13ScanTileStateIiLb1EEES9_NS0_8NullTypeEmiLb0ESI_EEvT0_T1_T2_iT3_T4_T5__param_1[8],
	.param .align 8 .b8 _ZN3cub18CUB_300001_SM_10006detail4scan16DeviceScanKernelINS2_10policy_hubIiiimN4cuda3std3__44plusIvEEE10Policy1000EN6thrust24THRUST_300001_SM_1000_NS10device_ptrIiEESF_NS0_13ScanTileStateIiLb1EEES9_NS0_8NullTypeEmiLb0ESI_EEvT0_T1_T2_iT3_T4_T5__param_2[8],
	.param .u32 _ZN3cub18CUB_300001_SM_10006detail4scan16DeviceScanKernelINS2_10policy_hubIiiimN4cuda3std3__44plusIvEEE10Policy1000EN6thrust24THRUST_300001_SM_1000_NS10device_ptrIiEESF_NS0_13ScanTileStateIiLb1EEES9_NS0_8NullTypeEmiLb0ESI_EEvT0_T1_T2_iT3_T4_T5__param_3,
	.param .align 1 .b8 _ZN3cub18CUB_300001_SM_10006detail4scan16DeviceScanKernelINS2_10policy_hubIiiimN4cuda3std3__44plusIvEEE10Policy1000EN6thrust24THRUST_300001_SM_1000_NS10device_ptrIiEESF_NS0_13ScanTileStateIiLb1EEES9_NS0_8NullTypeEmiLb0ESI_EEvT0_T1_T2_iT3_T4_T5__param_4[1],
	.param .align 1 .b8 _ZN3cub18CUB_300001_SM_10006detail4scan16DeviceScanKernelINS2_10policy_hubIiiimN4cuda3std3__44plusIvEEE10Policy1000EN6thrust24THRUST_300001_SM_1000_NS10device_ptrIiEESF_NS0_13ScanTileStateIiLb1EEES9_NS0_8NullTypeEmiLb0ESI_EEvT0_T1_T2_iT3_T4_T5__param_5[1],
	.param .u64 _ZN3cub18CUB_300001_SM_10006detail4scan16DeviceScanKernelINS2_10policy_hubIiiimN4cuda3std3__44plusIvEEE10Policy1000EN6thrust24THRUST_300001_SM_1000_NS10device_ptrIiEESF_NS0_13ScanTileStateIiLb1EEES9_NS0_8NullTypeEmiLb0ESI_EEvT0_T1_T2_iT3_T4_T5__param_6
)
.maxntid 416
{
	.reg .pred 	%p<158>;
	.reg .b32 	%r<1009>;
	.reg .b64 	%rd<55>;
	// demoted variable
	.shared .align 16 .b8 _ZZN3cub18CUB_300001_SM_10006detail4scan16DeviceScanKernelINS2_10policy_hubIiiimN4cuda3std3__44plusIvEEE10Policy1000EN6thrust24THRUST_300001_SM_1000_NS10device_ptrIiEESF_NS0_13ScanTileStateIiLb1EEES9_NS0_8NullTypeEmiLb0ESI_EEvT0_T1_T2_iT3_T4_T5_E12temp_storage[31632];
	ld.param.u64 	%rd1, [_ZN3cub18CUB_300001_SM_10006detail4scan16DeviceScanKernelINS2_10policy_hubIiiimN4cuda3std3__44plusIvEEE10Policy1000EN6thrust24THRUST_300001_SM_1000_NS10device_ptrIiEESF_NS0_13ScanTileStateIiLb1EEES9_NS0_8NullTypeEmiLb0ESI_EEvT0_T1_T2_iT3_T4_T5__param_2];
	ld.param.u64 	%rd16, [_ZN3cub18CUB_300001_SM_10006detail4scan16DeviceScanKernelINS2_10policy_hubIiiimN4cuda3std3__44plusIvEEE10Policy1000EN6thrust24THRUST_300001_SM_1000_NS10device_ptrIiEESF_NS0_13ScanTileStateIiLb1EEES9_NS0_8NullTypeEmiLb0ESI_EEvT0_T1_T2_iT3_T4_T5__param_1];
	ld.param.u64 	%rd17, [_ZN3cub18CUB_300001_SM_10006detail4scan16DeviceScanKernelINS2_10policy_hubIiiimN4cuda3std3__44plusIvEEE10Policy1000EN6thrust24THRUST_300001_SM_1000_NS10device_ptrIiEESF_NS0_13ScanTileStateIiLb1EEES9_NS0_8NullTypeEmiLb0ESI_EEvT0_T1_T2_iT3_T4_T5__param_0];
	ld.param.u32 	%r200, [_ZN3cub18CUB_300001_SM_10006detail4scan16DeviceScanKernelINS2_10policy_hubIiiimN4cuda3std3__44plusIvEEE10Policy1000EN6thrust24THRUST_300001_SM_1000_NS10device_ptrIiEESF_NS0_13ScanTileStateIiLb1EEES9_NS0_8NullTypeEmiLb0ESI_EEvT0_T1_T2_iT3_T4_T5__param_3];
	ld.param.u64 	%rd18, [_ZN3cub18CUB_300001_SM_10006detail4scan16DeviceScanKernelINS2_10policy_hubIiiimN4cuda3std3__44plusIvEEE10Policy1000EN6thrust24THRUST_300001_SM_1000_NS10device_ptrIiEESF_NS0_13ScanTileStateIiLb1EEES9_NS0_8NullTypeEmiLb0ESI_EEvT0_T1_T2_iT3_T4_T5__param_6];
	cvta.to.global.u64 	%rd2, %rd17;
	cvta.to.global.u64 	%rd3, %rd16;
	mov.u32 	%r201, %ctaid.x;
	add.s32 	%r1, %r200, %r201;
	mul.wide.s32 	%rd4, %r1, 7904;
	sub.s64 	%rd5, %rd18, %rd4;
	setp.lt.u64 	%p1, %rd5, 7905;
	@%p1 bra 	$L__BB52_26;
	mov.u32 	%r2, %tid.x;
	and.b32  	%r625, %r2, 31;
	and.b32  	%r626, %r2, 992;
	mul.lo.s32 	%r627, %r626, 19;
	or.b32  	%r628, %r627, %r625;
	cvt.u64.u32 	%rd38, %r628;
	add.s64 	%rd6, %rd4, %rd38;
	shl.b64 	%rd39, %rd6, 2;
	add.s64 	%rd40, %rd2, %rd39;
	ld.global.u32 	%r629, [%rd40];
	ld.global.u32 	%r630, [%rd40+128];
	ld.global.u32 	%r631, [%rd40+256];
	ld.global.u32 	%r632, [%rd40+384];
	ld.global.u32 	%r633, [%rd40+512];
	ld.global.u32 	%r634, [%rd40+640];
	ld.global.u32 	%r635, [%rd40+768];
	ld.global.u32 	%r636, [%rd40+896];
	ld.global.u32 	%r637, [%rd40+1024];
	ld.global.u32 	%r638, [%rd40+1152];
	ld.global.u32 	%r639, [%rd40+1280];
	ld.global.u32 	%r640, [%rd40+1408];
	ld.global.u32 	%r641, [%rd40+1536];
	ld.global.u32 	%r642, [%rd40+1664];
	ld.global.u32 	%r643, [%rd40+1792];
	ld.global.u32 	%r644, [%rd40+1920];
	ld.global.u32 	%r645, [%rd40+2048];
	ld.global.u32 	%r646, [%rd40+2176];
	ld.global.u32 	%r647, [%rd40+2304];
	// begin inline asm
	mov.u32 %r624, %laneid;
	// end inline asm
	shr.u32 	%r4, %r2, 5;
	mad.lo.s32 	%r648, %r4, 608, %r624;
	shl.b32 	%r649, %r648, 2;
	mov.u32 	%r650, _ZZN3cub18CUB_300001_SM_10006detail4scan16DeviceScanKernelINS2_10policy_hubIiiimN4cuda3std3__44plusIvEEE10Policy1000EN6thrust24THRUST_300001_SM_1000_NS10device_ptrIiEESF_NS0_13ScanTileStateIiLb1EEES9_NS0_8NullTypeEmiLb0ESI_EEvT0_T1_T2_iT3_T4_T5_E12temp_storage;
	add.s32 	%r5, %r650, %r649;
	st.shared.u32 	[%r5], %r629;
	st.shared.u32 	[%r5+128], %r630;
	st.shared.u32 	[%r5+256], %r631;
	st.shared.u32 	[%r5+384], %r632;
	st.shared.u32 	[%r5+512], %r633;
	st.shared.u32 	[%r5+640], %r634;
	st.shared.u32 	[%r5+768], %r635;
	st.shared.u32 	[%r5+896], %r636;
	st.shared.u32 	[%r5+1024], %r637;
	st.shared.u32 	[%r5+1152], %r638;
	st.shared.u32 	[%r5+1280], %r639;
	st.shared.u32 	[%r5+1408], %r640;
	st.shared.u32 	[%r5+1536], %r641;
	st.shared.u32 	[%r5+1664], %r642;
	st.shared.u32 	[%r5+1792], %r643;
	st.shared.u32 	[%r5+1920], %r644;
	st.shared.u32 	[%r5+2048], %r645;
	st.shared.u32 	[%r5+2176], %r646;
	st.shared.u32 	[%r5+2304], %r647;
	bar.warp.sync 	-1;
	mad.lo.s32 	%r6, %r624, 72, %r5;
	ld.shared.u32 	%r7, [%r6];
	ld.shared.u32 	%r8, [%r6+4];
	ld.shared.u32 	%r9, [%r6+8];
	ld.shared.u32 	%r10, [%r6+12];
	ld.shared.u32 	%r11, [%r6+16];
	ld.shared.u32 	%r12, [%r6+20];
	ld.shared.u32 	%r13, [%r6+24];
	ld.shared.u32 	%r14, [%r6+28];
	ld.shared.u32 	%r15, [%r6+32];
	ld.shared.u32 	%r16, [%r6+36];
	ld.shared.u32 	%r17, [%r6+40];
	ld.shared.u32 	%r18, [%r6+44];
	ld.shared.u32 	%r19, [%r6+48];
	ld.shared.u32 	%r20, [%r6+52];
	ld.shared.u32 	%r21, [%r6+56];
	ld.shared.u32 	%r22, [%r6+60];
	ld.shared.u32 	%r23, [%r6+64];
	ld.shared.u32 	%r24, [%r6+68];
	ld.shared.u32 	%r25, [%r6+72];
	bar.sync 	0;
	setp.ne.s32 	%p100, %r1, 0;
	@%p100 bra 	$L__BB52_6;
	add.s32 	%r868, %r8, %r7;
	add.s32 	%r869, %r9, %r868;
	add.s32 	%r870, %r10, %r869;
	add.s32 	%r871, %r11, %r870;
	add.s32 	%r872, %r12, %r871;
	add.s32 	%r873, %r13, %r872;
	add.s32 	%r874, %r14, %r873;
	add.s32 	%r875, %r15, %r874;
	add.s32 	%r876, %r16, %r875;
	add.s32 	%r877, %r17, %r876;
	add.s32 	%r878, %r18, %r877;
	add.s32 	%r879, %r19, %r878;
	add.s32 	%r880, %r20, %r879;
	add.s32 	%r881, %r21, %r880;
	add.s32 	%r882, %r22, %r881;
	add.s32 	%r883, %r23, %r882;
	add.s32 	%r884, %r24, %r883;
	add.s32 	%r842, %r25, %r884;
	mov.b32 	%r840, 1;
	mov.b32 	%r865, 0;
	mov.b32 	%r867, -1;
	// begin inline asm
	{  .reg .s32 r0;  .reg .pred p;  shfl.sync.up.b32 r0|p, %r842, %r840, %r865, %r867;  @p add.s32 r0, r0, %r842;  mov.s32 %r838, r0;}
	// end inline asm
	mov.b32 	%r846, 2;
	// begin inline asm
	{  .reg .s32 r0;  .reg .pred p;  shfl.sync.up.b32 r0|p, %r838, %r846, %r865, %r867;  @p add.s32 r0, r0, %r838;  mov.s32 %r844, r0;}
	// end inline asm
	mov.b32 	%r852, 4;
	// begin inline asm
	{  .reg .s32 r0;  .reg .pred p;  shfl.sync.up.b32 r0|p, %r844, %r852, %r865, %r867;  @p add.s32 r0, r0, %r844;  mov.s32 %r850, r0;}
	// end inline asm
	mov.b32 	%r858, 8;
	// begin inline asm
	{  .reg .s32 r0;  .reg .pred p;  shfl.sync.up.b32 r0|p, %r850, %r858, %r865, %r867;  @p add.s32 r0, r0, %r850;  mov.s32 %r856, r0;}
	// end inline asm
	mov.b32 	%r864, 16;
	// begin inline asm
	{  .reg .s32 r0;  .reg .pred p;  shfl.sync.up.b32 r0|p, %r856, %r864, %r865, %r867;  @p add.s32 r0, r0, %r856;  mov.s32 %r862, r0;}
	// end inline asm
	setp.ne.s32 	%p143, %r624, 31;
	@%p143 bra 	$L__BB52_4;
	shl.b32 	%r885, %r4, 2;
	mov.u32 	%r886, _ZZN3cub18CUB_300001_SM_10006detail4scan16DeviceScanKernelINS2_10policy_hubIiiimN4cuda3std3__44plusIvEEE10Policy1000EN6thrust24THRUST_300001_SM_1000_NS10device_ptrIiEESF_NS0_13ScanTileStateIiLb1EEES9_NS0_8NullTypeEmiLb0ESI_EEvT0_T1_T2_iT3_T4_T5_E12temp_storage;
	add.s32 	%r887, %r886, %r885;
	st.shared.u32 	[%r887+16], %r862;
$L__BB52_4:
	sub.s32 	%r888, %r862, %r842;
	bar.sync 	0;
	ld.shared.v4.u32 	{%r889, %r890, %r891, %r892}, [_ZZN3cub18CUB_300001_SM_10006detail4scan16DeviceScanKernelINS2_10policy_hubIiiimN4cuda3std3__44plusIvEEE10Policy1000EN6thrust24THRUST_300001_SM_1000_NS10device_ptrIiEESF_NS0_13ScanTileStateIiLb1EEES9_NS0_8NullTypeEmiLb0ESI_EEvT0_T1_T2_iT3_T4_T5_E12temp_storage+16];
	add.s32 	%r893, %r890, %r889;
	setp.eq.s32 	%p144, %r4, 2;
	selp.b32 	%r894, %r893, %r889, %p144;
	add.s32 	%r895, %r893, %r891;
	setp.eq.s32 	%p145, %r4, 3;
	selp.b32 	%r896, %r895, %r894, %p145;
	add.s32 	%r897, %r895, %r892;
	setp.eq.s32 	%p146, %r4, 4;
	selp.b32 	%r898, %r897, %r896, %p146;
	ld.shared.v4.u32 	{%r899, %r900, %r901, %r902}, [_ZZN3cub18CUB_300001_SM_10006detail4scan16DeviceScanKernelINS2_10policy_hubIiiimN4cuda3std3__44plusIvEEE10Policy1000EN6thrust24THRUST_300001_SM_1000_NS10device_ptrIiEESF_NS0_13ScanTileStateIiLb1EEES9_NS0_8NullTypeEmiLb0ESI_EEvT0_T1_T2_iT3_T4_T5_E12temp_storage+32];
	add.s32 	%r903, %r897, %r899;
	setp.eq.s32 	%p147, %r4, 5;
	selp.b32 	%r904, %r903, %r898, %p147;
	add.s32 	%r905, %r903, %r900;
	setp.eq.s32 	%p148, %r4, 6;
	selp.b32 	%r906, %r905, %r904, %p148;
	add.s32 	%r907, %r905, %r901;
	setp.eq.s32 	%p149, %r4, 7;
	selp.b32 	%r908, %r907, %r906, %p149;
	add.s32 	%r909, %r907, %r902;
	setp.eq.s32 	%p150, %r4, 8;
	selp.b32 	%r910, %r909, %r908, %p150;
	ld.shared.v4.u32 	{%r911, %r912, %r913, %r914}, [_ZZN3cub18CUB_300001_SM_10006detail4scan16DeviceScanKernelINS2_10policy_hubIiiimN4cuda3std3__44plusIvEEE10Policy1000EN6thrust24THRUST_300001_SM_1000_NS10device_ptrIiEESF_NS0_13ScanTileStateIiLb1EEES9_NS0_8NullTypeEmiLb0ESI_EEvT0_T1_T2_iT3_T4_T5_E12temp_storage+48];
	add.s32 	%r915, %r909, %r911;
	setp.eq.s32 	%p151, %r4, 9;
	selp.b32 	%r916, %r915, %r910, %p151;
	add.s32 	%r917, %r915, %r912;
	setp.eq.s32 	%p152, %r4, 10;
	selp.b32 	%r918, %r917, %r916, %p152;
	add.s32 	%r919, %r917, %r913;
	setp.eq.s32 	%p153, %r4, 11;
	selp.b32 	%r920, %r919, %r918, %p153;
	add.s32 	%r28, %r919, %r914;
	setp.eq.s32 	%p154, %r4, 12;
	selp.b32 	%r921, %r28, %r920, %p154;
	setp.lt.u32 	%p155, %r2, 32;
	setp.eq.s32 	%p156, %r624, 0;
	selp.b32 	%r922, 0, %r888, %p156;
	add.s32 	%r923, %r921, %r922;
	selp.b32 	%r977, %r888, %r923, %p155;
	setp.ne.s32 	%p157, %r2, 0;
	@%p157 bra 	$L__BB52_25;
	ld.shared.u32 	%r927, [_ZZN3cub18CUB_300001_SM_10006detail4scan16DeviceScanKernelINS2_10policy_hubIiiimN4cuda3std3__44plusIvEEE10Policy1000EN6thrust24THRUST_300001_SM_1000_NS10device_ptrIiEESF_NS0_13ScanTileStateIiLb1EEES9_NS0_8NullTypeEmiLb0ESI_EEvT0_T1_T2_iT3_T4_T5_E12temp_storage+64];
	add.s64 	%rd52, %rd1, 256;
	add.s32 	%r925, %r28, %r927;
	mov.b32 	%r924, 101;
	// begin inline asm
	st.relaxed.gpu.v2.u32 [%rd52], {%r924, %r925};
	// end inline asm
	mov.b32 	%r977, 0;
	bra.uni 	$L__BB52_25;
$L__BB52_6:
	add.s32 	%r681, %r8, %r7;
	add.s32 	%r682, %r9, %r681;
	add.s32 	%r683, %r10, %r682;
	add.s32 	%r684, %r11, %r683;
	add.s32 	%r685, %r12, %r684;
	add.s32 	%r686, %r13, %r685;
	add.s32 	%r687, %r14, %r686;
	add.s32 	%r688, %r15, %r687;
	add.s32 	%r689, %r16, %r688;
	add.s32 	%r690, %r17, %r689;
	add.s32 	%r691, %r18, %r690;
	add.s32 	%r692, %r19, %r691;
	add.s32 	%r693, %r20, %r692;
	add.s32 	%r694, %r21, %r693;
	add.s32 	%r695, %r22, %r694;
	add.s32 	%r696, %r23, %r695;
	add.s32 	%r697, %r24, %r696;
	add.s32 	%r655, %r25, %r697;
	mov.b32 	%r653, 1;
	mov.b32 	%r678, 0;
	mov.b32 	%r680, -1;
	// begin inline asm
	{  .reg .s32 r0;  .reg .pred p;  shfl.sync.up.b32 r0|p, %r655, %r653, %r678, %r680;  @p add.s32 r0, r0, %r655;  mov.s32 %r651, r0;}
	// end inline asm
	mov.b32 	%r659, 2;
	// begin inline asm
	{  .reg .s32 r0;  .reg .pred p;  shfl.sync.up.b32 r0|p, %r651, %r659, %r678, %r680;  @p add.s32 r0, r0, %r651;  mov.s32 %r657, r0;}
	// end inline asm
	mov.b32 	%r665, 4;
	// begin inline asm
	{  .reg .s32 r0;  .reg .pred p;  shfl.sync.up.b32 r0|p, %r657, %r665, %r678, %r680;  @p add.s32 r0, r0, %r657;  mov.s32 %r663, r0;}
	// end inline asm
	mov.b32 	%r671, 8;
	// begin inline asm
	{  .reg .s32 r0;  .reg .pred p;  shfl.sync.up.b32 r0|p, %r663, %r671, %r678, %r680;  @p add.s32 r0, r0, %r663;  mov.s32 %r669, r0;}
	// end inline asm
	mov.b32 	%r677, 16;
	// begin inline asm
	{  .reg .s32 r0;  .reg .pred p;  shfl.sync.up.b32 r0|p, %r669, %r677, %r678, %r680;  @p add.s32 r0, r0, %r669;  mov.s32 %r675, r0;}
	// end inline asm
	setp.ne.s32 	%p101, %r624, 31;
	@%p101 bra 	$L__BB52_8;
	shl.b32 	%r698, %r4, 2;
	mov.u32 	%r699, _ZZN3cub18CUB_300001_SM_10006detail4scan16DeviceScanKernelINS2_10policy_hubIiiimN4cuda3std3__44plusIvEEE10Policy1000EN6thrust24THRUST_300001_SM_1000_NS10device_ptrIiEESF_NS0_13ScanTileStateIiLb1EEES9_NS0_8NullTypeEmiLb0ESI_EEvT0_T1_T2_iT3_T4_T5_E12temp_storage;
	add.s32 	%r700, %r699, %r698;
	st.shared.u32 	[%r700+16], %r675;
$L__BB52_8:
	sub.s32 	%r701, %r675, %r655;
	bar.sync 	0;
	ld.shared.v4.u32 	{%r702, %r703, %r704, %r705}, [_ZZN3cub18CUB_300001_SM_10006detail4scan16DeviceScanKernelINS2_10policy_hubIiiimN4cuda3std3__44plusIvEEE10Policy1000EN6thrust24THRUST_300001_SM_1000_NS10device_ptrIiEESF_NS0_13ScanTileStateIiLb1EEES9_NS0_8NullTypeEmiLb0ESI_EEvT0_T1_T2_iT3_T4_T5_E12temp_storage+16];
	add.s32 	%r706, %r703, %r702;
	setp.eq.s32 	%p102, %r4, 2;
	selp.b32 	%r707, %r706, %r702, %p102;
	add.s32 	%r708, %r706, %r704;
	setp.eq.s32 	%p103, %r4, 3;
	selp.b32 	%r709, %r708, %r707, %p103;
	add.s32 	%r710, %r708, %r705;
	setp.eq.s32 	%p104, %r4, 4;
	selp.b32 	%r711, %r710, %r709, %p104;
	ld.shared.v4.u32 	{%r712, %r713, %r714, %r715}, [_ZZN3cub18CUB_300001_SM_10006detail4scan16DeviceScanKernelINS2_10policy_hubIiiimN4cuda3std3__44plusIvEEE10Policy1000EN6thrust24THRUST_300001_SM_1000_NS10device_ptrIiEESF_NS0_13ScanTileStateIiLb1EEES9_NS0_8NullTypeEmiLb0ESI_EEvT0_T1_T2_iT3_T4_T5_E12temp_storage+32];
	add.s32 	%r716, %r710, %r712;
	setp.eq.s32 	%p105, %r4, 5;
	selp.b32 	%r717, %r716, %r711, %p105;
	add.s32 	%r718, %r716, %r713;
	setp.eq.s32 	%p106, %r4, 6;
	selp.b32 	%r719, %r718, %r717, %p106;
	add.s32 	%r720, %r718, %r714;
	setp.eq.s32 	%p107, %r4, 7;
	selp.b32 	%r721, %r720, %r719, %p107;
	add.s32 	%r722, %r720, %r715;
	setp.eq.s32 	%p108, %r4, 8;
	selp.b32 	%r723, %r722, %r721, %p108;
	ld.shared.v4.u32 	{%r724, %r725, %r726, %r727}, [_ZZN3cub18CUB_300001_SM_10006detail4scan16DeviceScanKernelINS2_10policy_hubIiiimN4cuda3std3__44plusIvEEE10Policy1000EN6thrust24THRUST_300001_SM_1000_NS10device_ptrIiEESF_NS0_13ScanTileStateIiLb1EEES9_NS0_8NullTypeEmiLb0ESI_EEvT0_T1_T2_iT3_T4_T5_E12temp_storage+48];
	add.s32 	%r728, %r722, %r724;
	setp.eq.s32 	%p109, %r4, 9;
	selp.b32 	%r729, %r728, %r723, %p109;
	add.s32 	%r730, %r728, %r725;
	setp.eq.s32 	%p110, %r4, 10;
	selp.b32 	%r731, %r730, %r729, %p110;
	add.s32 	%r732, %r730, %r726;
	setp.eq.s32 	%p111, %r4, 11;
	selp.b32 	%r733, %r732, %r731, %p111;
	add.s32 	%r734, %r732, %r727;
	setp.eq.s32 	%p112, %r4, 12;
	selp.b32 	%r735, %r734, %r733, %p112;
	ld.shared.u32 	%r736, [_ZZN3cub18CUB_300001_SM_10006detail4scan16DeviceScanKernelINS2_10policy_hubIiiimN4cuda3std3__44plusIvEEE10Policy1000EN6thrust24THRUST_300001_SM_1000_NS10device_ptrIiEESF_NS0_13ScanTileStateIiLb1EEES9_NS0_8NullTypeEmiLb0ESI_EEvT0_T1_T2_iT3_T4_T5_E12temp_storage+64];
	add.s32 	%r32, %r734, %r736;
	setp.gt.u32 	%p113, %r2, 31;
	setp.lt.u32 	%p114, %r2, 32;
	setp.eq.s32 	%p115, %r624, 0;
	selp.b32 	%r737, 0, %r701, %p115;
	add.s32 	%r976, %r735, %r737;
	selp.b32 	%r34, %r701, %r976, %p114;
	@%p113 bra 	$L__BB52_24;
	setp.ne.s32 	%p116, %r2, 0;
	mul.wide.s32 	%rd41, %r1, 8;
	add.s64 	%rd7, %rd1, %rd41;
	@%p116 bra 	$L__BB52_11;
	st.shared.u32 	[_ZZN3cub18CUB_300001_SM_10006detail4scan16DeviceScanKernelINS2_10policy_hubIiiimN4cuda3std3__44plusIvEEE10Policy1000EN6thrust24THRUST_300001_SM_1000_NS10device_ptrIiEESF_NS0_13ScanTileStateIiLb1EEES9_NS0_8NullTypeEmiLb0ESI_EEvT0_T1_T2_iT3_T4_T5_E12temp_storage+12], %r32;
	add.s64 	%rd42, %rd7, 256;
	mov.b32 	%r738, 100;
	// begin inline asm
	st.relaxed.gpu.v2.u32 [%rd42], {%r738, %r32};
	// end inline asm
$L__BB52_11:
	not.b32 	%r744, %r2;
	add.s32 	%r972, %r1, %r744;
	mov.b32 	%r740, 550;
	// begin inline asm
	nanosleep.u32 %r740;
	// end inline asm
	mul.wide.s32 	%rd44, %r972, 8;
	add.s64 	%rd45, %rd1, %rd44;
	add.s64 	%rd43, %rd45, 256;
	// begin inline asm
	ld.relaxed.gpu.v2.u32 {%r973, %r967}, [%rd43];
	// end inline asm
	mov.b32 	%r968, 478;
$L__BB52_12:
	setp.eq.s32 	%p117, %r973, 99;
	mov.b32 	%r745, -1;
	vote.sync.any.pred 	%p118, %p117, %r745;
	not.pred 	%p119, %p118;
	@%p119 bra 	$L__BB52_14;
	// begin inline asm
	nanosleep.u32 %r968;
	// end inline asm
	shr.u32 	%r968, %r968, 1;
	// begin inline asm
	ld.relaxed.gpu.v2.u32 {%r973, %r967}, [%rd43];
	// end inline asm
	bra.uni 	$L__BB52_12;
$L__BB52_14:
	setp.eq.s32 	%p120, %r973, 101;
	mov.b32 	%r772, -1;
	vote.sync.ballot.b32 	%r774, %p120, %r772;
	// begin inline asm
	mov.u32 %r747, %lanemask_ge;
	// end inline asm
	and.b32  	%r775, %r774, %r747;
	or.b32  	%r776, %r775, -2147483648;
	add.s32 	%r777, %r776, -1;
	not.b32 	%r778, %r776;
	and.b32  	%r779, %r778, %r777;
	popc.b32 	%r751, %r779;
	mov.b32 	%r750, 1;
	// begin inline asm
	shfl.sync.down.b32 %r748, %r967, %r750, %r751, %r772;
	// end inline asm
	setp.lt.s32 	%p122, %r624, %r751;
	selp.b32 	%r780, %r748, 0, %p122;
	add.s32 	%r754, %r780, %r967;
	mov.b32 	%r755, 2;
	// begin inline asm
	shfl.sync.down.b32 %r753, %r754, %r755, %r751, %r772;
	// end inline asm
	add.s32 	%r47, %r624, 2;
	setp.gt.s32 	%p123, %r47, %r751;
	selp.b32 	%r781, 0, %r753, %p123;
	add.s32 	%r759, %r754, %r781;
	mov.b32 	%r760, 4;
	// begin inline asm
	shfl.sync.down.b32 %r758, %r759, %r760, %r751, %r772;
	// end inline asm
	add.s32 	%r48, %r624, 4;
	setp.gt.s32 	%p124, %r48, %r751;
	selp.b32 	%r782, 0, %r758, %p124;
	add.s32 	%r764, %r759, %r782;
	mov.b32 	%r765, 8;
	// begin inline asm
	shfl.sync.down.b32 %r763, %r764, %r765, %r751, %r772;
	// end inline asm
	add.s32 	%r49, %r624, 8;
	setp.gt.s32 	%p125, %r49, %r751;
	selp.b32 	%r783, 0, %r763, %p125;
	add.s32 	%r769, %r764, %r783;
	mov.b32 	%r770, 16;
	// begin inline asm
	shfl.sync.down.b32 %r768, %r769, %r770, %r751, %r772;
	// end inline asm
	add.s32 	%r50, %r624, 16;
	setp.gt.s32 	%p126, %r50, %r751;
	selp.b32 	%r784, 0, %r768, %p126;
	add.s32 	%r971, %r769, %r784;
	add.s64 	%rd9, %rd1, 256;
	mov.b32 	%r969, 478;
$L__BB52_15:
	setp.ne.s32 	%p127, %r973, 101;
	mov.b32 	%r785, -1;
	vote.sync.all.pred 	%p128, %p127, %r785;
	not.pred 	%p129, %p128;
	@%p129 bra 	$L__BB52_20;
	shr.u32 	%r969, %r969, 1;
	mul.wide.s32 	%rd48, %r972, 8;
	add.s64 	%rd49, %rd9, %rd48;
	add.s64 	%rd47, %rd49, -256;
	// begin inline asm
	ld.relaxed.gpu.v2.u32 {%r973, %r974}, [%rd47];
	// end inline asm
	mov.u32 	%r975, %r969;
$L__BB52_17:
	setp.eq.s32 	%p133, %r973, 99;
	mov.b32 	%r793, -1;
	vote.sync.any.pred 	%p134, %p133, %r793;
	not.pred 	%p135, %p134;
	@%p135 bra 	$L__BB52_19;
	// begin inline asm
	nanosleep.u32 %r975;
	// end inline asm
	shr.u32 	%r975, %r975, 1;
	// begin inline asm
	ld.relaxed.gpu.v2.u32 {%r973, %r974}, [%rd47];
	// end inline asm
	bra.uni 	$L__BB52_17;
$L__BB52_19:
	setp.eq.s32 	%p136, %r973, 101;
	mov.b32 	%r819, -1;
	vote.sync.ballot.b32 	%r820, %p136, %r819;
	and.b32  	%r821, %r820, %r747;
	or.b32  	%r822, %r821, -2147483648;
	add.s32 	%r823, %r822, -1;
	not.b32 	%r824, %r822;
	and.b32  	%r825, %r824, %r823;
	popc.b32 	%r798, %r825;
	mov.b32 	%r797, 1;
	// begin inline asm
	shfl.sync.down.b32 %r795, %r974, %r797, %r798, %r819;
	// end inline asm
	setp.lt.s32 	%p138, %r624, %r798;
	selp.b32 	%r826, %r795, 0, %p138;
	add.s32 	%r801, %r826, %r974;
	mov.b32 	%r802, 2;
	// begin inline asm
	shfl.sync.down.b32 %r800, %r801, %r802, %r798, %r819;
	// end inline asm
	setp.gt.s32 	%p139, %r47, %r798;
	selp.b32 	%r827, 0, %r800, %p139;
	add.s32 	%r806, %r801, %r827;
	mov.b32 	%r807, 4;
	// begin inline asm
	shfl.sync.down.b32 %r805, %r806, %r807, %r798, %r819;
	// end inline asm
	setp.gt.s32 	%p140, %r48, %r798;
	selp.b32 	%r828, 0, %r805, %p140;
	add.s32 	%r811, %r806, %r828;
	mov.b32 	%r812, 8;
	// begin inline asm
	shfl.sync.down.b32 %r810, %r811, %r812, %r798, %r819;
	// end inline asm
	setp.gt.s32 	%p141, %r49, %r798;
	selp.b32 	%r829, 0, %r810, %p141;
	add.s32 	%r816, %r811, %r829;
	mov.b32 	%r817, 16;
	// begin inline asm
	shfl.sync.down.b32 %r815, %r816, %r817, %r798, %r819;
	// end inline asm
	setp.gt.s32 	%p142, %r50, %r798;
	selp.b32 	%r830, 0, %r815, %p142;
	add.s32 	%r831, %r830, %r971;
	add.s32 	%r971, %r831, %r816;
	add.s32 	%r972, %r972, -32;
	bra.uni 	$L__BB52_15;
$L__BB52_20:
	@%p116 bra 	$L__BB52_22;
	add.s32 	%r788, %r971, %r32;
	add.s64 	%rd46, %rd7, 256;
	mov.b32 	%r787, 101;
	// begin inline asm
	st.relaxed.gpu.v2.u32 [%rd46], {%r787, %r788};
	// end inline asm
	st.shared.u32 	[_ZZN3cub18CUB_300001_SM_10006detail4scan16DeviceScanKernelINS2_10policy_hubIiiimN4cuda3std3__44plusIvEEE10Policy1000EN6thrust24THRUST_300001_SM_1000_NS10device_ptrIiEESF_NS0_13ScanTileStateIiLb1EEES9_NS0_8NullTypeEmiLb0ESI_EEvT0_T1_T2_iT3_T4_T5_E12temp_storage+4], %r971;
	st.shared.u32 	[_ZZN3cub18CUB_300001_SM_10006detail4scan16DeviceScanKernelINS2_10policy_hubIiiimN4cuda3std3__44plusIvEEE10Policy1000EN6thrust24THRUST_300001_SM_1000_NS10device_ptrIiEESF_NS0_13ScanTileStateIiLb1EEES9_NS0_8NullTypeEmiLb0ESI_EEvT0_T1_T2_iT3_T4_T5_E12temp_storage+8], %r788;
$L__BB52_22:
	setp.ne.s32 	%p131, %r624, 0;
	mov.u32 	%r976, %r34;
	@%p131 bra 	$L__BB52_24;
	st.shared.u32 	[_ZZN3cub18CUB_300001_SM_10006detail4scan16DeviceScanKernelINS2_10policy_hubIiiimN4cuda3std3__44plusIvEEE10Policy1000EN6thrust24THRUST_300001_SM_1000_NS10device_ptrIiEESF_NS0_13ScanTileStateIiLb1EEES9_NS0_8NullTypeEmiLb0ESI_EEvT0_T1_T2_iT3_T4_T5_E12temp_storage+84], %r971;
	mov.u32 	%r976, %r971;
$L__BB52_24:
	bar.sync 	0;
	setp.eq.s32 	%p132, %r2, 0;
	ld.shared.u32 	%r789, [_ZZN3cub18CUB_300001_SM_10006detail4scan16DeviceScanKernelINS2_10policy_hubIiiimN4cuda3std3__44plusIvEEE10Policy1000EN6thrust24THRUST_300001_SM_1000_NS10device_ptrIiEESF_NS0_13ScanTileStateIiLb1EEES9_NS0_8NullTypeEmiLb0ESI_EEvT0_T1_T2_iT3_T4_T5_E12temp_storage+84];
	selp.b32 	%r790, 0, %r789, %p132;
	add.s32 	%r977, %r790, %r976;
$L__BB52_25:
	add.s32 	%r928, %r977, %r7;
	add.s32 	%r929, %r8, %r928;
	add.s32 	%r930, %r9, %r929;
	add.s32 	%r931, %r10, %r930;
	add.s32 	%r932, %r11, %r931;
	add.s32 	%r933, %r12, %r932;
	add.s32 	%r934, %r13, %r933;
	add.s32 	%r935, %r14, %r934;
	add.s32 	%r936, %r15, %r935;
	add.s32 	%r937, %r16, %r936;
	add.s32 	%r938, %r17, %r937;
	add.s32 	%r939, %r18, %r938;
	add.s32 	%r940, %r19, %r939;
	add.s32 	%r941, %r20, %r940;
	add.s32 	%r942, %r21, %r941;
	add.s32 	%r943, %r22, %r942;
	add.s32 	%r944, %r23, %r943;
	add.s32 	%r945, %r24, %r944;
	add.s32 	%r946, %r25, %r945;
	bar.sync 	0;
	st.shared.u32 	[%r6], %r928;
	st.shared.u32 	[%r6+4], %r929;
	st.shared.u32 	[%r6+8], %r930;
	st.shared.u32 	[%r6+12], %r931;
	st.shared.u32 	[%r6+16], %r932;
	st.shared.u32 	[%r6+20], %r933;
	st.shared.u32 	[%r6+24], %r934;
	st.shared.u32 	[%r6+28], %r935;
	st.shared.u32 	[%r6+32], %r936;
	st.shared.u32 	[%r6+36], %r937;
	st.shared.u32 	[%r6+40], %r938;
	st.shared.u32 	[%r6+44], %r939;
	st.shared.u32 	[%r6+48], %r940;
	st.shared.u32 	[%r6+52], %r941;
	st.shared.u32 	[%r6+56], %r942;
	st.shared.u32 	[%r6+60], %r943;
	st.shared.u32 	[%r6+64], %r944;
	st.shared.u32 	[%r6+68], %r945;
	st.shared.u32 	[%r6+72], %r946;
	bar.warp.sync 	-1;
	ld.shared.u32 	%r947, [%r5];
	ld.shared.u32 	%r948, [%r5+128];
	ld.shared.u32 	%r949, [%r5+256];
	ld.shared.u32 	%r950, [%r5+384];
	ld.shared.u32 	%r951, [%r5+512];
	ld.shared.u32 	%r952, [%r5+640];
	ld.shared.u32 	%r953, [%r5+768];
	ld.shared.u32 	%r954, [%r5+896];
	ld.shared.u32 	%r955, [%r5+1024];
	ld.shared.u32 	%r956, [%r5+1152];
	ld.shared.u32 	%r957, [%r5+1280];
	ld.shared.u32 	%r958, [%r5+1408];
	ld.shared.u32 	%r959, [%r5+1536];
	ld.shared.u32 	%r960, [%r5+1664];
	ld.shared.u32 	%r961, [%r5+1792];
	ld.shared.u32 	%r962, [%r5+1920];
	ld.shared.u32 	%r963, [%r5+2048];
	ld.shared.u32 	%r964, [%r5+2176];
	ld.shared.u32 	%r965, [%r5+2304];
	add.s64 	%rd54, %rd3, %rd39;
	st.global.u32 	[%rd54], %r947;
	st.global.u32 	[%rd54+128], %r948;
	st.global.u32 	[%rd54+256], %r949;
	st.global.u32 	[%rd54+384], %r950;
	st.global.u32 	[%rd54+512], %r951;
	st.global.u32 	[%rd54+640], %r952;
	st.global.u32 	[%rd54+768], %r953;
	st.global.u32 	[%rd54+896], %r954;
	st.global.u32 	[%rd54+1024], %r955;
	st.global.u32 	[%rd54+1152], %r956;
	st.global.u32 	[%rd54+1280], %r957;
	st.global.u32 	[%rd54+1408], %r958;
	st.global.u32 	[%rd54+1536], %r959;
	st.global.u32 	[%rd54+1664], %r960;
	st.global.u32 	[%rd54+1792], %r961;
	st.global.u32 	[%rd54+1920], %r962;
	st.global.u32 	[%rd54+2048], %r963;
	st.global.u32 	[%rd54+2176], %r964;
	st.global.u32 	[%rd54+2304], %r965;
	bra.uni 	$L__BB52_128;
$L__BB52_26:
	setp.eq.s64 	%p2, %rd5, 0;
	@%p2 bra 	$L__BB52_128;
	cvt.u32.u64 	%r72, %rd5;
	shl.b64 	%rd19, %rd4, 2;
	add.s64 	%rd20, %rd2, %rd19;
	mov.u32 	%r73, %tid.x;
	ld.global.u32 	%r996, [%rd20];
	and.b32  	%r202, %r73, 31;
	and.b32  	%r203, %r73, 992;
	mul.lo.s32 	%r204, %r203, 19;
	or.b32  	%r75, %r204, %r202;
	setp.ge.u32 	%p3, %r75, %r72;
	shl.b32 	%r205, %r75, 2;
	cvt.u64.u32 	%rd21, %r205;
	add.s64 	%rd11, %rd20, %rd21;
	mov.u32 	%r978, %r996;
	@%p3 bra 	$L__BB52_29;
	ld.global.u32 	%r978, [%rd11];
$L__BB52_29:
	add.s32 	%r206, %r75, 32;
	setp.ge.u32 	%p4, %r206, %r72;
	mov.u32 	%r979, %r996;
	@%p4 bra 	$L__BB52_31;
	ld.global.u32 	%r979, [%rd11+128];
$L__BB52_31:
	add.s32 	%r207, %r75, 64;
	setp.ge.u32 	%p5, %r207, %r72;
	mov.u32 	%r980, %r996;
	@%p5 bra 	$L__BB52_33;
	ld.global.u32 	%r980, [%rd11+256];
$L__BB52_33:
	add.s32 	%r208, %r75, 96;
	setp.ge.u32 	%p6, %r208, %r72;
	mov.u32 	%r981, %r996;
	@%p6 bra 	$L__BB52_35;
	ld.global.u32 	%r981, [%rd11+384];
$L__BB52_35:
	add.s32 	%r209, %r75, 128;
	setp.ge.u32 	%p7, %r209, %r72;
	mov.u32 	%r982, %r996;
	@%p7 bra 	$L__BB52_37;
	ld.global.u32 	%r982, [%rd11+512];
$L__BB52_37:
	add.s32 	%r210, %r75, 160;
	setp.ge.u32 	%p8, %r210, %r72;
	mov.u32 	%r983, %r996;
	@%p8 bra 	$L__BB52_39;
	ld.global.u32 	%r983, [%rd11+640];
$L__BB52_39:
	add.s32 	%r211, %r75, 192;
	setp.ge.u32 	%p9, %r211, %r72;
	mov.u32 	%r984, %r996;
	@%p9 bra 	$L__BB52_41;
	ld.global.u32 	%r984, [%rd11+768];
$L__BB52_41:
	add.s32 	%r212, %r75, 224;
	setp.ge.u32 	%p10, %r212, %r72;
	mov.u32 	%r985, %r996;
	@%p10 bra 	$L__BB52_43;
	ld.global.u32 	%r985, [%rd11+896];
$L__BB52_43:
	add.s32 	%r92, %r75, 256;
	setp.ge.u32 	%p11, %r92, %r72;
	mov.u32 	%r986, %r996;
	@%p11 bra 	$L__BB52_45;
	ld.global.u32 	%r986, [%rd11+1024];
$L__BB52_45:
	add.s32 	%r213, %r75, 288;
	setp.ge.u32 	%p12, %r213, %r72;
	mov.u32 	%r987, %r996;
	@%p12 bra 	$L__BB52_47;
	ld.global.u32 	%r987, [%rd11+1152];
$L__BB52_47:
	add.s32 	%r214, %r75, 320;
	setp.ge.u32 	%p13, %r214, %r72;
	mov.u32 	%r988, %r996;
	@%p13 bra 	$L__BB52_49;
	ld.global.u32 	%r988, [%rd11+1280];
$L__BB52_49:
	add.s32 	%r215, %r75, 352;
	setp.ge.u32 	%p14, %r215, %r72;
	mov.u32 	%r989, %r996;
	@%p14 bra 	$L__BB52_51;
	ld.global.u32 	%r989, [%rd11+1408];
$L__BB52_51:
	add.s32 	%r216, %r75, 384;
	setp.ge.u32 	%p15, %r216, %r72;
	mov.u32 	%r990, %r996;
	@%p15 bra 	$L__BB52_53;
	ld.global.u32 	%r990, [%rd11+1536];
$L__BB52_53:
	add.s32 	%r217, %r75, 416;
	setp.ge.u32 	%p16, %r217, %r72;
	mov.u32 	%r991, %r996;
	@%p16 bra 	$L__BB52_55;
	ld.global.u32 	%r991, [%rd11+1664];
$L__BB52_55:
	add.s32 	%r218, %r75, 448;
	setp.ge.u32 	%p17, %r218, %r72;
	mov.u32 	%r992, %r996;
	@%p17 bra 	$L__BB52_57;
	ld.global.u32 	%r992, [%rd11+1792];
$L__BB52_57:
	add.s32 	%r219, %r75, 480;
	setp.ge.u32 	%p18, %r219, %r72;
	mov.u32 	%r993, %r996;
	@%p18 bra 	$L__BB52_59;
	ld.global.u32 	%r993, [%rd11+1920];
$L__BB52_59:
	add.s32 	%r220, %r75, 512;
	setp.ge.u32 	%p19, %r220, %r72;
	mov.u32 	%r994, %r996;
	@%p19 bra 	$L__BB52_61;
	ld.global.u32 	%r994, [%rd11+2048];
$L__BB52_61:
	add.s32 	%r221, %r75, 544;
	setp.ge.u32 	%p20, %r221, %r72;
	mov.u32 	%r995, %r996;
	@%p20 bra 	$L__BB52_63;
	ld.global.u32 	%r995, [%rd11+2176];
$L__BB52_63:
	add.s32 	%r113, %r75, 576;
	setp.ge.u32 	%p21, %r113, %r72;
	@%p21 bra 	$L__BB52_65;
	ld.global.u32 	%r996, [%rd11+2304];
$L__BB52_65:
	// begin inline asm
	mov.u32 %r222, %laneid;
	// end inline asm
	shr.u32 	%r117, %r73, 5;
	mad.lo.s32 	%r223, %r117, 608, %r222;
	shl.b32 	%r224, %r223, 2;
	mov.u32 	%r225, _ZZN3cub18CUB_300001_SM_10006detail4scan16DeviceScanKernelINS2_10policy_hubIiiimN4cuda3std3__44plusIvEEE10Policy1000EN6thrust24THRUST_300001_SM_1000_NS10device_ptrIiEESF_NS0_13ScanTileStateIiLb1EEES9_NS0_8NullTypeEmiLb0ESI_EEvT0_T1_T2_iT3_T4_T5_E12temp_storage;
	add.s32 	%r118, %r225, %r224;
	st.shared.u32 	[%r118], %r978;
	st.shared.u32 	[%r118+128], %r979;
	st.shared.u32 	[%r118+256], %r980;
	st.shared.u32 	[%r118+384], %r981;
	st.shared.u32 	[%r118+512], %r982;
	st.shared.u32 	[%r118+640], %r983;
	st.shared.u32 	[%r118+768], %r984;
	st.shared.u32 	[%r118+896], %r985;
	st.shared.u32 	[%r118+1024], %r986;
	st.shared.u32 	[%r118+1152], %r987;
	st.shared.u32 	[%r118+1280], %r988;
	st.shared.u32 	[%r118+1408], %r989;
	st.shared.u32 	[%r118+1536], %r990;
	st.shared.u32 	[%r118+1664], %r991;
	st.shared.u32 	[%r118+1792], %r992;
	st.shared.u32 	[%r118+1920], %r993;
	st.shared.u32 	[%r118+2048], %r994;
	st.shared.u32 	[%r118+2176], %r995;
	st.shared.u32 	[%r118+2304], %r996;
	bar.warp.sync 	-1;
	mad.lo.s32 	%r119, %r222, 72, %r118;
	ld.shared.u32 	%r120, [%r119];
	ld.shared.u32 	%r121, [%r119+4];
	ld.shared.u32 	%r122, [%r119+8];
	ld.shared.u32 	%r123, [%r119+12];
	ld.shared.u32 	%r124, [%r119+16];
	ld.shared.u32 	%r125, [%r119+20];
	ld.shared.u32 	%r126, [%r119+24];
	ld.shared.u32 	%r127, [%r119+28];
	ld.shared.u32 	%r128, [%r119+32];
	ld.shared.u32 	%r129, [%r119+36];
	ld.shared.u32 	%r130, [%r119+40];
	ld.shared.u32 	%r131, [%r119+44];
	ld.shared.u32 	%r132, [%r119+48];
	ld.shared.u32 	%r133, [%r119+52];
	ld.shared.u32 	%r134, [%r119+56];
	ld.shared.u32 	%r135, [%r119+60];
	ld.shared.u32 	%r136, [%r119+64];
	ld.shared.u32 	%r137, [%r119+68];
	ld.shared.u32 	%r138, [%r119+72];
	bar.sync 	0;
	setp.ne.s32 	%p22, %r1, 0;
	@%p22 bra 	$L__BB52_69;
	add.s32 	%r451, %r121, %r120;
	add.s32 	%r452, %r122, %r451;
	add.s32 	%r453, %r123, %r452;
	add.s32 	%r454, %r124, %r453;
	add.s32 	%r455, %r125, %r454;
	add.s32 	%r456, %r126, %r455;
	add.s32 	%r457, %r127, %r456;
	add.s32 	%r458, %r128, %r457;
	add.s32 	%r459, %r129, %r458;
	add.s32 	%r460, %r130, %r459;
	add.s32 	%r461, %r131, %r460;
	add.s32 	%r462, %r132, %r461;
	add.s32 	%r463, %r133, %r462;
	add.s32 	%r464, %r134, %r463;
	add.s32 	%r465, %r135, %r464;
	add.s32 	%r466, %r136, %r465;
	add.s32 	%r467, %r137, %r466;
	add.s32 	%r425, %r138, %r467;
	mov.b32 	%r423, 1;
	mov.b32 	%r448, 0;
	mov.b32 	%r450, -1;
	// begin inline asm
	{  .reg .s32 r0;  .reg .pred p;  shfl.sync.up.b32 r0|p, %r425, %r423, %r448, %r450;  @p add.s32 r0, r0, %r425;  mov.s32 %r421, r0;}
	// end inline asm
	mov.b32 	%r429, 2;
	// begin inline asm
	{  .reg .s32 r0;  .reg .pred p;  shfl.sync.up.b32 r0|p, %r421, %r429, %r448, %r450;  @p add.s32 r0, r0, %r421;  mov.s32 %r427, r0;}
	// end inline asm
	mov.b32 	%r435, 4;
	// begin inline asm
	{  .reg .s32 r0;  .reg .pred p;  shfl.sync.up.b32 r0|p, %r427, %r435, %r448, %r450;  @p add.s32 r0, r0, %r427;  mov.s32 %r433, r0;}
	// end inline asm
	mov.b32 	%r441, 8;
	// begin inline asm
	{  .reg .s32 r0;  .reg .pred p;  shfl.sync.up.b32 r0|p, %r433, %r441, %r448, %r450;  @p add.s32 r0, r0, %r433;  mov.s32 %r439, r0;}
	// end inline asm
	mov.b32 	%r447, 16;
	// begin inline asm
	{  .reg .s32 r0;  .reg .pred p;  shfl.sync.up.b32 r0|p, %r439, %r447, %r448, %r450;  @p add.s32 r0, r0, %r439;  mov.s32 %r445, r0;}
	// end inline asm
	setp.ne.s32 	%p65, %r222, 31;
	@%p65 bra 	$L__BB52_68;
	shl.b32 	%r468, %r117, 2;
	mov.u32 	%r469, _ZZN3cub18CUB_300001_SM_10006detail4scan16DeviceScanKernelINS2_10policy_hubIiiimN4cuda3std3__44plusIvEEE10Policy1000EN6thrust24THRUST_300001_SM_1000_NS10device_ptrIiEESF_NS0_13ScanTileStateIiLb1EEES9_NS0_8NullTypeEmiLb0ESI_EEvT0_T1_T2_iT3_T4_T5_E12temp_storage;
	add.s32 	%r470, %r469, %r468;
	st.shared.u32 	[%r470+16], %r445;
$L__BB52_68:
	sub.s32 	%r471, %r445, %r425;
	bar.sync 	0;
	ld.shared.v4.u32 	{%r472, %r473, %r474, %r475}, [_ZZN3cub18CUB_300001_SM_10006detail4scan16DeviceScanKernelINS2_10policy_hubIiiimN4cuda3std3__44plusIvEEE10Policy1000EN6thrust24THRUST_300001_SM_1000_NS10device_ptrIiEESF_NS0_13ScanTileStateIiLb1EEES9_NS0_8NullTypeEmiLb0ESI_EEvT0_T1_T2_iT3_T4_T5_E12temp_storage+16];
	add.s32 	%r476, %r473, %r472;
	setp.eq.s32 	%p66, %r117, 2;
	selp.b32 	%r477, %r476, %r472, %p66;
	add.s32 	%r478, %r476, %r474;
	setp.eq.s32 	%p67, %r117, 3;
	selp.b32 	%r479, %r478, %r477, %p67;
	add.s32 	%r480, %r478, %r475;
	setp.eq.s32 	%p68, %r117, 4;
	selp.b32 	%r481, %r480, %r479, %p68;
	ld.shared.v4.u32 	{%r482, %r483, %r484, %r485}, [_ZZN3cub18CUB_300001_SM_10006detail4scan16DeviceScanKernelINS2_10policy_hubIiiimN4cuda3std3__44plusIvEEE10Policy1000EN6thrust24THRUST_300001_SM_1000_NS10device_ptrIiEESF_NS0_13ScanTileStateIiLb1EEES9_NS0_8NullTypeEmiLb0ESI_EEvT0_T1_T2_iT3_T4_T5_E12temp_storage+32];
	add.s32 	%r486, %r480, %r482;
	setp.eq.s32 	%p69, %r117, 5;
	selp.b32 	%r487, %r486, %r481, %p69;
	add.s32 	%r488, %r486, %r483;
	setp.eq.s32 	%p70, %r117, 6;
	selp.b32 	%r489, %r488, %r487, %p70;
	add.s32 	%r490, %r488, %r484;
	setp.eq.s32 	%p71, %r117, 7;
	selp.b32 	%r491, %r490, %r489, %p71;
	add.s32 	%r492, %r490, %r485;
	setp.eq.s32 	%p72, %r117, 8;
	selp.b32 	%r493, %r492, %r491, %p72;
	ld.shared.v4.u32 	{%r494, %r495, %r496, %r497}, [_ZZN3cub18CUB_300001_SM_10006detail4scan16DeviceScanKernelINS2_10policy_hubIiiimN4cuda3std3__44plusIvEEE10Policy1000EN6thrust24THRUST_300001_SM_1000_NS10device_ptrIiEESF_NS0_13ScanTileStateIiLb1EEES9_NS0_8NullTypeEmiLb0ESI_EEvT0_T1_T2_iT3_T4_T5_E12temp_storage+48];
	add.s32 	%r498, %r492, %r494;
	setp.eq.s32 	%p73, %r117, 9;
	selp.b32 	%r499, %r498, %r493, %p73;
	add.s32 	%r500, %r498, %r495;
	setp.eq.s32 	%p74, %r117, 10;
	selp.b32 	%r501, %r500, %r499, %p74;
	add.s32 	%r502, %r500, %r496;
	setp.eq.s32 	%p75, %r117, 11;
	selp.b32 	%r503, %r502, %r501, %p75;
	add.s32 	%r504, %r502, %r497;
	setp.eq.s32 	%p76, %r117, 12;
	selp.b32 	%r505, %r504, %r503, %p76;
	setp.lt.u32 	%p77, %r73, 32;
	setp.eq.s32 	%p78, %r222, 0;
	selp.b32 	%r506, 0, %r471, %p78;
	add.s32 	%r507, %r505, %r506;
	selp.b32 	%r508, %r471, %r507, %p77;
	setp.eq.s32 	%p79, %r73, 0;
	selp.b32 	%r1008, 0, %r508, %p79;
	bra.uni 	$L__BB52_88;
$L__BB52_69:
	add.s32 	%r256, %r121, %r120;
	add.s32 	%r257, %r122, %r256;
	add.s32 	%r258, %r123, %r257;
	add.s32 	%r259, %r124, %r258;
	add.s32 	%r260, %r125, %r259;
	add.s32 	%r261, %r126, %r260;
	add.s32 	%r262, %r127, %r261;
	add.s32 	%r263, %r128, %r262;
	add.s32 	%r264, %r129, %r263;
	add.s32 	%r265, %r130, %r264;
	add.s32 	%r266, %r131, %r265;
	add.s32 	%r267, %r132, %r266;
	add.s32 	%r268, %r133, %r267;
	add.s32 	%r269, %r134, %r268;
	add.s32 	%r270, %r135, %r269;
	add.s32 	%r271, %r136, %r270;
	add.s32 	%r272, %r137, %r271;
	add.s32 	%r230, %r138, %r272;
	mov.b32 	%r228, 1;
	mov.b32 	%r253, 0;
	mov.b32 	%r255, -1;
	// begin inline asm
	{  .reg .s32 r0;  .reg .pred p;  shfl.sync.up.b32 r0|p, %r230, %r228, %r253, %r255;  @p add.s32 r0, r0, %r230;  mov.s32 %r226, r0;}
	// end inline asm
	mov.b32 	%r234, 2;
	// begin inline asm
	{  .reg .s32 r0;  .reg .pred p;  shfl.sync.up.b32 r0|p, %r226, %r234, %r253, %r255;  @p add.s32 r0, r0, %r226;  mov.s32 %r232, r0;}
	// end inline asm
	mov.b32 	%r240, 4;
	// begin inline asm
	{  .reg .s32 r0;  .reg .pred p;  shfl.sync.up.b32 r0|p, %r232, %r240, %r253, %r255;  @p add.s32 r0, r0, %r232;  mov.s32 %r238, r0;}
	// end inline asm
	mov.b32 	%r246, 8;
	// begin inline asm
	{  .reg .s32 r0;  .reg .pred p;  shfl.sync.up.b32 r0|p, %r238, %r246, %r253, %r255;  @p add.s32 r0, r0, %r238;  mov.s32 %r244, r0;}
	// end inline asm
	mov.b32 	%r252, 16;
	// begin inline asm
	{  .reg .s32 r0;  .reg .pred p;  shfl.sync.up.b32 r0|p, %r244, %r252, %r253, %r255;  @p add.s32 r0, r0, %r244;  mov.s32 %r250, r0;}
	// end inline asm
	setp.ne.s32 	%p23, %r222, 31;
	@%p23 bra 	$L__BB52_71;
	shl.b32 	%r273, %r117, 2;
	mov.u32 	%r274, _ZZN3cub18CUB_300001_SM_10006detail4scan16DeviceScanKernelINS2_10policy_hubIiiimN4cuda3std3__44plusIvEEE10Policy1000EN6thrust24THRUST_300001_SM_1000_NS10device_ptrIiEESF_NS0_13ScanTileStateIiLb1EEES9_NS0_8NullTypeEmiLb0ESI_EEvT0_T1_T2_iT3_T4_T5_E12temp_storage;
	add.s32 	%r275, %r274, %r273;
	st.shared.u32 	[%r275+16], %r250;
$L__BB52_71:
	sub.s32 	%r276, %r250, %r230;
	bar.sync 	0;
	ld.shared.v4.u32 	{%r277, %r278, %r279, %r280}, [_ZZN3cub18CUB_300001_SM_10006detail4scan16DeviceScanKernelINS2_10policy_hubIiiimN4cuda3std3__44plusIvEEE10Policy1000EN6thrust24THRUST_300001_SM_1000_NS10device_ptrIiEESF_NS0_13ScanTileStateIiLb1EEES9_NS0_8NullTypeEmiLb0ESI_EEvT0_T1_T2_iT3_T4_T5_E12temp_storage+16];
	add.s32 	%r281, %r278, %r277;
	setp.eq.s32 	%p24, %r117, 2;
	selp.b32 	%r282, %r281, %r277, %p24;
	add.s32 	%r283, %r281, %r279;
	setp.eq.s32 	%p25, %r117, 3;
	selp.b32 	%r284, %r283, %r282, %p25;
	add.s32 	%r285, %r283, %r280;
	setp.eq.s32 	%p26, %r117, 4;
	selp.b32 	%r286, %r285, %r284, %p26;
	ld.shared.v4.u32 	{%r287, %r288, %r289, %r290}, [_ZZN3cub18CUB_300001_SM_10006detail4scan16DeviceScanKernelINS2_10policy_hubIiiimN4cuda3std3__44plusIvEEE10Policy1000EN6thrust24THRUST_300001_SM_1000_NS10device_ptrIiEESF_NS0_13ScanTileStateIiLb1EEES9_NS0_8NullTypeEmiLb0ESI_EEvT0_T1_T2_iT3_T4_T5_E12temp_storage+32];
	add.s32 	%r291, %r285, %r287;
	setp.eq.s32 	%p27, %r117, 5;
	selp.b32 	%r292, %r291, %r286, %p27;
	add.s32 	%r293, %r291, %r288;
	setp.eq.s32 	%p28, %r117, 6;
	selp.b32 	%r294, %r293, %r292, %p28;
	add.s32 	%r295, %r293, %r289;
	setp.eq.s32 	%p29, %r117, 7;
	selp.b32 	%r296, %r295, %r294, %p29;
	add.s32 	%r297, %r295, %r290;
	setp.eq.s32 	%p30, %r117, 8;
	selp.b32 	%r298, %r297, %r296, %p30;
	ld.shared.v4.u32 	{%r299, %r300, %r301, %r302}, [_ZZN3cub18CUB_300001_SM_10006detail4scan16DeviceScanKernelINS2_10policy_hubIiiimN4cuda3std3__44plusIvEEE10Policy1000EN6thrust24THRUST_300001_SM_1000_NS10device_ptrIiEESF_NS0_13ScanTileStateIiLb1EEES9_NS0_8NullTypeEmiLb0ESI_EEvT0_T1_T2_iT3_T4_T5_E12temp_storage+48];
	add.s32 	%r303, %r297, %r299;
	setp.eq.s32 	%p31, %r117, 9;
	selp.b32 	%r304, %r303, %r298, %p31;
	add.s32 	%r305, %r303, %r300;
	setp.eq.s32 	%p32, %r117, 10;
	selp.b32 	%r306, %r305, %r304, %p32;
	add.s32 	%r307, %r305, %r301;
	setp.eq.s32 	%p33, %r117, 11;
	selp.b32 	%r308, %r307, %r306, %p33;
	add.s32 	%r309, %r307, %r302;
	setp.eq.s32 	%p34, %r117, 12;
	selp.b32 	%r310, %r309, %r308, %p34;
	ld.shared.u32 	%r311, [_ZZN3cub18CUB_300001_SM_10006detail4scan16DeviceScanKernelINS2_10policy_hubIiiimN4cuda3std3__44plusIvEEE10Policy1000EN6thrust24THRUST_300001_SM_1000_NS10device_ptrIiEESF_NS0_13ScanTileStateIiLb1EEES9_NS0_8NullTypeEmiLb0ESI_EEvT0_T1_T2_iT3_T4_T5_E12temp_storage+64];
	add.s32 	%r144, %r309, %r311;
	setp.gt.u32 	%p35, %r73, 31;
	setp.lt.u32 	%p36, %r73, 32;
	setp.eq.s32 	%p37, %r222, 0;
	selp.b32 	%r312, 0, %r276, %p37;
	add.s32 	%r1007, %r310, %r312;
	selp.b32 	%r146, %r276, %r1007, %p36;
	@%p35 bra 	$L__BB52_87;
	setp.ne.s32 	%p38, %r73, 0;
	mul.wide.s32 	%rd22, %r1, 8;
	add.s64 	%rd12, %rd1, %rd22;
	@%p38 bra 	$L__BB52_74;
	st.shared.u32 	[_ZZN3cub18CUB_300001_SM_10006detail4scan16DeviceScanKernelINS2_10policy_hubIiiimN4cuda3std3__44plusIvEEE10Policy1000EN6thrust24THRUST_300001_SM_1000_NS10device_ptrIiEESF_NS0_13ScanTileStateIiLb1EEES9_NS0_8NullTypeEmiLb0ESI_EEvT0_T1_T2_iT3_T4_T5_E12temp_storage+12], %r144;
	add.s64 	%rd23, %rd12, 256;
	mov.b32 	%r313, 100;
	// begin inline asm
	st.relaxed.gpu.v2.u32 [%rd23], {%r313, %r144};
	// end inline asm
$L__BB52_74:
	not.b32 	%r319, %r73;
	add.s32 	%r1003, %r1, %r319;
	mov.b32 	%r315, 550;
	// begin inline asm
	nanosleep.u32 %r315;
	// end inline asm
	mul.wide.s32 	%rd25, %r1003, 8;
	add.s64 	%rd26, %rd1, %rd25;
	add.s64 	%rd24, %rd26, 256;
	// begin inline asm
	ld.relaxed.gpu.v2.u32 {%r1004, %r998}, [%rd24];
	// end inline asm
	mov.b32 	%r999, 478;
$L__BB52_75:
	setp.eq.s32 	%p39, %r1004, 99;
	mov.b32 	%r320, -1;
	vote.sync.any.pred 	%p40, %p39, %r320;
	not.pred 	%p41, %p40;
	@%p41 bra 	$L__BB52_77;
	// begin inline asm
	nanosleep.u32 %r999;
	// end inline asm
	shr.u32 	%r999, %r999, 1;
	// begin inline asm
	ld.relaxed.gpu.v2.u32 {%r1004, %r998}, [%rd24];
	// end inline asm
	bra.uni 	$L__BB52_75;
$L__BB52_77:
	setp.eq.s32 	%p42, %r1004, 101;
	mov.b32 	%r347, -1;
	vote.sync.ballot.b32 	%r349, %p42, %r347;
	// begin inline asm
	mov.u32 %r322, %lanemask_ge;
	// end inline asm
	and.b32  	%r350, %r349, %r322;
	or.b32  	%r351, %r350, -2147483648;
	add.s32 	%r352, %r351, -1;
	not.b32 	%r353, %r351;
	and.b32  	%r354, %r353, %r352;
	popc.b32 	%r326, %r354;
	mov.b32 	%r325, 1;
	// begin inline asm
	shfl.sync.down.b32 %r323, %r998, %r325, %r326, %r347;
	// end inline asm
	setp.lt.s32 	%p44, %r222, %r326;
	selp.b32 	%r355, %r323, 0, %p44;
	add.s32 	%r329, %r355, %r998;
	mov.b32 	%r330, 2;
	// begin inline asm
	shfl.sync.down.b32 %r328, %r329, %r330, %r326, %r347;
	// end inline asm
	add.s32 	%r356, %r222, 2;
	setp.gt.s32 	%p45, %r356, %r326;
	selp.b32 	%r357, 0, %r328, %p45;
	add.s32 	%r334, %r329, %r357;
	mov.b32 	%r335, 4;
	// begin inline asm
	shfl.sync.down.b32 %r333, %r334, %r335, %r326, %r347;
	// end inline asm
	add.s32 	%r358, %r222, 4;
	setp.gt.s32 	%p46, %r358, %r326;
	selp.b32 	%r359, 0, %r333, %p46;
	add.s32 	%r339, %r334, %r359;
	mov.b32 	%r340, 8;
	// begin inline asm
	shfl.sync.down.b32 %r338, %r339, %r340, %r326, %r347;
	// end inline asm
	add.s32 	%r360, %r222, 8;
	setp.gt.s32 	%p47, %r360, %r326;
	selp.b32 	%r361, 0, %r338, %p47;
	add.s32 	%r344, %r339, %r361;
	mov.b32 	%r345, 16;
	// begin inline asm
	shfl.sync.down.b32 %r343, %r344, %r345, %r326, %r347;
	// end inline asm
	add.s32 	%r362, %r222, 16;
	setp.gt.s32 	%p48, %r362, %r326;
	selp.b32 	%r363, 0, %r343, %p48;
	add.s32 	%r1000, %r344, %r363;
	add.s64 	%rd13, %rd1, 256;
	mov.b32 	%r1001, 478;
$L__BB52_78:
	setp.ne.s32 	%p49, %r1004, 101;
	mov.b32 	%r364, -1;
	vote.sync.all.pred 	%p50, %p49, %r364;
	not.pred 	%p51, %p50;
	@%p51 bra 	$L__BB52_83;
	shr.u32 	%r1001, %r1001, 1;
	mul.wide.s32 	%rd29, %r1003, 8;
	add.s64 	%rd30, %rd13, %rd29;
	add.s64 	%rd28, %rd30, -256;
	// begin inline asm
	ld.relaxed.gpu.v2.u32 {%r1004, %r1005}, [%rd28];
	// end inline asm
	mov.u32 	%r1006, %r1001;
$L__BB52_80:
	setp.eq.s32 	%p55, %r1004, 99;
	mov.b32 	%r372, -1;
	vote.sync.any.pred 	%p56, %p55, %r372;
	not.pred 	%p57, %p56;
	@%p57 bra 	$L__BB52_82;
	// begin inline asm
	nanosleep.u32 %r1006;
	// end inline asm
	shr.u32 	%r1006, %r1006, 1;
	// begin inline asm
	ld.relaxed.gpu.v2.u32 {%r1004, %r1005}, [%rd28];
	// end inline asm
	bra.uni 	$L__BB52_80;
$L__BB52_82:
	setp.eq.s32 	%p58, %r1004, 101;
	mov.b32 	%r398, -1;
	vote.sync.ballot.b32 	%r399, %p58, %r398;
	and.b32  	%r400, %r399, %r322;
	or.b32  	%r401, %r400, -2147483648;
	add.s32 	%r402, %r401, -1;
	not.b32 	%r403, %r401;
	and.b32  	%r404, %r403, %r402;
	popc.b32 	%r377, %r404;
	mov.b32 	%r376, 1;
	// begin inline asm
	shfl.sync.down.b32 %r374, %r1005, %r376, %r377, %r398;
	// end inline asm
	setp.lt.s32 	%p60, %r222, %r377;
	selp.b32 	%r405, %r374, 0, %p60;
	add.s32 	%r380, %r405, %r1005;
	mov.b32 	%r381, 2;
	// begin inline asm
	shfl.sync.down.b32 %r379, %r380, %r381, %r377, %r398;
	// end inline asm
	add.s32 	%r406, %r222, 2;
	setp.gt.s32 	%p61, %r406, %r377;
	selp.b32 	%r407, 0, %r379, %p61;
	add.s32 	%r385, %r380, %r407;
	mov.b32 	%r386, 4;
	// begin inline asm
	shfl.sync.down.b32 %r384, %r385, %r386, %r377, %r398;
	// end inline asm
	add.s32 	%r408, %r222, 4;
	setp.gt.s32 	%p62, %r408, %r377;
	selp.b32 	%r409, 0, %r384, %p62;
	add.s32 	%r390, %r385, %r409;
	mov.b32 	%r391, 8;
	// begin inline asm
	shfl.sync.down.b32 %r389, %r390, %r391, %r377, %r398;
	// end inline asm
	add.s32 	%r410, %r222, 8;
	setp.gt.s32 	%p63, %r410, %r377;
	selp.b32 	%r411, 0, %r389, %p63;
	add.s32 	%r395, %r390, %r411;
	mov.b32 	%r396, 16;
	// begin inline asm
	shfl.sync.down.b32 %r394, %r395, %r396, %r377, %r398;
	// end inline asm
	add.s32 	%r412, %r222, 16;
	setp.gt.s32 	%p64, %r412, %r377;
	selp.b32 	%r413, 0, %r394, %p64;
	add.s32 	%r414, %r413, %r1000;
	add.s32 	%r1000, %r414, %r395;
	add.s32 	%r1003, %r1003, -32;
	bra.uni 	$L__BB52_78;
$L__BB52_83:
	@%p38 bra 	$L__BB52_85;
	add.s32 	%r367, %r1000, %r144;
	add.s64 	%rd27, %rd12, 256;
	mov.b32 	%r366, 101;
	// begin inline asm
	st.relaxed.gpu.v2.u32 [%rd27], {%r366, %r367};
	// end inline asm
	st.shared.u32 	[_ZZN3cub18CUB_300001_SM_10006detail4scan16DeviceScanKernelINS2_10policy_hubIiiimN4cuda3std3__44plusIvEEE10Policy1000EN6thrust24THRUST_300001_SM_1000_NS10device_ptrIiEESF_NS0_13ScanTileStateIiLb1EEES9_NS0_8NullTypeEmiLb0ESI_EEvT0_T1_T2_iT3_T4_T5_E12temp_storage+4], %r1000;
	st.shared.u32 	[_ZZN3cub18CUB_300001_SM_10006detail4scan16DeviceScanKernelINS2_10policy_hubIiiimN4cuda3std3__44plusIvEEE10Policy1000EN6thrust24THRUST_300001_SM_1000_NS10device_ptrIiEESF_NS0_13ScanTileStateIiLb1EEES9_NS0_8NullTypeEmiLb0ESI_EEvT0_T1_T2_iT3_T4_T5_E12temp_storage+8], %r367;
$L__BB52_85:
	setp.ne.s32 	%p53, %r222, 0;
	mov.u32 	%r1007, %r146;
	@%p53 bra 	$L__BB52_87;
	st.shared.u32 	[_ZZN3cub18CUB_300001_SM_10006detail4scan16DeviceScanKernelINS2_10policy_hubIiiimN4cuda3std3__44plusIvEEE10Policy1000EN6thrust24THRUST_300001_SM_1000_NS10device_ptrIiEESF_NS0_13ScanTileStateIiLb1EEES9_NS0_8NullTypeEmiLb0ESI_EEvT0_T1_T2_iT3_T4_T5_E12temp_storage+84], %r1000;
	mov.u32 	%r1007, %r1000;
$L__BB52_87:
	bar.sync 	0;
	setp.eq.s32 	%p54, %r73, 0;
	ld.shared.u32 	%r368, [_ZZN3cub18CUB_300001_SM_10006detail4scan16DeviceScanKernelINS2_10policy_hubIiiimN4cuda3std3__44plusIvEEE10Policy1000EN6thrust24THRUST_300001_SM_1000_NS10device_ptrIiEESF_NS0_13ScanTileStateIiLb1EEES9_NS0_8NullTypeEmiLb0ESI_EEvT0_T1_T2_iT3_T4_T5_E12temp_storage+84];
	selp.b32 	%r369, 0, %r368, %p54;
	add.s32 	%r1008, %r369, %r1007;
$L__BB52_88:
	add.s32 	%r509, %r1008, %r120;
	add.s32 	%r510, %r121, %r509;
	add.s32 	%r511, %r122, %r510;
	add.s32 	%r512, %r123, %r511;
	add.s32 	%r513, %r124, %r512;
	add.s32 	%r514, %r125, %r513;
	add.s32 	%r515, %r126, %r514;
	add.s32 	%r516, %r127, %r515;
	add.s32 	%r517, %r128, %r516;
	add.s32 	%r518, %r129, %r517;
	add.s32 	%r519, %r130, %r518;
	add.s32 	%r520, %r131, %r519;
	add.s32 	%r521, %r132, %r520;
	add.s32 	%r522, %r133, %r521;
	add.s32 	%r523, %r134, %r522;
	add.s32 	%r524, %r135, %r523;
	add.s32 	%r525, %r136, %r524;
	add.s32 	%r526, %r137, %r525;
	add.s32 	%r527, %r138, %r526;
	bar.sync 	0;
	st.shared.u32 	[%r119], %r509;
	st.shared.u32 	[%r119+4], %r510;
	st.shared.u32 	[%r119+8], %r511;
	st.shared.u32 	[%r119+12], %r512;
	st.shared.u32 	[%r119+16], %r513;
	st.shared.u32 	[%r119+20], %r514;
	st.shared.u32 	[%r119+24], %r515;
	st.shared.u32 	[%r119+28], %r516;
	st.shared.u32 	[%r119+32], %r517;
	st.shared.u32 	[%r119+36], %r518;
	st.shared.u32 	[%r119+40], %r519;
	st.shared.u32 	[%r119+44], %r520;
	st.shared.u32 	[%r119+48], %r521;
	st.shared.u32 	[%r119+52], %r522;
	st.shared.u32 	[%r119+56], %r523;
	st.shared.u32 	[%r119+60], %r524;
	st.shared.u32 	[%r119+64], %r525;
	st.shared.u32 	[%r119+68], %r526;
	st.shared.u32 	[%r119+72], %r527;
	bar.warp.sync 	-1;
	ld.shared.u32 	%r180, [%r118];
	ld.shared.u32 	%r181, [%r118+128];
	ld.shared.u32 	%r182, [%r118+256];
	ld.shared.u32 	%r183, [%r118+384];
	ld.shared.u32 	%r184, [%r118+512];
	ld.shared.u32 	%r185, [%r118+640];
	ld.shared.u32 	%r186, [%r118+768];
	ld.shared.u32 	%r187, [%r118+896];
	ld.shared.u32 	%r188, [%r118+1024];
	ld.shared.u32 	%r189, [%r118+1152];
	ld.shared.u32 	%r190, [%r118+1280];
	ld.shared.u32 	%r191, [%r118+1408];
	ld.shared.u32 	%r192, [%r118+1536];
	ld.shared.u32 	%r193, [%r118+1664];
	ld.shared.u32 	%r194, [%r118+1792];
	ld.shared.u32 	%r195, [%r118+1920];
	ld.shared.u32 	%r196, [%r118+2048];
	ld.shared.u32 	%r197, [%r118+2176];
	ld.shared.u32 	%r198, [%r118+2304];
	setp.ne.s32 	%p80, %r73, 0;
	@%p80 bra 	$L__BB52_90;
	st.volatile.shared.u32 	[_ZZN3cub18CUB_300001_SM_10006detail4scan16DeviceScanKernelINS2_10policy_hubIiiimN4cuda3std3__44plusIvEEE10Policy1000EN6thrust24THRUST_300001_SM_1000_NS10device_ptrIiEESF_NS0_13ScanTileStateIiLb1EEES9_NS0_8NullTypeEmiLb0ESI_EEvT0_T1_T2_iT3_T4_T5_E12temp_storage+31616], %r72;
$L__BB52_90:
	bar.sync 	0;
	ld.volatile.shared.u32 	%r199, [_ZZN3cub18CUB_300001_SM_10006detail4scan16DeviceScanKernelINS2_10policy_hubIiiimN4cuda3std3__44plusIvEEE10Policy1000EN6thrust24THRUST_300001_SM_1000_NS10device_ptrIiEESF_NS0_13ScanTileStateIiLb1EEES9_NS0_8NullTypeEmiLb0ESI_EEvT0_T1_T2_iT3_T4_T5_E12temp_storage+31616];
	cvt.u64.u32 	%rd35, %r75;
	add.s64 	%rd36, %rd4, %rd35;
	setp.ge.s32 	%p81, %r75, %r199;
	shl.b64 	%rd37, %rd36, 2;
	add.s64 	%rd15, %rd3, %rd37;
	@%p81 bra 	$L__BB52_92;
	st.global.u32 	[%rd15], %r180;
$L__BB52_92:
	mov.u32 	%r528, %tid.x;
	and.b32  	%r529, %r528, 992;
	mul.lo.s32 	%r530, %r529, 19;
	and.b32  	%r531, %r528, 31;
	or.b32  	%r532, %r530, %r531;
	add.s32 	%r533, %r532, 32;
	setp.ge.s32 	%p82, %r533, %r199;
	@%p82 bra 	$L__BB52_94;
	st.global.u32 	[%rd15+128], %r181;
$L__BB52_94:
	add.s32 	%r539, %r532, 64;
	setp.ge.s32 	%p83, %r539, %r199;
	@%p83 bra 	$L__BB52_96;
	st.global.u32 	[%rd15+256], %r182;
$L__BB52_96:
	add.s32 	%r545, %r532, 96;
	setp.ge.s32 	%p84, %r545, %r199;
	@%p84 bra 	$L__BB52_98;
	st.global.u32 	[%rd15+384], %r183;
$L__BB52_98:
	add.s32 	%r551, %r532, 128;
	setp.ge.s32 	%p85, %r551, %r199;
	@%p85 bra 	$L__BB52_100;
	st.global.u32 	[%rd15+512], %r184;
$L__BB52_100:
	add.s32 	%r557, %r532, 160;
	setp.ge.s32 	%p86, %r557, %r199;
	@%p86 bra 	$L__BB52_102;
	st.global.u32 	[%rd15+640], %r185;
$L__BB52_102:
	add.s32 	%r563, %r532, 192;
	setp.ge.s32 	%p87, %r563, %r199;
	@%p87 bra 	$L__BB52_104;
	st.global.u32 	[%rd15+768], %r186;
$L__BB52_104:
	add.s32 	%r569, %r532, 224;
	setp.ge.s32 	%p88, %r569, %r199;
	@%p88 bra 	$L__BB52_106;
	st.global.u32 	[%rd15+896], %r187;
$L__BB52_106:
	setp.ge.s32 	%p89, %r92, %r199;
	@%p89 bra 	$L__BB52_108;
	st.global.u32 	[%rd15+1024], %r188;
$L__BB52_108:
	add.s32 	%r575, %r532, 288;
	setp.ge.s32 	%p90, %r575, %r199;
	@%p90 bra 	$L__BB52_110;
	st.global.u32 	[%rd15+1152], %r189;
$L__BB52_110:
	add.s32 	%r581, %r532, 320;
	setp.ge.s32 	%p91, %r581, %r199;
	@%p91 bra 	$L__BB52_112;
	st.global.u32 	[%rd15+1280], %r190;
$L__BB52_112:
	add.s32 	%r587, %r532, 352;
	setp.ge.s32 	%p92, %r587, %r199;
	@%p92 bra 	$L__BB52_114;
	st.global.u32 	[%rd15+1408], %r191;
$L__BB52_114:
	add.s32 	%r593, %r532, 384;
	setp.ge.s32 	%p93, %r593, %r199;
	@%p93 bra 	$L__BB52_116;
	st.global.u32 	[%rd15+1536], %r192;
$L__BB52_116:
	add.s32 	%r599, %r532, 416;
	setp.ge.s32 	%p94, %r599, %r199;
	@%p94 bra 	$L__BB52_118;
	st.global.u32 	[%rd15+1664], %r193;
$L__BB52_118:
	add.s32 	%r605, %r532, 448;
	setp.ge.s32 	%p95, %r605, %r199;
	@%p95 bra 	$L__BB52_120;
	st.global.u32 	[%rd15+1792], %r194;
$L__BB52_120:
	add.s32 	%r611, %r532, 480;
	setp.ge.s32 	%p96, %r611, %r199;
	@%p96 bra 	$L__BB52_122;
	st.global.u32 	[%rd15+1920], %r195;
$L__BB52_122:
	add.s32 	%r617, %r532, 512;
	setp.ge.s32 	%p97, %r617, %r199;
	@%p97 bra 	$L__BB52_124;
	st.global.u32 	[%rd15+2048], %r196;
$L__BB52_124:
	add.s32 	%r623, %r532, 544;
	setp.ge.s32 	%p98, %r623, %r199;
	@%p98 bra 	$L__BB52_126;
	st.global.u32 	[%rd15+2176], %r197;
$L__BB52_126:
	setp.ge.s32 	%p99, %r113, %r199;
	@%p99 bra 	$L__BB52_128;
	st.global.u32 	[%rd15+2304], %r198;
$L__BB52_128:
	ret;

}
	// .globl	_ZN3cub18CUB_300001_SM_10006detail11scan_by_key25DeviceScanByKeyInitKernelINS0_24ReduceByKeyScanTileStateIiiLb1EEEPijEEvT_T0_PN4cuda3std3__415iterator_traitsIS8_vE10value_typeET1_i
.visible .entry _ZN3cub18CUB_300001_SM_10006detail11scan_by_key25DeviceScanByKeyInitKernelINS0_24ReduceByKeyScanTileStateIiiLb1EEEPijEEvT_T0_PN4cuda3std3__415iterator_traitsIS8_vE10value_typeET1_i(
	.param .align 8 .b8 _ZN3cub18CUB_300001_SM_10006detail11scan_by_key25DeviceScanByKeyInitKernelINS0_24ReduceByKeyScanTileStateIiiLb1EEEPijEEvT_T0_PN4cuda3std3__415iterator_traitsIS8_vE10value_typeET1_i_param_0[8],
	.param .u64 .ptr .align 1 _ZN3cub18CUB_300001_SM_10006detail11scan_by_key25DeviceScanByKeyInitKernelINS0_24ReduceByKeyScanTileStateIiiLb1EEEPijEEvT_T0_PN4cuda3std3__415iterator_traitsIS8_vE10value_typeET1_i_param_1,
	.param .u64 .ptr .align 1 _ZN3cub18CUB_300001_SM_10006detail11scan_by_key25DeviceScanByKeyInitKernelINS0_24ReduceByKeyScanTileStateIiiLb1EEEPijEEvT_T0_PN4cuda3std3__415iterator_traitsIS8_vE10value_typeET1_i_param_2,
	.param .u32 _ZN3cub18CUB_300001_SM_10006detail11scan_by_key25DeviceScanByKeyInitKernelINS0_24ReduceByKeyScanTileStateIiiLb1EEEPijEEvT_T0_PN4cuda3std3__415iterator_traitsIS8_vE10value_typeET1_i_param_3,
	.param .u32 _ZN3cub18CUB_300001_SM_10006detail11scan_by_key25DeviceScanByKeyInitKernelINS0_24ReduceByKeyScanTileStateIiiLb1EEEPijEEvT_T0_PN4cuda3std3__415iterator_traitsIS8_vE10value_typeET1_i_param_4
)
{
	.reg .pred 	%p<8>;
	.reg .b32 	%r<10>;
	.reg .b64 	%rd<18>;

	ld.param.u64 	%rd4, [_ZN3cub18CUB_300001_SM_10006detail11scan_by_key25DeviceScanByKeyInitKernelINS0_24ReduceByKeyScanTileStateIiiLb1EEEPijEEvT_T0_PN4cuda3std3__415iterator_traitsIS8_vE10value_typeET1_i_param_0];
	ld.param.u64 	%rd2, [_ZN3cub18CUB_300001_SM_10006detail11scan_by_key25DeviceScanByKeyInitKernelINS0_24ReduceByKeyScanTileStateIiiLb1EEEPijEEvT_T0_PN4cuda3std3__415iterator_traitsIS8_vE10value_typeET1_i_param_1];
	ld.param.u64 	%rd3, [_ZN3cub18CUB_300001_SM_10006detail11scan_by_key25DeviceScanByKeyInitKernelINS0_24ReduceByKeyScanTileStateIiiLb1EEEPijEEvT_T0_PN4cuda3std3__415iterator_traitsIS8_vE10value_typeET1_i_param_2];
	ld.param.u32 	%r4, [_ZN3cub18CUB_300001_SM_10006detail11scan_by_key25DeviceScanByKeyInitKernelINS0_24ReduceByKeyScanTileStateIiiLb1EEEPijEEvT_T0_PN4cuda3std3__415iterator_traitsIS8_vE10value_typeET1_i_param_3];
	ld.param.u32 	%r5, [_ZN3cub18CUB_300001_SM_10006detail11scan_by_key25DeviceScanByKeyInitKernelINS0_24ReduceByKeyScanTileStateIiiLb1EEEPijEEvT_T0_PN4cuda3std3__415iterator_traitsIS8_vE10value_typeET1_i_param_4];
	cvta.to.global.u64 	%rd1, %rd4;
	mov.u32 	%r1, %ctaid.x;
	mov.u32 	%r6, %ntid.x;
	mov.u32 	%r2, %tid.x;
	mad.lo.s32 	%r3, %r1, %r6, %r2;
	setp.ge.s32 	%p1, %r3, %r5;
	@%p1 bra 	$L__BB53_2;
	mul.wide.s32 	%rd5, %r3, 16;
	add.s64 	%rd6, %rd1, %rd5;
	mov.b64 	%rd7, 99;
	mov.b64 	%rd8, 0;
	st.global.v2.u64 	[%rd6+512], {%rd8, %rd7};
$L__BB53_2:
	setp.ne.s32 	%p2, %r1, 0;
	setp.gt.u32 	%p3, %r2, 31;
	or.pred  	%p4, %p2, %p3;
	@%p4 bra 	$L__BB53_4;
	mul.wide.u32 	%rd9, %r2, 16;
	add.s64 	%rd10, %rd1, %rd9;
	mov.b64 	%rd11, 0;
	st.global.v2.u64 	[%rd10], {%rd11, %rd11};
$L__BB53_4:
	setp.eq.s32 	%p5, %r3, 0;
	setp.ge.u32 	%p6, %r3, %r5;
	or.pred  	%p7, %p5, %p6;
	@%p7 bra 	$L__BB53_6;
	mad.lo.s32 	%r8, %r4, %r3, -1;
	cvta.to.global.u64 	%rd12, %rd2;
	mul.wide.u32 	%rd13, %r8, 4;
	add.s64 	%rd14, %rd12, %rd13;
	ld.global.u32 	%r9, [%rd14];
	cvta.to.global.u64 	%rd15, %rd3;
	mul.wide.u32 	%rd16, %r3, 4;
	add.s64 	%rd17, %rd15, %rd16;
	st.global.u32 	[%rd17], %r9;
$L__BB53_6:
	ret;

}
	// .globl	_ZN3cub18CUB_300001_SM_10006detail11scan_by_key21DeviceScanByKeyKernelINS2_10policy_hubIPiiiN4cuda3__47maximumIiEEE10Policy1000ES5_S5_S5_NS0_24ReduceByKeyScanTileStateIiiLb1EEENS6_3std3__48equal_toIiEES9_ijiiEEvT0_PT9_T1_T2_T3_iT4_T5_T6_T7_
.visible .entry _ZN3cub18CUB_300001_SM_10006detail11scan_by_key21DeviceScanByKeyKernelINS2_10policy_hubIPiiiN4cuda3__47maximumIiEEE10Policy1000ES5_S5_S5_NS0_24ReduceByKeyScanTileStateIiiLb1EEENS6_3std3__48equal_toIiEES9_ijiiEEvT0_PT9_T1_T2_T3_iT4_T5_T6_T7_(
	.param .u64 .ptr .align 1 _ZN3cub18CUB_300001_SM_10006detail11scan_by_key21DeviceScanByKeyKernelINS2_10policy_hubIPiiiN4cuda3__47maximumIiEEE10Policy1000ES5_S5_S5_NS0_24ReduceByKeyScanTileStateIiiLb1EEENS6_3std3__48equal_toIiEES9_ijiiEEvT0_PT9_T1_T2_T3_iT4_T5_T6_T7__param_0,
	.param .u64 .ptr .align 1 _ZN3cub18CUB_300001_SM_10006detail11scan_by_key21DeviceScanByKeyKernelINS2_10policy_hubIPiiiN4cuda3__47maximumIiEEE10Policy1000ES5_S5_S5_NS0_24ReduceByKeyScanTileStateIiiLb1EEENS6_3std3__48equal_toIiEES9_ijiiEEvT0_PT9_T1_T2_T3_iT4_T5_T6_T7__param_1,
	.param .u64 .ptr .align 1 _ZN3cub18CUB_300001_SM_10006detail11scan_by_key21DeviceScanByKeyKernelINS2_10policy_hubIPiiiN4cuda3__47maximumIiEEE10Policy1000ES5_S5_S5_NS0_24ReduceByKeyScanTileStateIiiLb1EEENS6_3std3__48equal_toIiEES9_ijiiEEvT0_PT9_T1_T2_T3_iT4_T5_T6_T7__param_2,
	.param .u64 .ptr .align 1 _ZN3cub18CUB_300001_SM_10006detail11scan_by_key21DeviceScanByKeyKernelINS2_10policy_hubIPiiiN4cuda3__47maximumIiEEE10Policy1000ES5_S5_S5_NS0_24ReduceByKeyScanTileStateIiiLb1EEENS6_3std3__48equal_toIiEES9_ijiiEEvT0_PT9_T1_T2_T3_iT4_T5_T6_T7__param_3,
	.param .align 8 .b8 _ZN3cub18CUB_300001_SM_10006detail11scan_by_key21DeviceScanByKeyKernelINS2_10policy_hubIPiiiN4cuda3__47maximumIiEEE10Policy1000ES5_S5_S5_NS0_24ReduceByKeyScanTileStateIiiLb1EEENS6_3std3__48equal_toIiEES9_ijiiEEvT0_PT9_T1_T2_T3_iT4_T5_T6_T7__param_4[8],
	.param .u32 _ZN3cub18CUB_300001_SM_10006detail11scan_by_key21DeviceScanByKeyKernelINS2_10policy_hubIPiiiN4cuda3__47maximumIiEEE10Policy1000ES5_S5_S5_NS0_24ReduceByKeyScanTileStateIiiLb1EEENS6_3std3__48equal_toIiEES9_ijiiEEvT0_PT9_T1_T2_T3_iT4_T5_T6_T7__param_5,
	.param .align 1 .b8 _ZN3cub18CUB_300001_SM_10006detail11scan_by_key21DeviceScanByKeyKernelINS2_10policy_hubIPiiiN4cuda3__47maximumIiEEE10Policy1000ES5_S5_S5_NS0_24ReduceByKeyScanTileStateIiiLb1EEENS6_3std3__48equal_toIiEES9_ijiiEEvT0_PT9_T1_T2_T3_iT4_T5_T6_T7__param_6[1],
	.param .align 1 .b8 _ZN3cub18CUB_300001_SM_10006detail11scan_by_key21DeviceScanByKeyKernelINS2_10policy_hubIPiiiN4cuda3__47maximumIiEEE10Policy1000ES5_S5_S5_NS0_24ReduceByKeyScanTileStateIiiLb1EEENS6_3std3__48equal_toIiEES9_ijiiEEvT0_PT9_T1_T2_T3_iT4_T5_T6_T7__param_7[1],
	.param .u32 _ZN3cub18CUB_300001_SM_10006detail11scan_by_key21DeviceScanByKeyKernelINS2_10policy_hubIPiiiN4cuda3__47maximumIiEEE10Policy1000ES5_S5_S5_NS0_24ReduceByKeyScanTileStateIiiLb1EEENS6_3std3__48equal_toIiEES9_ijiiEEvT0_PT9_T1_T2_T3_iT4_T5_T6_T7__param_8,
	.param .u32 _ZN3cub18CUB_300001_SM_10006detail11scan_by_key21DeviceScanByKeyKernelINS2_10policy_hubIPiiiN4cuda3__47maximumIiEEE10Policy1000ES5_S5_S5_NS0_24ReduceByKeyScanTileStateIiiLb1EEENS6_3std3__48equal_toIiEES9_ijiiEEvT0_PT9_T1_T2_T3_iT4_T5_T6_T7__param_9
)
.maxntid 224
{
	.reg .pred 	%p<524>;
	.reg .b32 	%r<2129>;
	.reg .b64 	%rd<178>;
	// demoted variable
	.shared .align 16 .b8 _ZZN3cub18CUB_300001_SM_10006detail11scan_by_key21DeviceScanByKeyKernelINS2_10policy_hubIPiiiN4cuda3__47maximumIiEEE10Policy1000ES5_S5_S5_NS0_24ReduceByKeyScanTileStateIiiLb1EEENS6_3std3__48equal_toIiEES9_ijiiEEvT0_PT9_T1_T2_T3_iT4_T5_T6_T7_E12temp_storage[17936];
	ld.param.u64 	%rd1, [_ZN3cub18CUB_300001_SM_10006detail11scan_by_key21DeviceScanByKeyKernelINS2_10policy_hubIPiiiN4cuda3__47maximumIiEEE10Policy1000ES5_S5_S5_NS0_24ReduceByKeyScanTileStateIiiLb1EEENS6_3std3__48equal_toIiEES9_ijiiEEvT0_PT9_T1_T2_T3_iT4_T5_T6_T7__param_4];
	ld.param.u32 	%r562, [_ZN3cub18CUB_300001_SM_10006detail11scan_by_key21DeviceScanByKeyKernelINS2_10policy_hubIPiiiN4cuda3__47maximumIiEEE10Policy1000ES5_S5_S5_NS0_24ReduceByKeyScanTileStateIiiLb1EEENS6_3std3__48equal_toIiEES9_ijiiEEvT0_PT9_T1_T2_T3_iT4_T5_T6_T7__param_9];
	mov.u32 	%r1, %ctaid.x;
	mul.lo.s32 	%r2, %r1, 4480;
	sub.s32 	%r3, %r562, %r2;
	setp.lt.u32 	%p38, %r3, 4481;
	@%p38 bra 	$L__BB54_33;
	ld.param.u64 	%rd173, [_ZN3cub18CUB_300001_SM_10006detail11scan_by_key21DeviceScanByKeyKernelINS2_10policy_hubIPiiiN4cuda3__47maximumIiEEE10Policy1000ES5_S5_S5_NS0_24ReduceByKeyScanTileStateIiiLb1EEENS6_3std3__48equal_toIiEES9_ijiiEEvT0_PT9_T1_T2_T3_iT4_T5_T6_T7__param_2];
	ld.param.u64 	%rd169, [_ZN3cub18CUB_300001_SM_10006detail11scan_by_key21DeviceScanByKeyKernelINS2_10policy_hubIPiiiN4cuda3__47maximumIiEEE10Policy1000ES5_S5_S5_NS0_24ReduceByKeyScanTileStateIiiLb1EEENS6_3std3__48equal_toIiEES9_ijiiEEvT0_PT9_T1_T2_T3_iT4_T5_T6_T7__param_0];
	mov.u32 	%r4, %ctaid.x;
	mul.lo.s32 	%r1334, %r4, 4480;
	cvt.u64.u32 	%rd135, %r1334;
	mov.u32 	%r5, %tid.x;
	and.b32  	%r1335, %r5, 31;
	and.b32  	%r1336, %r5, 992;
	mul.lo.s32 	%r1337, %r1336, 20;
	or.b32  	%r1338, %r1337, %r1335;
	cvt.u64.u32 	%rd136, %r1338;
	add.s64 	%rd137, %rd136, %rd135;
	shl.b64 	%rd138, %rd137, 2;
	add.s64 	%rd95, %rd169, %rd138;
	// begin inline asm
	ld.ca.u32 %r1293, [%rd95];
	// end inline asm
	add.s64 	%rd96, %rd95, 128;
	// begin inline asm
	ld.ca.u32 %r1294, [%rd96];
	// end inline asm
	add.s64 	%rd97, %rd95, 256;
	// begin inline asm
	ld.ca.u32 %r1295, [%rd97];
	// end inline asm
	add.s64 	%rd98, %rd95, 384;
	// begin inline asm
	ld.ca.u32 %r1296, [%rd98];
	// end inline asm
	add.s64 	%rd99, %rd95, 512;
	// begin inline asm
	ld.ca.u32 %r1297, [%rd99];
	// end inline asm
	add.s64 	%rd100, %rd95, 640;
	// begin inline asm
	ld.ca.u32 %r1298, [%rd100];
	// end inline asm
	add.s64 	%rd101, %rd95, 768;
	// begin inline asm
	ld.ca.u32 %r1299, [%rd101];
	// end inline asm
	add.s64 	%rd102, %rd95, 896;
	// begin inline asm
	ld.ca.u32 %r1300, [%rd102];
	// end inline asm
	add.s64 	%rd103, %rd95, 1024;
	// begin inline asm
	ld.ca.u32 %r1301, [%rd103];
	// end inline asm
	add.s64 	%rd104, %rd95, 1152;
	// begin inline asm
	ld.ca.u32 %r1302, [%rd104];
	// end inline asm
	add.s64 	%rd105, %rd95, 1280;
	// begin inline asm
	ld.ca.u32 %r1303, [%rd105];
	// end inline asm
	add.s64 	%rd106, %rd95, 1408;
	// begin inline asm
	ld.ca.u32 %r1304, [%rd106];
	// end inline asm
	add.s64 	%rd107, %rd95, 1536;
	// begin inline asm
	ld.ca.u32 %r1305, [%rd107];
	// end inline asm
	add.s64 	%rd108, %rd95, 1664;
	// begin inline asm
	ld.ca.u32 %r1306, [%rd108];
	// end inline asm
	add.s64 	%rd109, %rd95, 1792;
	// begin inline asm
	ld.ca.u32 %r1307, [%rd109];
	// end inline asm
	add.s64 	%rd110, %rd95, 1920;
	// begin inline asm
	ld.ca.u32 %r1308, [%rd110];
	// end inline asm
	add.s64 	%rd111, %rd95, 2048;
	// begin inline asm
	ld.ca.u32 %r1309, [%rd111];
	// end inline asm
	add.s64 	%rd112, %rd95, 2176;
	// begin inline asm
	ld.ca.u32 %r1310, [%rd112];
	// end inline asm
	add.s64 	%rd113, %rd95, 2304;
	// begin inline asm
	ld.ca.u32 %r1311, [%rd113];
	// end inline asm
	add.s64 	%rd114, %rd95, 2432;
	// begin inline asm
	ld.ca.u32 %r1312, [%rd114];
	// end inline asm
	// begin inline asm
	mov.u32 %r1313, %laneid;
	// end inline asm
	shr.u32 	%r1339, %r5, 5;
	mad.lo.s32 	%r1340, %r1339, 640, %r1313;
	shl.b32 	%r1341, %r1340, 2;
	mov.u32 	%r1342, _ZZN3cub18CUB_300001_SM_10006detail11scan_by_key21DeviceScanByKeyKernelINS2_10policy_hubIPiiiN4cuda3__47maximumIiEEE10Policy1000ES5_S5_S5_NS0_24ReduceByKeyScanTileStateIiiLb1EEENS6_3std3__48equal_toIiEES9_ijiiEEvT0_PT9_T1_T2_T3_iT4_T5_T6_T7_E12temp_storage;
	add.s32 	%r7, %r1342, %r1341;
	st.shared.u32 	[%r7], %r1293;
	st.shared.u32 	[%r7+128], %r1294;
	st.shared.u32 	[%r7+256], %r1295;
	st.shared.u32 	[%r7+384], %r1296;
	st.shared.u32 	[%r7+512], %r1297;
	st.shared.u32 	[%r7+640], %r1298;
	st.shared.u32 	[%r7+768], %r1299;
	st.shared.u32 	[%r7+896], %r1300;
	st.shared.u32 	[%r7+1024], %r1301;
	st.shared.u32 	[%r7+1152], %r1302;
	st.shared.u32 	[%r7+1280], %r1303;
	st.shared.u32 	[%r7+1408], %r1304;
	st.shared.u32 	[%r7+1536], %r1305;
	st.shared.u32 	[%r7+1664], %r1306;
	st.shared.u32 	[%r7+1792], %r1307;
	st.shared.u32 	[%r7+1920], %r1308;
	st.shared.u32 	[%r7+2048], %r1309;
	st.shared.u32 	[%r7+2176], %r1310;
	st.shared.u32 	[%r7+2304], %r1311;
	st.shared.u32 	[%r7+2432], %r1312;
	bar.warp.sync 	-1;
	mad.lo.s32 	%r8, %r1313, 76, %r7;
	ld.shared.v4.u32 	{%r9, %r10, %r11, %r12}, [%r8];
	ld.shared.v4.u32 	{%r13, %r14, %r15, %r16}, [%r8+16];
	ld.shared.v4.u32 	{%r17, %r18, %r19, %r20}, [%r8+32];
	ld.shared.v4.u32 	{%r21, %r22, %r23, %r24}, [%r8+48];
	ld.shared.v4.u32 	{%r25, %r26, %r27, %r28}, [%r8+64];
	bar.sync 	0;
	add.s64 	%rd115, %rd173, %rd138;
	// begin inline asm
	ld.ca.u32 %r1314, [%rd115];
	// end inline asm
	add.s64 	%rd116, %rd115, 128;
	// begin inline asm
	ld.ca.u32 %r1315, [%rd116];
	// end inline asm
	add.s64 	%rd117, %rd115, 256;
	// begin inline asm
	ld.ca.u32 %r1316, [%rd117];
	// end inline asm
	add.s64 	%rd118, %rd115, 384;
	// begin inline asm
	ld.ca.u32 %r1317, [%rd118];
	// end inline asm
	add.s64 	%rd119, %rd115, 512;
	// begin inline asm
	ld.ca.u32 %r1318, [%rd119];
	// end inline asm
	add.s64 	%rd120, %rd115, 640;
	// begin inline asm
	ld.ca.u32 %r1319, [%rd120];
	// end inline asm
	add.s64 	%rd121, %rd115, 768;
	// begin inline asm
	ld.ca.u32 %r1320, [%rd121];
	// end inline asm
	add.s64 	%rd122, %rd115, 896;
	// begin inline asm
	ld.ca.u32 %r1321, [%rd122];
	// end inline asm
	add.s64 	%rd123, %rd115, 1024;
	// begin inline asm
	ld.ca.u32 %r1322, [%rd123];
	// end inline asm
	add.s64 	%rd124, %rd115, 1152;
	// begin inline asm
	ld.ca.u32 %r1323, [%rd124];
	// end inline asm
	add.s64 	%rd125, %rd115, 1280;
	// begin inline asm
	ld.ca.u32 %r1324, [%rd125];
	// end inline asm
	add.s64 	%rd126, %rd115, 1408;
	// begin inline asm
	ld.ca.u32 %r1325, [%rd126];
	// end inline asm
	add.s64 	%rd127, %rd115, 1536;
	// begin inline asm
	ld.ca.u32 %r1326, [%rd127];
	// end inline asm
	add.s64 	%rd128, %rd115, 1664;
	// begin inline asm
	ld.ca.u32 %r1327, [%rd128];
	// end inline asm
	add.s64 	%rd129, %rd115, 1792;
	// begin inline asm
	ld.ca.u32 %r1328, [%rd129];
	// end inline asm
	add.s64 	%rd130, %rd115, 1920;
	// begin inline asm
	ld.ca.u32 %r1329, [%rd130];
	// end inline asm
	add.s64 	%rd131, %rd115, 2048;
	// begin inline asm
	ld.ca.u32 %r1330, [%rd131];
	// end inline asm
	add.s64 	%rd132, %rd115, 2176;
	// begin inline asm
	ld.ca.u32 %r1331, [%rd132];
	// end inline asm
	add.s64 	%rd133, %rd115, 2304;
	// begin inline asm
	ld.ca.u32 %r1332, [%rd133];
	// end inline asm
	add.s64 	%rd134, %rd115, 2432;
	// begin inline asm
	ld.ca.u32 %r1333, [%rd134];
	// end inline asm
	st.shared.u32 	[%r7], %r1314;
	st.shared.u32 	[%r7+128], %r1315;
	st.shared.u32 	[%r7+256], %r1316;
	st.shared.u32 	[%r7+384], %r1317;
	st.shared.u32 	[%r7+512], %r1318;
	st.shared.u32 	[%r7+640], %r1319;
	st.shared.u32 	[%r7+768], %r1320;
	st.shared.u32 	[%r7+896], %r1321;
	st.shared.u32 	[%r7+1024], %r1322;
	st.shared.u32 	[%r7+1152], %r1323;
	st.shared.u32 	[%r7+1280], %r1324;
	st.shared.u32 	[%r7+1408], %r1325;
	st.shared.u32 	[%r7+1536], %r1326;
	st.shared.u32 	[%r7+1664], %r1327;
	st.shared.u32 	[%r7+1792], %r1328;
	st.shared.u32 	[%r7+1920], %r1329;
	st.shared.u32 	[%r7+2048], %r1330;
	st.shared.u32 	[%r7+2176], %r1331;
	st.shared.u32 	[%r7+2304], %r1332;
	st.shared.u32 	[%r7+2432], %r1333;
	bar.warp.sync 	-1;
	ld.shared.v4.u32 	{%r29, %r30, %r31, %r32}, [%r8];
	ld.shared.v4.u32 	{%r33, %r34, %r35, %r36}, [%r8+16];
	ld.shared.v4.u32 	{%r37, %r38, %r39, %r40}, [%r8+32];
	ld.shared.v4.u32 	{%r41, %r42, %r43, %r44}, [%r8+48];
	ld.shared.v4.u32 	{%r45, %r46, %r47, %r48}, [%r8+64];
	bar.sync 	0;
	setp.ne.s32 	%p314, %r4, 0;
	@%p314 bra 	$L__BB54_10;
	shl.b32 	%r1706, %r5, 2;
	add.s32 	%r1708, %r1342, %r1706;
	add.s32 	%r49, %r1708, 1020;
	st.shared.u32 	[%r1708+1020], %r28;
	bar.sync 	0;
	setp.eq.s32 	%p437, %r5, 0;
	mov.b32 	%r2013, 1;
	@%p437 bra 	$L__BB54_4;
	ld.shared.u32 	%r1709, [%r49+-4];
	setp.ne.s32 	%p438, %r1709, %r9;
	selp.u32 	%r2013, 1, 0, %p438;
$L__BB54_4:
	mov.u32 	%r52, %tid.x;
	setp.ne.s32 	%p439, %r9, %r10;
	selp.u32 	%r1770, 1, 0, %p439;
	setp.ne.s32 	%p440, %r10, %r11;
	selp.u32 	%r1771, 1, 0, %p440;
	setp.ne.s32 	%p441, %r11, %r12;
	selp.u32 	%r1772, 1, 0, %p441;
	setp.ne.s32 	%p442, %r12, %r13;
	selp.u32 	%r1773, 1, 0, %p442;
	setp.ne.s32 	%p443, %r13, %r14;
	selp.u32 	%r2008, 1, 0, %p443;
	setp.ne.s32 	%p444, %r14, %r15;
	selp.u32 	%r2007, 1, 0, %p444;
	setp.ne.s32 	%p445, %r15, %r16;
	selp.u32 	%r1774, 1, 0, %p445;
	setp.ne.s32 	%p446, %r16, %r17;
	selp.u32 	%r1775, 1, 0, %p446;
	setp.ne.s32 	%p447, %r17, %r18;
	selp.u32 	%r2004, 1, 0, %p447;
	setp.ne.s32 	%p448, %r18, %r19;
	selp.u32 	%r2003, 1, 0, %p448;
	setp.ne.s32 	%p449, %r19, %r20;
	selp.u32 	%r2002, 1, 0, %p449;
	setp.ne.s32 	%p450, %r20, %r21;
	selp.u32 	%r1776, 1, 0, %p450;
	setp.ne.s32 	%p451, %r21, %r22;
	selp.u32 	%r2000, 1, 0, %p451;
	setp.ne.s32 	%p452, %r22, %r23;
	selp.u32 	%r1777, 1, 0, %p452;
	setp.ne.s32 	%p453, %r23, %r24;
	selp.u32 	%r1778, 1, 0, %p453;
	setp.ne.s32 	%p454, %r24, %r25;
	selp.u32 	%r1779, 1, 0, %p454;
	setp.ne.s32 	%p455, %r25, %r26;
	selp.u32 	%r1996, 1, 0, %p455;
	setp.ne.s32 	%p456, %r26, %r27;
	selp.u32 	%r1995, 1, 0, %p456;
	setp.ne.s32 	%p457, %r27, %r28;
	selp.u32 	%r1994, 1, 0, %p457;
	or.b32  	%r1780, %r2013, %r1770;
	max.s32 	%r1781, %r29, %r30;
	selp.b32 	%r1782, %r30, %r1781, %p439;
	or.b32  	%r1783, %r1780, %r1771;
	max.s32 	%r1784, %r1782, %r31;
	selp.b32 	%r1785, %r31, %r1784, %p440;
	or.b32  	%r1786, %r1783, %r1772;
	max.s32 	%r1787, %r1785, %r32;
	selp.b32 	%r1788, %r32, %r1787, %p441;
	or.b32  	%r1789, %r1786, %r1773;
	max.s32 	%r1790, %r1788, %r33;
	selp.b32 	%r1791, %r33, %r1790, %p442;
	or.b32  	%r1792, %r1789, %r2008;
	max.s32 	%r1793, %r1791, %r34;
	selp.b32 	%r1794, %r34, %r1793, %p443;
	or.b32  	%r1795, %r1792, %r2007;
	max.s32 	%r1796, %r1794, %r35;
	selp.b32 	%r1797, %r35, %r1796, %p444;
	or.b32  	%r1798, %r1795, %r1774;
	max.s32 	%r1799, %r1797, %r36;
	selp.b32 	%r1800, %r36, %r1799, %p445;
	or.b32  	%r1801, %r1798, %r1775;
	max.s32 	%r1802, %r1800, %r37;
	selp.b32 	%r1803, %r37, %r1802, %p446;
	or.b32  	%r1804, %r1801, %r2004;
	max.s32 	%r1805, %r1803, %r38;
	selp.b32 	%r1806, %r38, %r1805, %p447;
	or.b32  	%r1807, %r1804, %r2003;
	max.s32 	%r1808, %r1806, %r39;
	selp.b32 	%r1809, %r39, %r1808, %p448;
	or.b32  	%r1810, %r1807, %r2002;
	max.s32 	%r1811, %r1809, %r40;
	selp.b32 	%r1812, %r40, %r1811, %p449;
	or.b32  	%r1813, %r1810, %r1776;
	max.s32 	%r1814, %r1812, %r41;
	selp.b32 	%r1815, %r41, %r1814, %p450;
	or.b32  	%r1816, %r1813, %r2000;
	max.s32 	%r1817, %r1815, %r42;
	selp.b32 	%r1818, %r42, %r1817, %p451;
	or.b32  	%r1819, %r1816, %r1777;
	max.s32 	%r1820, %r1818, %r43;
	selp.b32 	%r1821, %r43, %r1820, %p452;
	or.b32  	%r1822, %r1819, %r1778;
	max.s32 	%r1823, %r1821, %r44;
	selp.b32 	%r1824, %r44, %r1823, %p453;
	or.b32  	%r1825, %r1822, %r1779;
	max.s32 	%r1826, %r1824, %r45;
	selp.b32 	%r1827, %r45, %r1826, %p454;
	or.b32  	%r1828, %r1825, %r1996;
	max.s32 	%r1829, %r1827, %r46;
	selp.b32 	%r1830, %r46, %r1829, %p455;
	or.b32  	%r1831, %r1828, %r1995;
	max.s32 	%r1832, %r1830, %r47;
	selp.b32 	%r1833, %r47, %r1832, %p456;
	or.b32  	%r1711, %r1831, %r1994;
	max.s32 	%r1834, %r1833, %r48;
	selp.b32 	%r1716, %r48, %r1834, %p457;
	mov.b32 	%r1767, 1;
	mov.b32 	%r1768, 0;
	mov.b32 	%r1769, -1;
	// begin inline asm
	shfl.sync.up.b32 %r1710, %r1711, %r1767, %r1768, %r1769;
	// end inline asm
	// begin inline asm
	shfl.sync.up.b32 %r1715, %r1716, %r1767, %r1768, %r1769;
	// end inline asm
	setp.eq.s32 	%p458, %r1711, 0;
	max.s32 	%r1835, %r1715, %r1716;
	selp.b32 	%r1836, %r1835, %r1716, %p458;
	setp.lt.s32 	%p459, %r1313, 1;
	selp.b32 	%r1726, %r1716, %r1836, %p459;
	selp.b32 	%r1837, 0, %r1710, %p459;
	or.b32  	%r1721, %r1837, %r1711;
	mov.b32 	%r1727, 2;
	// begin inline asm
	shfl.sync.up.b32 %r1720, %r1721, %r1727, %r1768, %r1769;
	// end inline asm
	// begin inline asm
	shfl.sync.up.b32 %r1725, %r1726, %r1727, %r1768, %r1769;
	// end inline asm
	setp.eq.s32 	%p460, %r1721, 0;
	max.s32 	%r1838, %r1725, %r1726;
	selp.b32 	%r1839, %r1838, %r1726, %p460;
	setp.lt.s32 	%p461, %r1313, 2;
	selp.b32 	%r1736, %r1726, %r1839, %p461;
	selp.b32 	%r1840, 0, %r1720, %p461;
	or.b32  	%r1731, %r1840, %r1721;
	mov.b32 	%r1737, 4;
	// begin inline asm
	shfl.sync.up.b32 %r1730, %r1731, %r1737, %r1768, %r1769;
	// end inline asm
	// begin inline asm
	shfl.sync.up.b32 %r1735, %r1736, %r1737, %r1768, %r1769;
	// end inline asm
	setp.eq.s32 	%p462, %r1731, 0;
	max.s32 	%r1841, %r1735, %r1736;
	selp.b32 	%r1842, %r1841, %r1736, %p462;
	setp.lt.s32 	%p463, %r1313, 4;
	selp.b32 	%r1746, %r1736, %r1842, %p463;
	selp.b32 	%r1843, 0, %r1730, %p463;
	or.b32  	%r1741, %r1843, %r1731;
	mov.b32 	%r1747, 8;
	// begin inline asm
	shfl.sync.up.b32 %r1740, %r1741, %r1747, %r1768, %r1769;
	// end inline asm
	// begin inline asm
	shfl.sync.up.b32 %r1745, %r1746, %r1747, %r1768, %r1769;
	// end inline asm
	setp.eq.s32 	%p464, %r1741, 0;
	max.s32 	%r1844, %r1745, %r1746;
	selp.b32 	%r1845, %r1844, %r1746, %p464;
	setp.lt.s32 	%p465, %r1313, 8;
	selp.b32 	%r1756, %r1746, %r1845, %p465;
	selp.b32 	%r1846, 0, %r1740, %p465;
	or.b32  	%r1751, %r1846, %r1741;
	mov.b32 	%r1757, 16;
	// begin inline asm
	shfl.sync.up.b32 %r1750, %r1751, %r1757, %r1768, %r1769;
	// end inline asm
	// begin inline asm
	shfl.sync.up.b32 %r1755, %r1756, %r1757, %r1768, %r1769;
	// end inline asm
	setp.eq.s32 	%p466, %r1751, 0;
	max.s32 	%r1847, %r1755, %r1756;
	selp.b32 	%r62, %r1847, %r1756, %p466;
	setp.lt.s32 	%p467, %r1313, 16;
	selp.b32 	%r1766, %r1756, %r62, %p467;
	selp.b32 	%r1848, 0, %r1750, %p467;
	or.b32  	%r1761, %r1848, %r1751;
	// begin inline asm
	shfl.sync.up.b32 %r1760, %r1761, %r1767, %r1768, %r1769;
	// end inline asm
	// begin inline asm
	shfl.sync.up.b32 %r2033, %r1766, %r1767, %r1768, %r1769;
	// end inline asm
	setp.ne.s32 	%p468, %r1313, 31;
	@%p468 bra 	$L__BB54_6;
	shr.u32 	%r1849, %r52, 2;
	and.b32  	%r1850, %r1849, 248;
	mov.u32 	%r1851, _ZZN3cub18CUB_300001_SM_10006detail11scan_by_key21DeviceScanByKeyKernelINS2_10policy_hubIPiiiN4cuda3__47maximumIiEEE10Policy1000ES5_S5_S5_NS0_24ReduceByKeyScanTileStateIiiLb1EEENS6_3std3__48equal_toIiEES9_ijiiEEvT0_PT9_T1_T2_T3_iT4_T5_T6_T7_E12temp_storage;
	add.s32 	%r1852, %r1851, %r1850;
	st.shared.v2.u32 	[%r1852], {%r1761, %r62};
$L__BB54_6:
	bar.sync 	0;
	ld.shared.v4.u32 	{%r1853, %r1854, %r1855, %r1856}, [_ZZN3cub18CUB_300001_SM_10006detail11scan_by_key21DeviceScanByKeyKernelINS2_10policy_hubIPiiiN4cuda3__47maximumIiEEE10Policy1000ES5_S5_S5_NS0_24ReduceByKeyScanTileStateIiiLb1EEENS6_3std3__48equal_toIiEES9_ijiiEEvT0_PT9_T1_T2_T3_iT4_T5_T6_T7_E12temp_storage];
	shr.u32 	%r1857, %r52, 5;
	or.b32  	%r1858, %r1855, %r1853;
	setp.eq.s32 	%p469, %r1855, 0;
	max.s32 	%r1859, %r1854, %r1856;
	selp.b32 	%r1860, %r1859, %r1856, %p469;
	setp.eq.s32 	%p470, %r1857, 2;
	selp.b32 	%r1861, %r1860, %r1854, %p470;
	ld.shared.v4.u32 	{%r1862, %r1863, %r1864, %r1865}, [_ZZN3cub18CUB_300001_SM_10006detail11scan_by_key21DeviceScanByKeyKernelINS2_10policy_hubIPiiiN4cuda3__47maximumIiEEE10Policy1000ES5_S5_S5_NS0_24ReduceByKeyScanTileStateIiiLb1EEENS6_3std3__48equal_toIiEES9_ijiiEEvT0_PT9_T1_T2_T3_iT4_T5_T6_T7_E12temp_storage+16];
	or.b32  	%r1866, %r1862, %r1858;
	setp.eq.s32 	%p471, %r1862, 0;
	max.s32 	%r1867, %r1860, %r1863;
	selp.b32 	%r1868, %r1867, %r1863, %p471;
	setp.eq.s32 	%p472, %r1857, 3;
	selp.b32 	%r1869, %r1868, %r1861, %p472;
	or.b32  	%r1870, %r1864, %r1866;
	setp.eq.s32 	%p473, %r1864, 0;
	max.s32 	%r1871, %r1868, %r1865;
	selp.b32 	%r1872, %r1871, %r1865, %p473;
	setp.eq.s32 	%p474, %r1857, 4;
	selp.b32 	%r1873, %r1872, %r1869, %p474;
	ld.shared.v4.u32 	{%r1874, %r1875, %r1876, %r1877}, [_ZZN3cub18CUB_300001_SM_10006detail11scan_by_key21DeviceScanByKeyKernelINS2_10policy_hubIPiiiN4cuda3__47maximumIiEEE10Policy1000ES5_S5_S5_NS0_24ReduceByKeyScanTileStateIiiLb1EEENS6_3std3__48equal_toIiEES9_ijiiEEvT0_PT9_T1_T2_T3_iT4_T5_T6_T7_E12temp_storage+32];
	or.b32  	%r1878, %r1874, %r1870;
	setp.eq.s32 	%p475, %r1874, 0;
	max.s32 	%r1879, %r1872, %r1875;
	selp.b32 	%r1880, %r1879, %r1875, %p475;
	setp.eq.s32 	%p476, %r1857, 5;
	selp.b32 	%r1881, %r1880, %r1873, %p476;
	or.b32  	%r1882, %r1876, %r1878;
	setp.eq.s32 	%p477, %r1876, 0;
	max.s32 	%r1883, %r1880, %r1877;
	selp.b32 	%r1884, %r1883, %r1877, %p477;
	setp.eq.s32 	%p478, %r1857, 6;
	selp.b32 	%r66, %r1884, %r1881, %p478;
	ld.shared.v2.u32 	{%r1885, %r1886}, [_ZZN3cub18CUB_300001_SM_10006detail11scan_by_key21DeviceScanByKeyKernelINS2_10policy_hubIPiiiN4cuda3__47maximumIiEEE10Policy1000ES5_S5_S5_NS0_24ReduceByKeyScanTileStateIiiLb1EEENS6_3std3__48equal_toIiEES9_ijiiEEvT0_PT9_T1_T2_T3_iT4_T5_T6_T7_E12temp_storage+48];
	or.b32  	%r67, %r1885, %r1882;
	setp.eq.s32 	%p479, %r1885, 0;
	max.s32 	%r1887, %r1884, %r1886;
	selp.b32 	%r68, %r1887, %r1886, %p479;
	setp.lt.u32 	%p480, %r52, 32;
	@%p480 bra 	$L__BB54_8;
	setp.eq.s32 	%p481, %r1760, 0;
	max.s32 	%r1888, %r66, %r2033;
	selp.b32 	%r1889, %r1888, %r2033, %p481;
	setp.eq.s32 	%p482, %r1313, 0;
	selp.b32 	%r2033, %r66, %r1889, %p482;
$L__BB54_8:
	setp.ne.s32 	%p483, %r15, %r16;
	selp.u32 	%r2006, 1, 0, %p483;
	setp.ne.s32 	%p484, %r22, %r23;
	selp.u32 	%r1999, 1, 0, %p484;
	setp.ne.s32 	%p485, %r9, %r10;
	selp.u32 	%r2012, 1, 0, %p485;
	setp.ne.s32 	%p486, %r11, %r12;
	selp.u32 	%r2010, 1, 0, %p486;
	setp.ne.s32 	%p487, %r20, %r21;
	selp.u32 	%r2001, 1, 0, %p487;
	setp.ne.s32 	%p488, %r12, %r13;
	selp.u32 	%r2009, 1, 0, %p488;
	setp.ne.s32 	%p489, %r24, %r25;
	selp.u32 	%r1997, 1, 0, %p489;
	setp.ne.s32 	%p490, %r23, %r24;
	selp.u32 	%r1998, 1, 0, %p490;
	setp.ne.s32 	%p491, %r10, %r11;
	selp.u32 	%r2011, 1, 0, %p491;
	setp.ne.s32 	%p492, %r16, %r17;
	selp.u32 	%r2005, 1, 0, %p492;
	setp.ne.s32 	%p493, %r26, %r27;
	setp.ne.s32 	%p494, %r25, %r26;
	setp.ne.s32 	%p495, %r21, %r22;
	setp.ne.s32 	%p496, %r19, %r20;
	setp.ne.s32 	%p497, %r18, %r19;
	setp.ne.s32 	%p498, %r17, %r18;
	setp.ne.s32 	%p499, %r14, %r15;
	setp.ne.s32 	%p500, %r13, %r14;
	setp.ne.s32 	%p501, %r52, 0;
	setp.eq.s32 	%p502, %r52, 0;
	setp.eq.s32 	%p503, %r2013, 0;
	max.s32 	%r1890, %r2033, %r29;
	selp.b32 	%r2032, %r1890, %r29, %p503;
	selp.b32 	%r1891, %r29, %r2032, %p502;
	max.s32 	%r1892, %r1891, %r30;
	selp.b32 	%r2031, %r30, %r1892, %p485;
	max.s32 	%r1893, %r2031, %r31;
	selp.b32 	%r2030, %r31, %r1893, %p491;
	max.s32 	%r1894, %r2030, %r32;
	selp.b32 	%r2029, %r32, %r1894, %p486;
	max.s32 	%r1895, %r2029, %r33;
	selp.b32 	%r2028, %r33, %r1895, %p488;
	max.s32 	%r1896, %r2028, %r34;
	selp.b32 	%r2027, %r34, %r1896, %p500;
	max.s32 	%r1897, %r2027, %r35;
	selp.b32 	%r2026, %r35, %r1897, %p499;
	max.s32 	%r1898, %r2026, %r36;
	selp.b32 	%r2025, %r36, %r1898, %p483;
	max.s32 	%r1899, %r2025, %r37;
	selp.b32 	%r2024, %r37, %r1899, %p492;
	max.s32 	%r1900, %r2024, %r38;
	selp.b32 	%r2023, %r38, %r1900, %p498;
	max.s32 	%r1901, %r2023, %r39;
	selp.b32 	%r2022, %r39, %r1901, %p497;
	max.s32 	%r1902, %r2022, %r40;
	selp.b32 	%r2021, %r40, %r1902, %p496;
	max.s32 	%r1903, %r2021, %r41;
	selp.b32 	%r2020, %r41, %r1903, %p487;
	max.s32 	%r1904, %r2020, %r42;
	selp.b32 	%r2019, %r42, %r1904, %p495;
	max.s32 	%r1905, %r2019, %r43;
	selp.b32 	%r2018, %r43, %r1905, %p484;
	max.s32 	%r1906, %r2018, %r44;
	selp.b32 	%r2017, %r44, %r1906, %p490;
	max.s32 	%r1907, %r2017, %r45;
	selp.b32 	%r2016, %r45, %r1907, %p489;
	max.s32 	%r1908, %r2016, %r46;
	selp.b32 	%r2015, %r46, %r1908, %p494;
	max.s32 	%r1909, %r2015, %r47;
	selp.b32 	%r2014, %r47, %r1909, %p493;
	@%p501 bra 	$L__BB54_32;
	mov.b64 	%rd160, {%r67, %r68};
	add.s64 	%rd159, %rd1, 512;
	mov.b64 	%rd161, 101;
	// begin inline asm
	st.relaxed.gpu.v2.u64 [%rd159], {%rd160, %rd161};
	// end inline asm
	mov.u32 	%r2032, %r29;
	bra.uni 	$L__BB54_32;
$L__BB54_10:
	setp.ne.s32 	%p315, %r5, 0;
	mov.b32 	%r1982, 0;
	@%p315 bra 	$L__BB54_12;
	ld.param.u64 	%rd171, [_ZN3cub18CUB_300001_SM_10006detail11scan_by_key21DeviceScanByKeyKernelINS2_10policy_hubIPiiiN4cuda3__47maximumIiEEE10Policy1000ES5_S5_S5_NS0_24ReduceByKeyScanTileStateIiiLb1EEENS6_3std3__48equal_toIiEES9_ijiiEEvT0_PT9_T1_T2_T3_iT4_T5_T6_T7__param_1];
	cvta.to.global.u64 	%rd139, %rd171;
	mul.wide.u32 	%rd140, %r4, 4;
	add.s64 	%rd141, %rd139, %rd140;
	ld.global.u32 	%r1982, [%rd141];
$L__BB54_12:
	setp.eq.s32 	%p316, %r5, 0;
	shl.b32 	%r1344, %r5, 2;
	add.s32 	%r1346, %r1342, %r1344;
	add.s32 	%r102, %r1346, 1020;
	st.shared.u32 	[%r1346+1020], %r28;
	bar.sync 	0;
	@%p316 bra 	$L__BB54_14;
	ld.shared.u32 	%r1982, [%r102+-4];
$L__BB54_14:
	mov.u32 	%r105, %tid.x;
	shr.u32 	%r106, %r105, 5;
	setp.ne.s32 	%p317, %r1982, %r9;
	setp.ne.s32 	%p318, %r9, %r10;
	setp.ne.s32 	%p319, %r10, %r11;
	setp.ne.s32 	%p320, %r11, %r12;
	setp.ne.s32 	%p321, %r12, %r13;
	setp.ne.s32 	%p322, %r13, %r14;
	setp.ne.s32 	%p323, %r14, %r15;
	setp.ne.s32 	%p324, %r15, %r16;
	setp.ne.s32 	%p325, %r16, %r17;
	setp.ne.s32 	%p326, %r17, %r18;
	setp.ne.s32 	%p327, %r18, %r19;
	setp.ne.s32 	%p328, %r19, %r20;
	setp.ne.s32 	%p329, %r20, %r21;
	setp.ne.s32 	%p330, %r21, %r22;
	setp.ne.s32 	%p331, %r22, %r23;
	setp.ne.s32 	%p332, %r23, %r24;
	setp.ne.s32 	%p333, %r24, %r25;
	setp.ne.s32 	%p334, %r25, %r26;
	setp.ne.s32 	%p335, %r26, %r27;
	setp.ne.s32 	%p336, %r27, %r28;
	selp.u32 	%r1994, 1, 0, %p336;
	or.pred  	%p337, %p318, %p317;
	max.s32 	%r1407, %r29, %r30;
	selp.b32 	%r1408, %r30, %r1407, %p318;
	or.pred  	%p338, %p337, %p319;
	max.s32 	%r1409, %r1408, %r31;
	selp.b32 	%r1410, %r31, %r1409, %p319;
	or.pred  	%p339, %p338, %p320;
	max.s32 	%r1411, %r1410, %r32;
	selp.b32 	%r1412, %r32, %r1411, %p320;
	or.pred  	%p340, %p339, %p321;
	max.s32 	%r1413, %r1412, %r33;
	selp.b32 	%r1414, %r33, %r1413, %p321;
	or.pred  	%p341, %p340, %p322;
	max.s32 	%r1415, %r1414, %r34;
	selp.b32 	%r1416, %r34, %r1415, %p322;
	or.pred  	%p342, %p341, %p323;
	max.s32 	%r1417, %r1416, %r35;
	selp.b32 	%r1418, %r35, %r1417, %p323;
	or.pred  	%p343, %p342, %p324;
	max.s32 	%r1419, %r1418, %r36;
	selp.b32 	%r1420, %r36, %r1419, %p324;
	or.pred  	%p344, %p343, %p325;
	max.s32 	%r1421, %r1420, %r37;
	selp.b32 	%r1422, %r37, %r1421, %p325;
	or.pred  	%p345, %p344, %p326;
	max.s32 	%r1423, %r1422, %r38;
	selp.b32 	%r1424, %r38, %r1423, %p326;
	or.pred  	%p346, %p345, %p327;
	max.s32 	%r1425, %r1424, %r39;
	selp.b32 	%r1426, %r39, %r1425, %p327;
	or.pred  	%p347, %p346, %p328;
	max.s32 	%r1427, %r1426, %r40;
	selp.b32 	%r1428, %r40, %r1427, %p328;
	or.pred  	%p348, %p347, %p329;
	max.s32 	%r1429, %r1428, %r41;
	selp.b32 	%r1430, %r41, %r1429, %p329;
	or.pred  	%p349, %p348, %p330;
	max.s32 	%r1431, %r1430, %r42;
	selp.b32 	%r1432, %r42, %r1431, %p330;
	or.pred  	%p350, %p349, %p331;
	max.s32 	%r1433, %r1432, %r43;
	selp.b32 	%r1434, %r43, %r1433, %p331;
	or.pred  	%p351, %p350, %p332;
	max.s32 	%r1435, %r1434, %r44;
	selp.b32 	%r1436, %r44, %r1435, %p332;
	or.pred  	%p352, %p351, %p333;
	max.s32 	%r1437, %r1436, %r45;
	selp.b32 	%r1438, %r45, %r1437, %p333;
	or.pred  	%p353, %p352, %p334;
	max.s32 	%r1439, %r1438, %r46;
	selp.b32 	%r1440, %r46, %r1439, %p334;
	or.pred  	%p354, %p353, %p335;
	max.s32 	%r1441, %r1440, %r47;
	selp.b32 	%r1442, %r47, %r1441, %p335;
	or.pred  	%p355, %p354, %p336;
	selp.u32 	%r1348, 1, 0, %p355;
	max.s32 	%r1443, %r1442, %r48;
	selp.b32 	%r1353, %r48, %r1443, %p336;
	mov.b32 	%r1404, 1;
	mov.b32 	%r1405, 0;
	mov.b32 	%r1406, -1;
	// begin inline asm
	shfl.sync.up.b32 %r1347, %r1348, %r1404, %r1405, %r1406;
	// end inline asm
	// begin inline asm
	shfl.sync.up.b32 %r1352, %r1353, %r1404, %r1405, %r1406;
	// end inline asm
	max.s32 	%r1444, %r1352, %r1353;
	selp.b32 	%r1445, %r1353, %r1444, %p355;
	setp.lt.s32 	%p356, %r1313, 1;
	selp.b32 	%r1446, 0, %r1347, %p356;
	or.b32  	%r1358, %r1446, %r1348;
	selp.b32 	%r1363, %r1353, %r1445, %p356;
	mov.b32 	%r1364, 2;
	// begin inline asm
	shfl.sync.up.b32 %r1357, %r1358, %r1364, %r1405, %r1406;
	// end inline asm
	// begin inline asm
	shfl.sync.up.b32 %r1362, %r1363, %r1364, %r1405, %r1406;
	// end inline asm
	setp.eq.s32 	%p357, %r1358, 0;
	max.s32 	%r1447, %r1362, %r1363;
	selp.b32 	%r1448, %r1447, %r1363, %p357;
	setp.lt.s32 	%p358, %r1313, 2;
	selp.b32 	%r1449, 0, %r1357, %p358;
	or.b32  	%r1368, %r1449, %r1358;
	selp.b32 	%r1373, %r1363, %r1448, %p358;
	mov.b32 	%r1374, 4;
	// begin inline asm
	shfl.sync.up.b32 %r1367, %r1368, %r1374, %r1405, %r1406;
	// end inline asm
	// begin inline asm
	shfl.sync.up.b32 %r1372, %r1373, %r1374, %r1405, %r1406;
	// end inline asm
	setp.eq.s32 	%p359, %r1368, 0;
	max.s32 	%r1450, %r1372, %r1373;
	selp.b32 	%r1451, %r1450, %r1373, %p359;
	setp.lt.s32 	%p360, %r1313, 4;
	selp.b32 	%r1452, 0, %r1367, %p360;
	or.b32  	%r1378, %r1452, %r1368;
	selp.b32 	%r1383, %r1373, %r1451, %p360;
	mov.b32 	%r1384, 8;
	// begin inline asm
	shfl.sync.up.b32 %r1377, %r1378, %r1384, %r1405, %r1406;
	// end inline asm
	// begin inline asm
	shfl.sync.up.b32 %r1382, %r1383, %r1384, %r1405, %r1406;
	// end inline asm
	setp.eq.s32 	%p361, %r1378, 0;
	max.s32 	%r1453, %r1382, %r1383;
	selp.b32 	%r1454, %r1453, %r1383, %p361;
	setp.lt.s32 	%p362, %r1313, 8;
	selp.b32 	%r1455, 0, %r1377, %p362;
	or.b32  	%r1388, %r1455, %r1378;
	selp.b32 	%r1393, %r1383, %r1454, %p362;
	mov.b32 	%r1394, 16;
	// begin inline asm
	shfl.sync.up.b32 %r1387, %r1388, %r1394, %r1405, %r1406;
	// end inline asm
	// begin inline asm
	shfl.sync.up.b32 %r1392, %r1393, %r1394, %r1405, %r1406;
	// end inline asm
	setp.eq.s32 	%p363, %r1388, 0;
	max.s32 	%r1456, %r1392, %r1393;
	selp.b32 	%r108, %r1456, %r1393, %p363;
	setp.lt.s32 	%p364, %r1313, 16;
	selp.b32 	%r1457, 0, %r1387, %p364;
	or.b32  	%r1398, %r1457, %r1388;
	selp.b32 	%r1403, %r1393, %r108, %p364;
	// begin inline asm
	shfl.sync.up.b32 %r1992, %r1398, %r1404, %r1405, %r1406;
	// end inline asm
	// begin inline asm
	shfl.sync.up.b32 %r1993, %r1403, %r1404, %r1405, %r1406;
	// end inline asm
	setp.ne.s32 	%p365, %r1313, 31;
	@%p365 bra 	$L__BB54_16;
	shl.b32 	%r1458, %r106, 3;
	mov.u32 	%r1459, _ZZN3cub18CUB_300001_SM_10006detail11scan_by_key21DeviceScanByKeyKernelINS2_10policy_hubIPiiiN4cuda3__47maximumIiEEE10Policy1000ES5_S5_S5_NS0_24ReduceByKeyScanTileStateIiiLb1EEENS6_3std3__48equal_toIiEES9_ijiiEEvT0_PT9_T1_T2_T3_iT4_T5_T6_T7_E12temp_storage;
	add.s32 	%r1460, %r1459, %r1458;
	st.shared.v2.u32 	[%r1460], {%r1398, %r108};
$L__BB54_16:
	bar.sync 	0;
	ld.shared.v4.u32 	{%r1461, %r1462, %r1463, %r1464}, [_ZZN3cub18CUB_300001_SM_10006detail11scan_by_key21DeviceScanByKeyKernelINS2_10policy_hubIPiiiN4cuda3__47maximumIiEEE10Policy1000ES5_S5_S5_NS0_24ReduceByKeyScanTileStateIiiLb1EEENS6_3std3__48equal_toIiEES9_ijiiEEvT0_PT9_T1_T2_T3_iT4_T5_T6_T7_E12temp_storage];
	or.b32  	%r1465, %r1463, %r1461;
	setp.eq.s32 	%p366, %r1463, 0;
	max.s32 	%r1466, %r1462, %r1464;
	selp.b32 	%r1467, %r1466, %r1464, %p366;
	setp.eq.s32 	%p367, %r106, 2;
	selp.b32 	%r1468, %r1465, %r1461, %p367;
	selp.b32 	%r1469, %r1467, %r1462, %p367;
	ld.shared.v4.u32 	{%r1470, %r1471, %r1472, %r1473}, [_ZZN3cub18CUB_300001_SM_10006detail11scan_by_key21DeviceScanByKeyKernelINS2_10policy_hubIPiiiN4cuda3__47maximumIiEEE10Policy1000ES5_S5_S5_NS0_24ReduceByKeyScanTileStateIiiLb1EEENS6_3std3__48equal_toIiEES9_ijiiEEvT0_PT9_T1_T2_T3_iT4_T5_T6_T7_E12temp_storage+16];
	or.b32  	%r1474, %r1470, %r1465;
	setp.eq.s32 	%p368, %r1470, 0;
	max.s32 	%r1475, %r1467, %r1471;
	selp.b32 	%r1476, %r1475, %r1471, %p368;
	setp.eq.s32 	%p369, %r106, 3;
	selp.b32 	%r1477, %r1474, %r1468, %p369;
	selp.b32 	%r1478, %r1476, %r1469, %p369;
	or.b32  	%r1479, %r1472, %r1474;
	setp.eq.s32 	%p370, %r1472, 0;
	max.s32 	%r1480, %r1476, %r1473;
	selp.b32 	%r1481, %r1480, %r1473, %p370;
	setp.eq.s32 	%p371, %r106, 4;
	selp.b32 	%r1482, %r1479, %r1477, %p371;
	selp.b32 	%r1483, %r1481, %r1478, %p371;
	ld.shared.v4.u32 	{%r1484, %r1485, %r1486, %r1487}, [_ZZN3cub18CUB_300001_SM_10006detail11scan_by_key21DeviceScanByKeyKernelINS2_10policy_hubIPiiiN4cuda3__47maximumIiEEE10Policy1000ES5_S5_S5_NS0_24ReduceByKeyScanTileStateIiiLb1EEENS6_3std3__48equal_toIiEES9_ijiiEEvT0_PT9_T1_T2_T3_iT4_T5_T6_T7_E12temp_storage+32];
	or.b32  	%r1488, %r1484, %r1479;
	setp.eq.s32 	%p372, %r1484, 0;
	max.s32 	%r1489, %r1481, %r1485;
	selp.b32 	%r1490, %r1489, %r1485, %p372;
	setp.eq.s32 	%p373, %r106, 5;
	selp.b32 	%r1491, %r1488, %r1482, %p373;
	selp.b32 	%r1492, %r1490, %r1483, %p373;
	or.b32  	%r1493, %r1486, %r1488;
	setp.eq.s32 	%p374, %r1486, 0;
	max.s32 	%r1494, %r1490, %r1487;
	selp.b32 	%r1495, %r1494, %r1487, %p374;
	setp.eq.s32 	%p375, %r106, 6;
	selp.b32 	%r112, %r1493, %r1491, %p375;
	selp.b32 	%r113, %r1495, %r1492, %p375;
	ld.shared.v2.u32 	{%r1496, %r1497}, [_ZZN3cub18CUB_300001_SM_10006detail11scan_by_key21DeviceScanByKeyKernelINS2_10policy_hubIPiiiN4cuda3__47maximumIiEEE10Policy1000ES5_S5_S5_NS0_24ReduceByKeyScanTileStateIiiLb1EEENS6_3std3__48equal_toIiEES9_ijiiEEvT0_PT9_T1_T2_T3_iT4_T5_T6_T7_E12temp_storage+48];
	or.b32  	%r114, %r1496, %r1493;
	setp.eq.s32 	%p376, %r1496, 0;
	max.s32 	%r1498, %r1495, %r1497;
	selp.b32 	%r115, %r1498, %r1497, %p376;
	setp.lt.u32 	%p377, %r105, 32;
	@%p377 bra 	$L__BB54_18;
	setp.eq.s32 	%p378, %r1992, 0;
	max.s32 	%r1499, %r113, %r1993;
	selp.b32 	%r1500, %r1499, %r1993, %p378;
	setp.eq.s32 	%p379, %r1313, 0;
	selp.b32 	%r1501, 0, %r1992, %p379;
	or.b32  	%r1992, %r112, %r1501;
	selp.b32 	%r1993, %r113, %r1500, %p379;
	bra.uni 	$L__BB54_31;
$L__BB54_18:
	setp.ne.s32 	%p380, %r105, 0;
	mov.u32 	%r1990, %ctaid.x;
	mul.wide.u32 	%rd142, %r1990, 16;
	add.s64 	%rd2, %rd1, %rd142;
	@%p380 bra 	$L__BB54_20;
	st.shared.u32 	[_ZZN3cub18CUB_300001_SM_10006detail11scan_by_key21DeviceScanByKeyKernelINS2_10policy_hubIPiiiN4cuda3__47maximumIiEEE10Policy1000ES5_S5_S5_NS0_24ReduceByKeyScanTileStateIiiLb1EEENS6_3std3__48equal_toIiEES9_ijiiEEvT0_PT9_T1_T2_T3_iT4_T5_T6_T7_E12temp_storage+116], %r114;
	st.shared.u32 	[_ZZN3cub18CUB_300001_SM_10006detail11scan_by_key21DeviceScanByKeyKernelINS2_10policy_hubIPiiiN4cuda3__47maximumIiEEE10Policy1000ES5_S5_S5_NS0_24ReduceByKeyScanTileStateIiiLb1EEENS6_3std3__48equal_toIiEES9_ijiiEEvT0_PT9_T1_T2_T3_iT4_T5_T6_T7_E12temp_storage+120], %r115;
	mov.b64 	%rd144, {%r114, %r115};
	add.s64 	%rd143, %rd2, 512;
	mov.b64 	%rd145, 100;
	// begin inline asm
	st.relaxed.gpu.v2.u64 [%rd143], {%rd144, %rd145};
	// end inline asm
$L__BB54_20:
	not.b32 	%r119, %r105;
	mov.b32 	%r1502, 280;
	// begin inline asm
	nanosleep.u32 %r1502;
	// end inline asm
	mov.b32 	%r1984, 928;
	mul.wide.s32 	%rd149, %r119, 16;
	add.s64 	%rd150, %rd2, %rd149;
	add.s64 	%rd148, %rd150, 512;
$L__BB54_21:
	shr.u32 	%r122, %r1984, 1;
	mul.lo.s32 	%r1505, %r1990, 16807;
	and.b32  	%r1990, %r1505, 2147483647;
	sub.s32 	%r1506, %r1984, %r122;
	add.s32 	%r1507, %r1506, 1;
	rem.u32 	%r1508, %r1990, %r1507;
	add.s32 	%r1504, %r1508, %r122;
	// begin inline asm
	nanosleep.u32 %r1504;
	// end inline asm
	// begin inline asm
	ld.relaxed.gpu.v2.u64 {%rd146, %rd176}, [%rd148];
	// end inline asm
	setp.eq.s64 	%p381, %rd176, 99;
	mov.b32 	%r1509, -1;
	vote.sync.any.pred 	%p382, %p381, %r1509;
	mov.u32 	%r1984, %r122;
	@%p382 bra 	$L__BB54_21;
	mov.b64 	{%r1513, %r1518}, %rd146;
	setp.eq.s64 	%p383, %rd176, 101;
	mov.b32 	%r1561, -1;
	vote.sync.ballot.b32 	%r1563, %p383, %r1561;
	// begin inline asm
	mov.u32 %r1511, %lanemask_ge;
	// end inline asm
	and.b32  	%r1564, %r1563, %r1511;
	or.b32  	%r1565, %r1564, -2147483648;
	add.s32 	%r1566, %r1565, -1;
	not.b32 	%r1567, %r1565;
	and.b32  	%r1568, %r1567, %r1566;
	popc.b32 	%r1515, %r1568;
	mov.b32 	%r1519, 1;
	// begin inline asm
	shfl.sync.down.b32 %r1512, %r1513, %r1519, %r1515, %r1561;
	// end inline asm
	// begin inline asm
	shfl.sync.down.b32 %r1517, %r1518, %r1519, %r1515, %r1561;
	// end inline asm
	setp.lt.s32 	%p385, %r1313, %r1515;
	setp.eq.s32 	%p386, %r1513, 0;
	max.s32 	%r1569, %r1517, %r1518;
	selp.b32 	%r1570, %r1512, 0, %p385;
	or.b32  	%r1523, %r1570, %r1513;
	selp.b32 	%r1571, %r1569, %r1518, %p386;
	selp.b32 	%r1528, %r1571, %r1518, %p385;
	mov.b32 	%r1529, 2;
	// begin inline asm
	shfl.sync.down.b32 %r1522, %r1523, %r1529, %r1515, %r1561;
	// end inline asm
	// begin inline asm
	shfl.sync.down.b32 %r1527, %r1528, %r1529, %r1515, %r1561;
	// end inline asm
	add.s32 	%r1572, %r1313, 2;
	setp.gt.s32 	%p387, %r1572, %r1515;
	setp.eq.s32 	%p388, %r1523, 0;
	max.s32 	%r1573, %r1527, %r1528;
	selp.b32 	%r1574, %r1573, %r1528, %p388;
	selp.b32 	%r1575, 0, %r1522, %p387;
	or.b32  	%r1533, %r1523, %r1575;
	selp.b32 	%r1538, %r1528, %r1574, %p387;
	mov.b32 	%r1539, 4;
	// begin inline asm
	shfl.sync.down.b32 %r1532, %r1533, %r1539, %r1515, %r1561;
	// end inline asm
	// begin inline asm
	shfl.sync.down.b32 %r1537, %r1538, %r1539, %r1515, %r1561;
	// end inline asm
	add.s32 	%r1576, %r1313, 4;
	setp.gt.s32 	%p389, %r1576, %r1515;
	setp.eq.s32 	%p390, %r1533, 0;
	max.s32 	%r1577, %r1537, %r1538;
	selp.b32 	%r1578, %r1577, %r1538, %p390;
	selp.b32 	%r1579, 0, %r1532, %p389;
	or.b32  	%r1543, %r1533, %r1579;
	selp.b32 	%r1548, %r1538, %r1578, %p389;
	mov.b32 	%r1549, 8;
	// begin inline asm
	shfl.sync.down.b32 %r1542, %r1543, %r1549, %r1515, %r1561;
	// end inline asm
	// begin inline asm
	shfl.sync.down.b32 %r1547, %r1548, %r1549, %r1515, %r1561;
	// end inline asm
	add.s32 	%r1580, %r1313, 8;
	setp.gt.s32 	%p391, %r1580, %r1515;
	setp.eq.s32 	%p392, %r1543, 0;
	max.s32 	%r1581, %r1547, %r1548;
	selp.b32 	%r1582, %r1581, %r1548, %p392;
	selp.b32 	%r1583, 0, %r1542, %p391;
	or.b32  	%r1553, %r1543, %r1583;
	selp.b32 	%r1558, %r1548, %r1582, %p391;
	mov.b32 	%r1559, 16;
	// begin inline asm
	shfl.sync.down.b32 %r1552, %r1553, %r1559, %r1515, %r1561;
	// end inline asm
	// begin inline asm
	shfl.sync.down.b32 %r1557, %r1558, %r1559, %r1515, %r1561;
	// end inline asm
	add.s32 	%r1584, %r1313, 16;
	setp.gt.s32 	%p393, %r1584, %r1515;
	setp.eq.s32 	%p394, %r1553, 0;
	max.s32 	%r1585, %r1557, %r1558;
	selp.b32 	%r1586, %r1585, %r1558, %p394;
	selp.b32 	%r1587, 0, %r1552, %p393;
	or.b32  	%r1988, %r1587, %r1553;
	selp.b32 	%r1987, %r1558, %r1586, %p393;
	add.s64 	%rd5, %rd1, 512;
	mov.u32 	%r1588, %tid.x;
	not.b32 	%r1589, %r1588;
	mov.u32 	%r1590, %ctaid.x;
	add.s32 	%r1989, %r1590, %r1589;
	mov.b32 	%r1986, 928;
$L__BB54_23:
	setp.ne.s64 	%p395, %rd176, 101;
	mov.b32 	%r1591, -1;
	vote.sync.all.pred 	%p396, %p395, %r1591;
	not.pred 	%p397, %p396;
	@%p397 bra 	$L__BB54_27;
	shr.u32 	%r1986, %r1986, 1;
	mul.wide.s32 	%rd157, %r1989, 16;
	add.s64 	%rd158, %rd5, %rd157;
	add.s64 	%rd156, %rd158, -512;
	mov.u32 	%r1991, %r1986;
$L__BB54_25:
	shr.u32 	%r136, %r1991, 1;
	mul.lo.s32 	%r1621, %r1990, 16807;
	and.b32  	%r1990, %r1621, 2147483647;
	sub.s32 	%r1622, %r1991, %r136;
	add.s32 	%r1623, %r1622, 1;
	rem.u32 	%r1624, %r1990, %r1623;
	add.s32 	%r1620, %r1624, %r136;
	// begin inline asm
	nanosleep.u32 %r1620;
	// end inline asm
	// begin inline asm
	ld.relaxed.gpu.v2.u64 {%rd154, %rd176}, [%rd156];
	// end inline asm
	setp.eq.s64 	%p422, %rd176, 99;
	mov.b32 	%r1625, -1;
	vote.sync.any.pred 	%p423, %p422, %r1625;
	mov.u32 	%r1991, %r136;
	@%p423 bra 	$L__BB54_25;
	mov.b64 	{%r1628, %r1633}, %rd154;
	setp.eq.s64 	%p424, %rd176, 101;
	mov.b32 	%r1676, -1;
	vote.sync.ballot.b32 	%r1677, %p424, %r1676;
	and.b32  	%r1678, %r1677, %r1511;
	or.b32  	%r1679, %r1678, -2147483648;
	add.s32 	%r1680, %r1679, -1;
	not.b32 	%r1681, %r1679;
	and.b32  	%r1682, %r1681, %r1680;
	popc.b32 	%r1630, %r1682;
	mov.b32 	%r1634, 1;
	// begin inline asm
	shfl.sync.down.b32 %r1627, %r1628, %r1634, %r1630, %r1676;
	// end inline asm
	// begin inline asm
	shfl.sync.down.b32 %r1632, %r1633, %r1634, %r1630, %r1676;
	// end inline asm
	setp.lt.s32 	%p426, %r1313, %r1630;
	setp.eq.s32 	%p427, %r1628, 0;
	max.s32 	%r1683, %r1632, %r1633;
	selp.b32 	%r1684, %r1627, 0, %p426;
	or.b32  	%r1638, %r1684, %r1628;
	selp.b32 	%r1685, %r1683, %r1633, %p427;
	selp.b32 	%r1643, %r1685, %r1633, %p426;
	mov.b32 	%r1644, 2;
	// begin inline asm
	shfl.sync.down.b32 %r1637, %r1638, %r1644, %r1630, %r1676;
	// end inline asm
	// begin inline asm
	shfl.sync.down.b32 %r1642, %r1643, %r1644, %r1630, %r1676;
	// end inline asm
	add.s32 	%r1686, %r1313, 2;
	setp.gt.s32 	%p428, %r1686, %r1630;
	setp.eq.s32 	%p429, %r1638, 0;
	max.s32 	%r1687, %r1642, %r1643;
	selp.b32 	%r1688, %r1687, %r1643, %p429;
	selp.b32 	%r1689, 0, %r1637, %p428;
	or.b32  	%r1648, %r1638, %r1689;
	selp.b32 	%r1653, %r1643, %r1688, %p428;
	mov.b32 	%r1654, 4;
	// begin inline asm
	shfl.sync.down.b32 %r1647, %r1648, %r1654, %r1630, %r1676;
	// end inline asm
	// begin inline asm
	shfl.sync.down.b32 %r1652, %r1653, %r1654, %r1630, %r1676;
	// end inline asm
	add.s32 	%r1690, %r1313, 4;
	setp.gt.s32 	%p430, %r1690, %r1630;
	setp.eq.s32 	%p431, %r1648, 0;
	max.s32 	%r1691, %r1652, %r1653;
	selp.b32 	%r1692, %r1691, %r1653, %p431;
	selp.b32 	%r1693, 0, %r1647, %p430;
	or.b32  	%r1658, %r1648, %r1693;
	selp.b32 	%r1663, %r1653, %r1692, %p430;
	mov.b32 	%r1664, 8;
	// begin inline asm
	shfl.sync.down.b32 %r1657, %r1658, %r1664, %r1630, %r1676;
	// end inline asm
	// begin inline asm
	shfl.sync.down.b32 %r1662, %r1663, %r1664, %r1630, %r1676;
	// end inline asm
	add.s32 	%r1694, %r1313, 8;
	setp.gt.s32 	%p432, %r1694, %r1630;
	setp.eq.s32 	%p433, %r1658, 0;
	max.s32 	%r1695, %r1662, %r1663;
	selp.b32 	%r1696, %r1695, %r1663, %p433;
	selp.b32 	%r1697, 0, %r1657, %p432;
	or.b32  	%r1668, %r1658, %r1697;
	selp.b32 	%r1673, %r1663, %r1696, %p432;
	mov.b32 	%r1674, 16;
	// begin inline asm
	shfl.sync.down.b32 %r1667, %r1668, %r1674, %r1630, %r1676;
	// end inline asm
	// begin inline asm
	shfl.sync.down.b32 %r1672, %r1673, %r1674, %r1630, %r1676;
	// end inline asm
	add.s32 	%r1698, %r1313, 16;
	setp.gt.s32 	%p434, %r1698, %r1630;
	setp.eq.s32 	%p435, %r1668, 0;
	max.s32 	%r1699, %r1672, %r1673;
	selp.b32 	%r1700, %r1699, %r1673, %p435;
	selp.b32 	%r1701, 0, %r1667, %p434;
	selp.b32 	%r1702, %r1673, %r1700, %p434;
	or.b32  	%r1703, %r1701, %r1988;
	or.b32  	%r138, %r1703, %r1668;
	setp.eq.s32 	%p436, %r1988, 0;
	max.s32 	%r1704, %r1702, %r1987;
	selp.b32 	%r1987, %r1704, %r1987, %p436;
	add.s32 	%r1989, %r1989, -32;
	mov.u32 	%r1988, %r138;
	bra.uni 	$L__BB54_23;
$L__BB54_27:
	mov.u32 	%r1593, %tid.x;
	setp.ne.s32 	%p398, %r1593, 0;
	@%p398 bra 	$L__BB54_29;
	or.b32  	%r1594, %r1988, %r114;
	setp.eq.s32 	%p399, %r114, 0;
	max.s32 	%r1595, %r1987, %r115;
	selp.b32 	%r1596, %r1595, %r115, %p399;
	mov.b64 	%rd152, {%r1594, %r1596};
	add.s64 	%rd151, %rd2, 512;
	mov.b64 	%rd153, 101;
	// begin inline asm
	st.relaxed.gpu.v2.u64 [%rd151], {%rd152, %rd153};
	// end inline asm
	st.shared.u32 	[_ZZN3cub18CUB_300001_SM_10006detail11scan_by_key21DeviceScanByKeyKernelINS2_10policy_hubIPiiiN4cuda3__47maximumIiEEE10Policy1000ES5_S5_S5_NS0_24ReduceByKeyScanTileStateIiiLb1EEENS6_3std3__48equal_toIiEES9_ijiiEEvT0_PT9_T1_T2_T3_iT4_T5_T6_T7_E12temp_storage+100], %r1988;
	st.shared.v2.u32 	[_ZZN3cub18CUB_300001_SM_10006detail11scan_by_key21DeviceScanByKeyKernelINS2_10policy_hubIPiiiN4cuda3__47maximumIiEEE10Policy1000ES5_S5_S5_NS0_24ReduceByKeyScanTileStateIiiLb1EEENS6_3std3__48equal_toIiEES9_ijiiEEvT0_PT9_T1_T2_T3_iT4_T5_T6_T7_E12temp_storage+104], {%r1987, %r1594};
	st.shared.u32 	[_ZZN3cub18CUB_300001_SM_10006detail11scan_by_key21DeviceScanByKeyKernelINS2_10policy_hubIPiiiN4cuda3__47maximumIiEEE10Policy1000ES5_S5_S5_NS0_24ReduceByKeyScanTileStateIiiLb1EEENS6_3std3__48equal_toIiEES9_ijiiEEvT0_PT9_T1_T2_T3_iT4_T5_T6_T7_E12temp_storage+112], %r1596;
$L__BB54_29:
	setp.ne.s32 	%p400, %r1313, 0;
	@%p400 bra 	$L__BB54_31;
	st.shared.v2.u32 	[_ZZN3cub18CUB_300001_SM_10006detail11scan_by_key21DeviceScanByKeyKernelINS2_10policy_hubIPiiiN4cuda3__47maximumIiEEE10Policy1000ES5_S5_S5_NS0_24ReduceByKeyScanTileStateIiiLb1EEENS6_3std3__48equal_toIiEES9_ijiiEEvT0_PT9_T1_T2_T3_iT4_T5_T6_T7_E12temp_storage+64], {%r1988, %r1987};
	mov.u32 	%r1992, %r1988;
	mov.u32 	%r1993, %r1987;
$L__BB54_31:
	setp.ne.s32 	%p401, %r26, %r27;
	selp.u32 	%r1995, 1, 0, %p401;
	setp.ne.s32 	%p402, %r25, %r26;
	selp.u32 	%r1996, 1, 0, %p402;
	setp.ne.s32 	%p403, %r24, %r25;
	selp.u32 	%r1997, 1, 0, %p403;
	setp.ne.s32 	%p404, %r23, %r24;
	selp.u32 	%r1998, 1, 0, %p404;
	setp.ne.s32 	%p405, %r22, %r23;
	selp.u32 	%r1999, 1, 0, %p405;
	setp.ne.s32 	%p406, %r21, %r22;
	selp.u32 	%r2000, 1, 0, %p406;
	setp.ne.s32 	%p407, %r20, %r21;
	selp.u32 	%r2001, 1, 0, %p407;
	setp.ne.s32 	%p408, %r19, %r20;
	selp.u32 	%r2002, 1, 0, %p408;
	setp.ne.s32 	%p409, %r18, %r19;
	selp.u32 	%r2003, 1, 0, %p409;
	setp.ne.s32 	%p410, %r17, %r18;
	selp.u32 	%r2004, 1, 0, %p410;
	setp.ne.s32 	%p411, %r16, %r17;
	selp.u32 	%r2005, 1, 0, %p411;
	setp.ne.s32 	%p412, %r15, %r16;
	selp.u32 	%r2006, 1, 0, %p412;
	setp.ne.s32 	%p413, %r14, %r15;
	selp.u32 	%r2007, 1, 0, %p413;
	setp.ne.s32 	%p414, %r13, %r14;
	selp.u32 	%r2008, 1, 0, %p414;
	setp.ne.s32 	%p415, %r12, %r13;
	selp.u32 	%r2009, 1, 0, %p415;
	setp.ne.s32 	%p416, %r1982, %r9;
	selp.u32 	%r2013, 1, 0, %p416;
	setp.ne.s32 	%p417, %r11, %r12;
	selp.u32 	%r2010, 1, 0, %p417;
	setp.ne.s32 	%p418, %r10, %r11;
	selp.u32 	%r2011, 1, 0, %p418;
	setp.ne.s32 	%p419, %r9, %r10;
	selp.u32 	%r2012, 1, 0, %p419;
	mov.u32 	%r1597, %tid.x;
	setp.eq.s32 	%p420, %r1597, 0;
	bar.sync 	0;
	ld.shared.u32 	%r1598, [_ZZN3cub18CUB_300001_SM_10006detail11scan_by_key21DeviceScanByKeyKernelINS2_10policy_hubIPiiiN4cuda3__47maximumIiEEE10Policy1000ES5_S5_S5_NS0_24ReduceByKeyScanTileStateIiiLb1EEENS6_3std3__48equal_toIiEES9_ijiiEEvT0_PT9_T1_T2_T3_iT4_T5_T6_T7_E12temp_storage+68];
	setp.eq.s32 	%p421, %r1992, 0;
	max.s32 	%r1599, %r1598, %r1993;
	selp.b32 	%r1600, %r1599, %r1993, %p421;
	selp.b32 	%r2033, %r1993, %r1600, %p420;
	max.s32 	%r1601, %r2033, %r29;
	selp.b32 	%r2032, %r29, %r1601, %p416;
	max.s32 	%r1602, %r2032, %r30;
	selp.b32 	%r2031, %r30, %r1602, %p419;
	max.s32 	%r1603, %r2031, %r31;
	selp.b32 	%r2030, %r31, %r1603, %p418;
	max.s32 	%r1604, %r2030, %r32;
	selp.b32 	%r2029, %r32, %r1604, %p417;
	max.s32 	%r1605, %r2029, %r33;
	selp.b32 	%r2028, %r33, %r1605, %p415;
	max.s32 	%r1606, %r2028, %r34;
	selp.b32 	%r2027, %r34, %r1606, %p414;
	max.s32 	%r1607, %r2027, %r35;
	selp.b32 	%r2026, %r35, %r1607, %p413;
	max.s32 	%r1608, %r2026, %r36;
	selp.b32 	%r2025, %r36, %r1608, %p412;
	max.s32 	%r1609, %r2025, %r37;
	selp.b32 	%r2024, %r37, %r1609, %p411;
	max.s32 	%r1610, %r2024, %r38;
	selp.b32 	%r2023, %r38, %r1610, %p410;
	max.s32 	%r1611, %r2023, %r39;
	selp.b32 	%r2022, %r39, %r1611, %p409;
	max.s32 	%r1612, %r2022, %r40;
	selp.b32 	%r2021, %r40, %r1612, %p408;
	max.s32 	%r1613, %r2021, %r41;
	selp.b32 	%r2020, %r41, %r1613, %p407;
	max.s32 	%r1614, %r2020, %r42;
	selp.b32 	%r2019, %r42, %r1614, %p406;
	max.s32 	%r1615, %r2019, %r43;
	selp.b32 	%r2018, %r43, %r1615, %p405;
	max.s32 	%r1616, %r2018, %r44;
	selp.b32 	%r2017, %r44, %r1616, %p404;
	max.s32 	%r1617, %r2017, %r45;
	selp.b32 	%r2016, %r45, %r1617, %p403;
	max.s32 	%r1618, %r2016, %r46;
	selp.b32 	%r2015, %r46, %r1618, %p402;
	max.s32 	%r1619, %r2015, %r47;
	selp.b32 	%r2014, %r47, %r1619, %p401;
$L__BB54_32:
	ld.param.u32 	%r1978, [_ZN3cub18CUB_300001_SM_10006detail11scan_by_key21DeviceScanByKeyKernelINS2_10policy_hubIPiiiN4cuda3__47maximumIiEEE10Policy1000ES5_S5_S5_NS0_24ReduceByKeyScanTileStateIiiLb1EEENS6_3std3__48equal_toIiEES9_ijiiEEvT0_PT9_T1_T2_T3_iT4_T5_T6_T7__param_8];
	ld.param.u64 	%rd175, [_ZN3cub18CUB_300001_SM_10006detail11scan_by_key21DeviceScanByKeyKernelINS2_10policy_hubIPiiiN4cuda3__47maximumIiEEE10Policy1000ES5_S5_S5_NS0_24ReduceByKeyScanTileStateIiiLb1EEENS6_3std3__48equal_toIiEES9_ijiiEEvT0_PT9_T1_T2_T3_iT4_T5_T6_T7__param_3];
	bar.sync 	0;
	setp.eq.s32 	%p504, %r2013, 0;
	max.s32 	%r1910, %r1978, %r2033;
	selp.b32 	%r1911, %r1910, %r1978, %p504;
	setp.eq.s32 	%p505, %r2012, 0;
	max.s32 	%r1912, %r1978, %r2032;
	selp.b32 	%r1913, %r1912, %r1978, %p505;
	setp.eq.s32 	%p506, %r2011, 0;
	max.s32 	%r1914, %r1978, %r2031;
	selp.b32 	%r1915, %r1914, %r1978, %p506;
	setp.eq.s32 	%p507, %r2010, 0;
	max.s32 	%r1916, %r1978, %r2030;
	selp.b32 	%r1917, %r1916, %r1978, %p507;
	setp.eq.s32 	%p508, %r2009, 0;
	max.s32 	%r1918, %r1978, %r2029;
	selp.b32 	%r1919, %r1918, %r1978, %p508;
	setp.eq.s32 	%p509, %r2008, 0;
	max.s32 	%r1920, %r1978, %r2028;
	selp.b32 	%r1921, %r1920, %r1978, %p509;
	setp.eq.s32 	%p510, %r2007, 0;
	max.s32 	%r1922, %r1978, %r2027;
	selp.b32 	%r1923, %r1922, %r1978, %p510;
	setp.eq.s32 	%p511, %r2006, 0;
	max.s32 	%r1924, %r1978, %r2026;
	selp.b32 	%r1925, %r1924, %r1978, %p511;
	setp.eq.s32 	%p512, %r2005, 0;
	max.s32 	%r1926, %r1978, %r2025;
	selp.b32 	%r1927, %r1926, %r1978, %p512;
	setp.eq.s32 	%p513, %r2004, 0;
	max.s32 	%r1928, %r1978, %r2024;
	selp.b32 	%r1929, %r1928, %r1978, %p513;
	setp.eq.s32 	%p514, %r2003, 0;
	max.s32 	%r1930, %r1978, %r2023;
	selp.b32 	%r1931, %r1930, %r1978, %p514;
	setp.eq.s32 	%p515, %r2002, 0;
	max.s32 	%r1932, %r1978, %r2022;
	selp.b32 	%r1933, %r1932, %r1978, %p515;
	setp.eq.s32 	%p516, %r2001, 0;
	max.s32 	%r1934, %r1978, %r2021;
	selp.b32 	%r1935, %r1934, %r1978, %p516;
	setp.eq.s32 	%p517, %r2000, 0;
	max.s32 	%r1936, %r1978, %r2020;
	selp.b32 	%r1937, %r1936, %r1978, %p517;
	setp.eq.s32 	%p518, %r1999, 0;
	max.s32 	%r1938, %r1978, %r2019;
	selp.b32 	%r1939, %r1938, %r1978, %p518;
	setp.eq.s32 	%p519, %r1998, 0;
	max.s32 	%r1940, %r1978, %r2018;
	selp.b32 	%r1941, %r1940, %r1978, %p519;
	setp.eq.s32 	%p520, %r1997, 0;
	max.s32 	%r1942, %r1978, %r2017;
	selp.b32 	%r1943, %r1942, %r1978, %p520;
	setp.eq.s32 	%p521, %r1996, 0;
	max.s32 	%r1944, %r1978, %r2016;
	selp.b32 	%r1945, %r1944, %r1978, %p521;
	setp.eq.s32 	%p522, %r1995, 0;
	max.s32 	%r1946, %r1978, %r2015;
	selp.b32 	%r1947, %r1946, %r1978, %p522;
	setp.eq.s32 	%p523, %r1994, 0;
	max.s32 	%r1948, %r1978, %r2014;
	selp.b32 	%r1949, %r1948, %r1978, %p523;
	st.shared.v4.u32 	[%r8], {%r1911, %r1913, %r1915, %r1917};
	st.shared.v4.u32 	[%r8+16], {%r1919, %r1921, %r1923, %r1925};
	st.shared.v4.u32 	[%r8+32], {%r1927, %r1929, %r1931, %r1933};
	st.shared.v4.u32 	[%r8+48], {%r1935, %r1937, %r1939, %r1941};
	st.shared.v4.u32 	[%r8+64], {%r1943, %r1945, %r1947, %r1949};
	bar.warp.sync 	-1;
	ld.shared.u32 	%r1950, [%r7];
	ld.shared.u32 	%r1951, [%r7+128];
	ld.shared.u32 	%r1952, [%r7+256];
	ld.shared.u32 	%r1953, [%r7+384];
	ld.shared.u32 	%r1954, [%r7+512];
	ld.shared.u32 	%r1955, [%r7+640];
	ld.shared.u32 	%r1956, [%r7+768];
	ld.shared.u32 	%r1957, [%r7+896];
	ld.shared.u32 	%r1958, [%r7+1024];
	ld.shared.u32 	%r1959, [%r7+1152];
	ld.shared.u32 	%r1960, [%r7+1280];
	ld.shared.u32 	%r1961, [%r7+1408];
	ld.shared.u32 	%r1962, [%r7+1536];
	ld.shared.u32 	%r1963, [%r7+1664];
	ld.shared.u32 	%r1964, [%r7+1792];
	ld.shared.u32 	%r1965, [%r7+1920];
	ld.shared.u32 	%r1966, [%r7+2048];
	ld.shared.u32 	%r1967, [%r7+2176];
	ld.shared.u32 	%r1968, [%r7+2304];
	ld.shared.u32 	%r1969, [%r7+2432];
	cvta.to.global.u64 	%rd162, %rd175;
	mov.u32 	%r1970, %tid.x;
	and.b32  	%r1971, %r1970, 992;
	mul.lo.s32 	%r1972, %r1971, 20;
	and.b32  	%r1973, %r1970, 31;
	or.b32  	%r1974, %r1972, %r1973;
	cvt.u64.u32 	%rd163, %r1974;
	mov.u32 	%r1975, %ctaid.x;
	mul.lo.s32 	%r1976, %r1975, 4480;
	cvt.u64.u32 	%rd164, %r1976;
	add.s64 	%rd165, %rd163, %rd164;
	shl.b64 	%rd166, %rd165, 2;
	add.s64 	%rd167, %rd162, %rd166;
	st.global.u32 	[%rd167], %r1950;
	st.global.u32 	[%rd167+128], %r1951;
	st.global.u32 	[%rd167+256], %r1952;
	st.global.u32 	[%rd167+384], %r1953;
	st.global.u32 	[%rd167+512], %r1954;
	st.global.u32 	[%rd167+640], %r1955;
	st.global.u32 	[%rd167+768], %r1956;
	st.global.u32 	[%rd167+896], %r1957;
	st.global.u32 	[%rd167+1024], %r1958;
	st.global.u32 	[%rd167+1152], %r1959;
	st.global.u32 	[%rd167+1280], %r1960;
	st.global.u32 	[%rd167+1408], %r1961;
	st.global.u32 	[%rd167+1536], %r1962;
	st.global.u32 	[%rd167+1664], %r1963;
	st.global.u32 	[%rd167+1792], %r1964;
	st.global.u32 	[%rd167+1920], %r1965;
	st.global.u32 	[%rd167+2048], %r1966;
	st.global.u32 	[%rd167+2176], %r1967;
	st.global.u32 	[%rd167+2304], %r1968;
	st.global.u32 	[%rd167+2432], %r1969;
	bra.uni 	$L__BB54_186;
$L__BB54_33:
	setp.eq.s32 	%p39, %r3, 0;
	@%p39 bra 	$L__BB54_186;
	ld.param.u64 	%rd168, [_ZN3cub18CUB_300001_SM_10006detail11scan_by_key21DeviceScanByKeyKernelINS2_10policy_hubIPiiiN4cuda3__47maximumIiEEE10Policy1000ES5_S5_S5_NS0_24ReduceByKeyScanTileStateIiiLb1EEENS6_3std3__48equal_toIiEES9_ijiiEEvT0_PT9_T1_T2_T3_iT4_T5_T6_T7__param_0];
	cvt.u64.u32 	%rd9, %r2;
	mul.wide.u32 	%rd25, %r2, 4;
	add.s64 	%rd24, %rd168, %rd25;
	// begin inline asm
	ld.ca.u32 %r2053, [%rd24];
	// end inline asm
	mov.u32 	%r223, %tid.x;
	and.b32  	%r564, %r223, 31;
	and.b32  	%r565, %r223, 992;
	mul.lo.s32 	%r566, %r565, 20;
	or.b32  	%r224, %r566, %r564;
	setp.ge.u32 	%p40, %r224, %r3;
	shl.b32 	%r225, %r224, 2;
	cvt.u64.u32 	%rd26, %r225;
	add.s64 	%rd10, %rd24, %rd26;
	mov.u32 	%r2034, %r2053;
	@%p40 bra 	$L__BB54_36;
	// begin inline asm
	ld.ca.u32 %r2034, [%rd10];
	// end inline asm
$L__BB54_36:
	add.s32 	%r228, %r224, 32;
	setp.ge.u32 	%p41, %r228, %r3;
	mov.u32 	%r2035, %r2053;
	@%p41 bra 	$L__BB54_38;
	add.s64 	%rd28, %rd10, 128;
	// begin inline asm
	ld.ca.u32 %r2035, [%rd28];
	// end inline asm
$L__BB54_38:
	add.s32 	%r231, %r224, 64;
	setp.ge.u32 	%p42, %r231, %r3;
	mov.u32 	%r2036, %r2053;
	@%p42 bra 	$L__BB54_40;
	add.s64 	%rd29, %rd10, 256;
	// begin inline asm
	ld.ca.u32 %r2036, [%rd29];
	// end inline asm
$L__BB54_40:
	add.s32 	%r234, %r224, 96;
	setp.ge.u32 	%p43, %r234, %r3;
	mov.u32 	%r2037, %r2053;
	@%p43 bra 	$L__BB54_42;
	add.s64 	%rd30, %rd10, 384;
	// begin inline asm
	ld.ca.u32 %r2037, [%rd30];
	// end inline asm
$L__BB54_42:
	add.s32 	%r237, %r224, 128;
	setp.ge.u32 	%p44, %r237, %r3;
	mov.u32 	%r2038, %r2053;
	@%p44 bra 	$L__BB54_44;
	add.s64 	%rd31, %rd10, 512;
	// begin inline asm
	ld.ca.u32 %r2038, [%rd31];
	// end inline asm
$L__BB54_44:
	add.s32 	%r240, %r224, 160;
	setp.ge.u32 	%p45, %r240, %r3;
	mov.u32 	%r2039, %r2053;
	@%p45 bra 	$L__BB54_46;
	add.s64 	%rd32, %rd10, 640;
	// begin inline asm
	ld.ca.u32 %r2039, [%rd32];
	// end inline asm
$L__BB54_46:
	add.s32 	%r243, %r224, 192;
	setp.ge.u32 	%p46, %r243, %r3;
	mov.u32 	%r2040, %r2053;
	@%p46 bra 	$L__BB54_48;
	add.s64 	%rd33, %rd10, 768;
	// begin inline asm
	ld.ca.u32 %r2040, [%rd33];
	// end inline asm
$L__BB54_48:
	add.s32 	%r246, %r224, 224;
	setp.ge.u32 	%p47, %r246, %r3;
	mov.u32 	%r2041, %r2053;
	@%p47 bra 	$L__BB54_50;
	add.s64 	%rd34, %rd10, 896;
	// begin inline asm
	ld.ca.u32 %r2041, [%rd34];
	// end inline asm
$L__BB54_50:
	add.s32 	%r249, %r224, 256;
	setp.ge.u32 	%p48, %r249, %r3;
	mov.u32 	%r2042, %r2053;
	@%p48 bra 	$L__BB54_52;
	add.s64 	%rd35, %rd10, 1024;
	// begin inline asm
	ld.ca.u32 %r2042, [%rd35];
	// end inline asm
$L__BB54_52:
	add.s32 	%r252, %r224, 288;
	setp.ge.u32 	%p49, %r252, %r3;
	mov.u32 	%r2043, %r2053;
	@%p49 bra 	$L__BB54_54;
	add.s64 	%rd36, %rd10, 1152;
	// begin inline asm
	ld.ca.u32 %r2043, [%rd36];
	// end inline asm
$L__BB54_54:
	add.s32 	%r255, %r224, 320;
	setp.ge.u32 	%p50, %r255, %r3;
	mov.u32 	%r2044, %r2053;
	@%p50 bra 	$L__BB54_56;
	add.s64 	%rd37, %rd10, 1280;
	// begin inline asm
	ld.ca.u32 %r2044, [%rd37];
	// end inline asm
$L__BB54_56:
	add.s32 	%r258, %r224, 352;
	setp.ge.u32 	%p51, %r258, %r3;
	mov.u32 	%r2045, %r2053;
	@%p51 bra 	$L__BB54_58;
	add.s64 	%rd38, %rd10, 1408;
	// begin inline asm
	ld.ca.u32 %r2045, [%rd38];
	// end inline asm
$L__BB54_58:
	add.s32 	%r261, %r224, 384;
	setp.ge.u32 	%p52, %r261, %r3;
	mov.u32 	%r2046, %r2053;
	@%p52 bra 	$L__BB54_60;
	add.s64 	%rd39, %rd10, 1536;
	// begin inline asm
	ld.ca.u32 %r2046, [%rd39];
	// end inline asm
$L__BB54_60:
	add.s32 	%r264, %r224, 416;
	setp.ge.u32 	%p53, %r264, %r3;
	mov.u32 	%r2047, %r2053;
	@%p53 bra 	$L__BB54_62;
	add.s64 	%rd40, %rd10, 1664;
	// begin inline asm
	ld.ca.u32 %r2047, [%rd40];
	// end inline asm
$L__BB54_62:
	add.s32 	%r267, %r224, 448;
	setp.ge.u32 	%p54, %r267, %r3;
	mov.u32 	%r2048, %r2053;
	@%p54 bra 	$L__BB54_64;
	add.s64 	%rd41, %rd10, 1792;
	// begin inline asm
	ld.ca.u32 %r2048, [%rd41];
	// end inline asm
$L__BB54_64:
	add.s32 	%r270, %r224, 480;
	setp.ge.u32 	%p55, %r270, %r3;
	mov.u32 	%r2049, %r2053;
	@%p55 bra 	$L__BB54_66;
	add.s64 	%rd42, %rd10, 1920;
	// begin inline asm
	ld.ca.u32 %r2049, [%rd42];
	// end inline asm
$L__BB54_66:
	add.s32 	%r273, %r224, 512;
	setp.ge.u32 	%p56, %r273, %r3;
	mov.u32 	%r2050, %r2053;
	@%p56 bra 	$L__BB54_68;
	add.s64 	%rd43, %rd10, 2048;
	// begin inline asm
	ld.ca.u32 %r2050, [%rd43];
	// end inline asm
$L__BB54_68:
	add.s32 	%r276, %r224, 544;
	setp.ge.u32 	%p57, %r276, %r3;
	mov.u32 	%r2051, %r2053;
	@%p57 bra 	$L__BB54_70;
	add.s64 	%rd44, %rd10, 2176;
	// begin inline asm
	ld.ca.u32 %r2051, [%rd44];
	// end inline asm
$L__BB54_70:
	add.s32 	%r279, %r224, 576;
	setp.ge.u32 	%p58, %r279, %r3;
	mov.u32 	%r2052, %r2053;
	@%p58 bra 	$L__BB54_72;
	add.s64 	%rd45, %rd10, 2304;
	// begin inline asm
	ld.ca.u32 %r2052, [%rd45];
	// end inline asm
$L__BB54_72:
	add.s32 	%r586, %r224, 608;
	setp.ge.u32 	%p59, %r586, %r3;
	@%p59 bra 	$L__BB54_74;
	add.s64 	%rd46, %rd10, 2432;
	// begin inline asm
	ld.ca.u32 %r2053, [%rd46];
	// end inline asm
$L__BB54_74:
	ld.param.u64 	%rd172, [_ZN3cub18CUB_300001_SM_10006detail11scan_by_key21DeviceScanByKeyKernelINS2_10policy_hubIPiiiN4cuda3__47maximumIiEEE10Policy1000ES5_S5_S5_NS0_24ReduceByKeyScanTileStateIiiLb1EEENS6_3std3__48equal_toIiEES9_ijiiEEvT0_PT9_T1_T2_T3_iT4_T5_T6_T7__param_2];
	setp.ge.u32 	%p60, %r224, %r3;
	// begin inline asm
	mov.u32 %r588, %laneid;
	// end inline asm
	shr.u32 	%r590, %r223, 5;
	mad.lo.s32 	%r591, %r590, 640, %r588;
	shl.b32 	%r592, %r591, 2;
	mov.u32 	%r593, _ZZN3cub18CUB_300001_SM_10006detail11scan_by_key21DeviceScanByKeyKernelINS2_10policy_hubIPiiiN4cuda3__47maximumIiEEE10Policy1000ES5_S5_S5_NS0_24ReduceByKeyScanTileStateIiiLb1EEENS6_3std3__48equal_toIiEES9_ijiiEEvT0_PT9_T1_T2_T3_iT4_T5_T6_T7_E12temp_storage;
	add.s32 	%r285, %r593, %r592;
	st.shared.u32 	[%r285], %r2034;
	st.shared.u32 	[%r285+128], %r2035;
	st.shared.u32 	[%r285+256], %r2036;
	st.shared.u32 	[%r285+384], %r2037;
	st.shared.u32 	[%r285+512], %r2038;
	st.shared.u32 	[%r285+640], %r2039;
	st.shared.u32 	[%r285+768], %r2040;
	st.shared.u32 	[%r285+896], %r2041;
	st.shared.u32 	[%r285+1024], %r2042;
	st.shared.u32 	[%r285+1152], %r2043;
	st.shared.u32 	[%r285+1280], %r2044;
	st.shared.u32 	[%r285+1408], %r2045;
	st.shared.u32 	[%r285+1536], %r2046;
	st.shared.u32 	[%r285+1664], %r2047;
	st.shared.u32 	[%r285+1792], %r2048;
	st.shared.u32 	[%r285+1920], %r2049;
	st.shared.u32 	[%r285+2048], %r2050;
	st.shared.u32 	[%r285+2176], %r2051;
	st.shared.u32 	[%r285+2304], %r2052;
	st.shared.u32 	[%r285+2432], %r2053;
	bar.warp.sync 	-1;
	mad.lo.s32 	%r286, %r588, 76, %r285;
	ld.shared.v4.u32 	{%r287, %r288, %r289, %r290}, [%r286];
	ld.shared.v4.u32 	{%r291, %r292, %r293, %r294}, [%r286+16];
	ld.shared.v4.u32 	{%r295, %r296, %r297, %r298}, [%r286+32];
	ld.shared.v4.u32 	{%r299, %r300, %r301, %r302}, [%r286+48];
	ld.shared.v4.u32 	{%r303, %r304, %r305, %r306}, [%r286+64];
	bar.sync 	0;
	shl.b64 	%rd49, %rd9, 2;
	add.s64 	%rd47, %rd172, %rd49;
	// begin inline asm
	ld.ca.u32 %r2073, [%rd47];
	// end inline asm
	add.s64 	%rd11, %rd47, %rd26;
	mov.u32 	%r2054, %r2073;
	@%p60 bra 	$L__BB54_76;
	// begin inline asm
	ld.ca.u32 %r2054, [%rd11];
	// end inline asm
$L__BB54_76:
	setp.ge.u32 	%p61, %r228, %r3;
	mov.u32 	%r2055, %r2073;
	@%p61 bra 	$L__BB54_78;
	add.s64 	%rd51, %rd11, 128;
	// begin inline asm
	ld.ca.u32 %r2055, [%rd51];
	// end inline asm
$L__BB54_78:
	setp.ge.u32 	%p62, %r231, %r3;
	mov.u32 	%r2056, %r2073;
	@%p62 bra 	$L__BB54_80;
	add.s64 	%rd52, %rd11, 256;
	// begin inline asm
	ld.ca.u32 %r2056, [%rd52];
	// end inline asm
$L__BB54_80:
	setp.ge.u32 	%p63, %r234, %r3;
	mov.u32 	%r2057, %r2073;
	@%p63 bra 	$L__BB54_82;
	add.s64 	%rd53, %rd11, 384;
	// begin inline asm
	ld.ca.u32 %r2057, [%rd53];
	// end inline asm
$L__BB54_82:
	setp.ge.u32 	%p64, %r237, %r3;
	mov.u32 	%r2058, %r2073;
	@%p64 bra 	$L__BB54_84;
	add.s64 	%rd54, %rd11, 512;
	// begin inline asm
	ld.ca.u32 %r2058, [%rd54];
	// end inline asm
$L__BB54_84:
	setp.ge.u32 	%p65, %r240, %r3;
	mov.u32 	%r2059, %r2073;
	@%p65 bra 	$L__BB54_86;
	add.s64 	%rd55, %rd11, 640;
	// begin inline asm
	ld.ca.u32 %r2059, [%rd55];
	// end inline asm
$L__BB54_86:
	setp.ge.u32 	%p66, %r243, %r3;
	mov.u32 	%r2060, %r2073;
	@%p66 bra 	$L__BB54_88;
	add.s64 	%rd56, %rd11, 768;
	// begin inline asm
	ld.ca.u32 %r2060, [%rd56];
	// end inline asm
$L__BB54_88:
	setp.ge.u32 	%p67, %r246, %r3;
	mov.u32 	%r2061, %r2073;
	@%p67 bra 	$L__BB54_90;
	add.s64 	%rd57, %rd11, 896;
	// begin inline asm
	ld.ca.u32 %r2061, [%rd57];
	// end inline asm
$L__BB54_90:
	setp.ge.u32 	%p68, %r249, %r3;
	mov.u32 	%r2062, %r2073;
	@%p68 bra 	$L__BB54_92;
	add.s64 	%rd58, %rd11, 1024;
	// begin inline asm
	ld.ca.u32 %r2062, [%rd58];
	// end inline asm
$L__BB54_92:
	setp.ge.u32 	%p69, %r252, %r3;
	mov.u32 	%r2063, %r2073;
	@%p69 bra 	$L__BB54_94;
	add.s64 	%rd59, %rd11, 1152;
	// begin inline asm
	ld.ca.u32 %r2063, [%rd59];
	// end inline asm
$L__BB54_94:
	setp.ge.u32 	%p70, %r255, %r3;
	mov.u32 	%r2064, %r2073;
	@%p70 bra 	$L__BB54_96;
	add.s64 	%rd60, %rd11, 1280;
	// begin inline asm
	ld.ca.u32 %r2064, [%rd60];
	// end inline asm
$L__BB54_96:
	setp.ge.u32 	%p71, %r258, %r3;
	mov.u32 	%r2065, %r2073;
	@%p71 bra 	$L__BB54_98;
	add.s64 	%rd61, %rd11, 1408;
	// begin inline asm
	ld.ca.u32 %r2065, [%rd61];
	// end inline asm
$L__BB54_98:
	setp.ge.u32 	%p72, %r261, %r3;
	mov.u32 	%r2066, %r2073;
	@%p72 bra 	$L__BB54_100;
	add.s64 	%rd62, %rd11, 1536;
	// begin inline asm
	ld.ca.u32 %r2066, [%rd62];
	// end inline asm
$L__BB54_100:
	setp.ge.u32 	%p73, %r264, %r3;
	mov.u32 	%r2067, %r2073;
	@%p73 bra 	$L__BB54_102;
	add.s64 	%rd63, %rd11, 1664;
	// begin inline asm
	ld.ca.u32 %r2067, [%rd63];
	// end inline asm
$L__BB54_102:
	setp.ge.u32 	%p74, %r267, %r3;
	mov.u32 	%r2068, %r2073;
	@%p74 bra 	$L__BB54_104;
	add.s64 	%rd64, %rd11, 1792;
	// begin inline asm
	ld.ca.u32 %r2068, [%rd64];
	// end inline asm
$L__BB54_104:
	mov.u32 	%r2069, %r2073;
	@%p55 bra 	$L__BB54_106;
	add.s64 	%rd65, %rd11, 1920;
	// begin inline asm
	ld.ca.u32 %r2069, [%rd65];
	// end inline asm
$L__BB54_106:
	mov.u32 	%r2070, %r2073;
	@%p56 bra 	$L__BB54_108;
	add.s64 	%rd66, %rd11, 2048;
	// begin inline asm
	ld.ca.u32 %r2070, [%rd66];
	// end inline asm
$L__BB54_108:
	mov.u32 	%r2071, %r2073;
	@%p57 bra 	$L__BB54_110;
	add.s64 	%rd67, %rd11, 2176;
	// begin inline asm
	ld.ca.u32 %r2071, [%rd67];
	// end inline asm
$L__BB54_110:
	mov.u32 	%r2072, %r2073;
	@%p58 bra 	$L__BB54_112;
	add.s64 	%rd68, %rd11, 2304;
	// begin inline asm
	ld.ca.u32 %r2072, [%rd68];
	// end inline asm
$L__BB54_112:
	add.s32 	%r613, %r224, 608;
	setp.ge.u32 	%p79, %r613, %r3;
	@%p79 bra 	$L__BB54_114;
	add.s64 	%rd69, %rd11, 2432;
	// begin inline asm
	ld.ca.u32 %r2073, [%rd69];
	// end inline asm
$L__BB54_114:
	st.shared.u32 	[%r285], %r2054;
	st.shared.u32 	[%r285+128], %r2055;
	st.shared.u32 	[%r285+256], %r2056;
	st.shared.u32 	[%r285+384], %r2057;
	st.shared.u32 	[%r285+512], %r2058;
	st.shared.u32 	[%r285+640], %r2059;
	st.shared.u32 	[%r285+768], %r2060;
	st.shared.u32 	[%r285+896], %r2061;
	st.shared.u32 	[%r285+1024], %r2062;
	st.shared.u32 	[%r285+1152], %r2063;
	st.shared.u32 	[%r285+1280], %r2064;
	st.shared.u32 	[%r285+1408], %r2065;
	st.shared.u32 	[%r285+1536], %r2066;
	st.shared.u32 	[%r285+1664], %r2067;
	st.shared.u32 	[%r285+1792], %r2068;
	st.shared.u32 	[%r285+1920], %r2069;
	st.shared.u32 	[%r285+2048], %r2070;
	st.shared.u32 	[%r285+2176], %r2071;
	st.shared.u32 	[%r285+2304], %r2072;
	st.shared.u32 	[%r285+2432], %r2073;
	bar.warp.sync 	-1;
	ld.shared.v4.u32 	{%r348, %r349, %r350, %r351}, [%r286];
	ld.shared.v4.u32 	{%r352, %r353, %r354, %r355}, [%r286+16];
	ld.shared.v4.u32 	{%r356, %r357, %r358, %r359}, [%r286+32];
	ld.shared.v4.u32 	{%r360, %r361, %r362, %r363}, [%r286+48];
	ld.shared.v4.u32 	{%r364, %r365, %r366, %r367}, [%r286+64];
	bar.sync 	0;
	setp.ne.s32 	%p80, %r1, 0;
	@%p80 bra 	$L__BB54_122;
	shl.b32 	%r985, %r223, 2;
	mov.u32 	%r986, _ZZN3cub18CUB_300001_SM_10006detail11scan_by_key21DeviceScanByKeyKernelINS2_10policy_hubIPiiiN4cuda3__47maximumIiEEE10Policy1000ES5_S5_S5_NS0_24ReduceByKeyScanTileStateIiiLb1EEENS6_3std3__48equal_toIiEES9_ijiiEEvT0_PT9_T1_T2_T3_iT4_T5_T6_T7_E12temp_storage;
	add.s32 	%r987, %r986, %r985;
	add.s32 	%r368, %r987, 1020;
	st.shared.u32 	[%r987+1020], %r306;
	bar.sync 	0;
	setp.eq.s32 	%p205, %r223, 0;
	mov.b32 	%r2074, 1;
	@%p205 bra 	$L__BB54_117;
	ld.shared.u32 	%r988, [%r368+-4];
	setp.ne.s32 	%p206, %r988, %r287;
	selp.u32 	%r2074, 1, 0, %p206;
$L__BB54_117:
	setp.ne.s32 	%p207, %r287, %r288;
	setp.ne.s32 	%p208, %r288, %r289;
	setp.ne.s32 	%p209, %r289, %r290;
	setp.ne.s32 	%p210, %r290, %r291;
	setp.ne.s32 	%p211, %r291, %r292;
	setp.ne.s32 	%p212, %r292, %r293;
	setp.ne.s32 	%p213, %r293, %r294;
	setp.ne.s32 	%p214, %r294, %r295;
	setp.ne.s32 	%p215, %r295, %r296;
	setp.ne.s32 	%p216, %r296, %r297;
	setp.ne.s32 	%p217, %r297, %r298;
	setp.ne.s32 	%p218, %r298, %r299;
	setp.ne.s32 	%p219, %r299, %r300;
	setp.ne.s32 	%p220, %r300, %r301;
	setp.ne.s32 	%p221, %r301, %r302;
	setp.ne.s32 	%p222, %r302, %r303;
	setp.ne.s32 	%p223, %r303, %r304;
	setp.ne.s32 	%p224, %r304, %r305;
	setp.ne.s32 	%p225, %r305, %r306;
	mul.lo.s32 	%r1049, %r223, 20;
	setp.eq.s32 	%p226, %r1049, %r3;
	selp.b32 	%r2108, 1, %r2074, %p226;
	or.b32  	%r1050, %r1049, 1;
	setp.eq.s32 	%p227, %r1050, %r3;
	or.pred  	%p1, %p227, %p207;
	selp.u32 	%r2107, 1, 0, %p1;
	or.b32  	%r1051, %r1049, 2;
	setp.eq.s32 	%p228, %r1051, %r3;
	or.pred  	%p2, %p228, %p208;
	selp.u32 	%r2106, 1, 0, %p2;
	or.b32  	%r1052, %r1049, 3;
	setp.eq.s32 	%p229, %r1052, %r3;
	or.pred  	%p3, %p229, %p209;
	selp.u32 	%r2105, 1, 0, %p3;
	add.s32 	%r1053, %r1049, 4;
	setp.eq.s32 	%p230, %r1053, %r3;
	or.pred  	%p4, %p230, %p210;
	selp.u32 	%r2104, 1, 0, %p4;
	add.s32 	%r1054, %r1049, 5;
	setp.eq.s32 	%p231, %r1054, %r3;
	or.pred  	%p5, %p231, %p211;
	selp.u32 	%r2103, 1, 0, %p5;
	add.s32 	%r1055, %r1049, 6;
	setp.eq.s32 	%p232, %r1055, %r3;
	or.pred  	%p6, %p232, %p212;
	selp.u32 	%r2102, 1, 0, %p6;
	add.s32 	%r1056, %r1049, 7;
	setp.eq.s32 	%p233, %r1056, %r3;
	or.pred  	%p7, %p233, %p213;
	selp.u32 	%r2101, 1, 0, %p7;
	add.s32 	%r1057, %r1049, 8;
	setp.eq.s32 	%p234, %r1057, %r3;
	or.pred  	%p8, %p234, %p214;
	selp.u32 	%r2100, 1, 0, %p8;
	add.s32 	%r1058, %r1049, 9;
	setp.eq.s32 	%p235, %r1058, %r3;
	or.pred  	%p9, %p235, %p215;
	selp.u32 	%r2099, 1, 0, %p9;
	add.s32 	%r1059, %r1049, 10;
	setp.eq.s32 	%p236, %r1059, %r3;
	or.pred  	%p10, %p236, %p216;
	selp.u32 	%r2098, 1, 0, %p10;
	add.s32 	%r1060, %r1049, 11;
	setp.eq.s32 	%p237, %r1060, %r3;
	or.pred  	%p11, %p237, %p217;
	selp.u32 	%r2097, 1, 0, %p11;
	add.s32 	%r1061, %r1049, 12;
	setp.eq.s32 	%p238, %r1061, %r3;
	or.pred  	%p12, %p238, %p218;
	selp.u32 	%r2096, 1, 0, %p12;
	add.s32 	%r1062, %r1049, 13;
	setp.eq.s32 	%p239, %r1062, %r3;
	or.pred  	%p13, %p239, %p219;
	selp.u32 	%r2095, 1, 0, %p13;
	add.s32 	%r1063, %r1049, 14;
	setp.eq.s32 	%p240, %r1063, %r3;
	or.pred  	%p14, %p240, %p220;
	selp.u32 	%r2094, 1, 0, %p14;
	add.s32 	%r1064, %r1049, 15;
	setp.eq.s32 	%p241, %r1064, %r3;
	or.pred  	%p15, %p241, %p221;
	selp.u32 	%r2093, 1, 0, %p15;
	add.s32 	%r1065, %r1049, 16;
	setp.eq.s32 	%p242, %r1065, %r3;
	or.pred  	%p16, %p242, %p222;
	selp.u32 	%r2092, 1, 0, %p16;
	add.s32 	%r1066, %r1049, 17;
	setp.eq.s32 	%p243, %r1066, %r3;
	or.pred  	%p17, %p243, %p223;
	selp.u32 	%r2091, 1, 0, %p17;
	add.s32 	%r1067, %r1049, 18;
	setp.eq.s32 	%p244, %r1067, %r3;
	or.pred  	%p18, %p244, %p224;
	selp.u32 	%r2090, 1, 0, %p18;
	add.s32 	%r1068, %r1049, 19;
	setp.eq.s32 	%p245, %r1068, %r3;
	or.pred  	%p246, %p245, %p225;
	selp.u32 	%r2089, 1, 0, %p246;
	or.b32  	%r1069, %r2108, %r2107;
	max.s32 	%r1070, %r348, %r349;
	selp.b32 	%r1071, %r349, %r1070, %p1;
	or.b32  	%r1072, %r1069, %r2106;
	max.s32 	%r1073, %r1071, %r350;
	selp.b32 	%r1074, %r350, %r1073, %p2;
	or.b32  	%r1075, %r1072, %r2105;
	max.s32 	%r1076, %r1074, %r351;
	selp.b32 	%r1077, %r351, %r1076, %p3;
	or.b32  	%r1078, %r1075, %r2104;
	max.s32 	%r1079, %r1077, %r352;
	selp.b32 	%r1080, %r352, %r1079, %p4;
	or.b32  	%r1081, %r1078, %r2103;
	max.s32 	%r1082, %r1080, %r353;
	selp.b32 	%r1083, %r353, %r1082, %p5;
	or.b32  	%r1084, %r1081, %r2102;
	max.s32 	%r1085, %r1083, %r354;
	selp.b32 	%r1086, %r354, %r1085, %p6;
	or.b32  	%r1087, %r1084, %r2101;
	max.s32 	%r1088, %r1086, %r355;
	selp.b32 	%r1089, %r355, %r1088, %p7;
	or.b32  	%r1090, %r1087, %r2100;
	max.s32 	%r1091, %r1089, %r356;
	selp.b32 	%r1092, %r356, %r1091, %p8;
	or.b32  	%r1093, %r1090, %r2099;
	max.s32 	%r1094, %r1092, %r357;
	selp.b32 	%r1095, %r357, %r1094, %p9;
	or.b32  	%r1096, %r1093, %r2098;
	max.s32 	%r1097, %r1095, %r358;
	selp.b32 	%r1098, %r358, %r1097, %p10;
	or.b32  	%r1099, %r1096, %r2097;
	max.s32 	%r1100, %r1098, %r359;
	selp.b32 	%r1101, %r359, %r1100, %p11;
	or.b32  	%r1102, %r1099, %r2096;
	max.s32 	%r1103, %r1101, %r360;
	selp.b32 	%r1104, %r360, %r1103, %p12;
	or.b32  	%r1105, %r1102, %r2095;
	max.s32 	%r1106, %r1104, %r361;
	selp.b32 	%r1107, %r361, %r1106, %p13;
	or.b32  	%r1108, %r1105, %r2094;
	max.s32 	%r1109, %r1107, %r362;
	selp.b32 	%r1110, %r362, %r1109, %p14;
	or.b32  	%r1111, %r1108, %r2093;
	max.s32 	%r1112, %r1110, %r363;
	selp.b32 	%r1113, %r363, %r1112, %p15;
	or.b32  	%r1114, %r1111, %r2092;
	max.s32 	%r1115, %r1113, %r364;
	selp.b32 	%r1116, %r364, %r1115, %p16;
	or.b32  	%r1117, %r1114, %r2091;
	max.s32 	%r1118, %r1116, %r365;
	selp.b32 	%r1119, %r365, %r1118, %p17;
	or.b32  	%r1120, %r1117, %r2090;
	max.s32 	%r1121, %r1119, %r366;
	selp.b32 	%r1122, %r366, %r1121, %p18;
	or.b32  	%r990, %r1120, %r2089;
	max.s32 	%r1123, %r1122, %r367;
	selp.b32 	%r995, %r367, %r1123, %p246;
	mov.b32 	%r1046, 1;
	mov.b32 	%r1047, 0;
	mov.b32 	%r1048, -1;
	// begin inline asm
	shfl.sync.up.b32 %r989, %r990, %r1046, %r1047, %r1048;
	// end inline asm
	// begin inline asm
	shfl.sync.up.b32 %r994, %r995, %r1046, %r1047, %r1048;
	// end inline asm
	setp.eq.s32 	%p247, %r990, 0;
	max.s32 	%r1124, %r994, %r995;
	selp.b32 	%r1125, %r1124, %r995, %p247;
	setp.lt.s32 	%p248, %r588, 1;
	selp.b32 	%r1126, 0, %r989, %p248;
	or.b32  	%r1000, %r1126, %r990;
	selp.b32 	%r1005, %r995, %r1125, %p248;
	mov.b32 	%r1006, 2;
	// begin inline asm
	shfl.sync.up.b32 %r999, %r1000, %r1006, %r1047, %r1048;
	// end inline asm
	// begin inline asm
	shfl.sync.up.b32 %r1004, %r1005, %r1006, %r1047, %r1048;
	// end inline asm
	setp.eq.s32 	%p249, %r1000, 0;
	max.s32 	%r1127, %r1004, %r1005;
	selp.b32 	%r1128, %r1127, %r1005, %p249;
	setp.lt.s32 	%p250, %r588, 2;
	selp.b32 	%r1129, 0, %r999, %p250;
	or.b32  	%r1010, %r1129, %r1000;
	selp.b32 	%r1015, %r1005, %r1128, %p250;
	mov.b32 	%r1016, 4;
	// begin inline asm
	shfl.sync.up.b32 %r1009, %r1010, %r1016, %r1047, %r1048;
	// end inline asm
	// begin inline asm
	shfl.sync.up.b32 %r1014, %r1015, %r1016, %r1047, %r1048;
	// end inline asm
	setp.eq.s32 	%p251, %r1010, 0;
	max.s32 	%r1130, %r1014, %r1015;
	selp.b32 	%r1131, %r1130, %r1015, %p251;
	setp.lt.s32 	%p252, %r588, 4;
	selp.b32 	%r1132, 0, %r1009, %p252;
	or.b32  	%r1020, %r1132, %r1010;
	selp.b32 	%r1025, %r1015, %r1131, %p252;
	mov.b32 	%r1026, 8;
	// begin inline asm
	shfl.sync.up.b32 %r1019, %r1020, %r1026, %r1047, %r1048;
	// end inline asm
	// begin inline asm
	shfl.sync.up.b32 %r1024, %r1025, %r1026, %r1047, %r1048;
	// end inline asm
	setp.eq.s32 	%p253, %r1020, 0;
	max.s32 	%r1133, %r1024, %r1025;
	selp.b32 	%r1134, %r1133, %r1025, %p253;
	setp.lt.s32 	%p254, %r588, 8;
	selp.b32 	%r1135, 0, %r1019, %p254;
	or.b32  	%r1030, %r1135, %r1020;
	selp.b32 	%r1035, %r1025, %r1134, %p254;
	mov.b32 	%r1036, 16;
	// begin inline asm
	shfl.sync.up.b32 %r1029, %r1030, %r1036, %r1047, %r1048;
	// end inline asm
	// begin inline asm
	shfl.sync.up.b32 %r1034, %r1035, %r1036, %r1047, %r1048;
	// end inline asm
	setp.eq.s32 	%p255, %r1030, 0;
	max.s32 	%r1136, %r1034, %r1035;
	selp.b32 	%r391, %r1136, %r1035, %p255;
	setp.lt.s32 	%p256, %r588, 16;
	selp.b32 	%r1137, 0, %r1029, %p256;
	or.b32  	%r1040, %r1137, %r1030;
	selp.b32 	%r1045, %r1035, %r391, %p256;
	// begin inline asm
	shfl.sync.up.b32 %r1039, %r1040, %r1046, %r1047, %r1048;
	// end inline asm
	// begin inline asm
	shfl.sync.up.b32 %r2128, %r1045, %r1046, %r1047, %r1048;
	// end inline asm
	setp.ne.s32 	%p257, %r588, 31;
	@%p257 bra 	$L__BB54_119;
	shr.u32 	%r1138, %r223, 2;
	and.b32  	%r1139, %r1138, 248;
	mov.u32 	%r1140, _ZZN3cub18CUB_300001_SM_10006detail11scan_by_key21DeviceScanByKeyKernelINS2_10policy_hubIPiiiN4cuda3__47maximumIiEEE10Policy1000ES5_S5_S5_NS0_24ReduceByKeyScanTileStateIiiLb1EEENS6_3std3__48equal_toIiEES9_ijiiEEvT0_PT9_T1_T2_T3_iT4_T5_T6_T7_E12temp_storage;
	add.s32 	%r1141, %r1140, %r1139;
	st.shared.v2.u32 	[%r1141], {%r1040, %r391};
$L__BB54_119:
	bar.sync 	0;
	setp.lt.u32 	%p258, %r223, 32;
	@%p258 bra 	$L__BB54_121;
	ld.shared.u32 	%r1142, [_ZZN3cub18CUB_300001_SM_10006detail11scan_by_key21DeviceScanByKeyKernelINS2_10policy_hubIPiiiN4cuda3__47maximumIiEEE10Policy1000ES5_S5_S5_NS0_24ReduceByKeyScanTileStateIiiLb1EEENS6_3std3__48equal_toIiEES9_ijiiEEvT0_PT9_T1_T2_T3_iT4_T5_T6_T7_E12temp_storage+4];
	ld.shared.v2.u32 	{%r1143, %r1144}, [_ZZN3cub18CUB_300001_SM_10006detail11scan_by_key21DeviceScanByKeyKernelINS2_10policy_hubIPiiiN4cuda3__47maximumIiEEE10Policy1000ES5_S5_S5_NS0_24ReduceByKeyScanTileStateIiiLb1EEENS6_3std3__48equal_toIiEES9_ijiiEEvT0_PT9_T1_T2_T3_iT4_T5_T6_T7_E12temp_storage+8];
	max.s32 	%r1145, %r1142, %r1144;
	setp.eq.s32 	%p259, %r1143, 0;
	selp.b32 	%r1146, %r1145, %r1144, %p259;
	ld.shared.v4.u32 	{%r1147, %r1148, %r1149, %r1150}, [_ZZN3cub18CUB_300001_SM_10006detail11scan_by_key21DeviceScanByKeyKernelINS2_10policy_hubIPiiiN4cuda3__47maximumIiEEE10Policy1000ES5_S5_S5_NS0_24ReduceByKeyScanTileStateIiiLb1EEENS6_3std3__48equal_toIiEES9_ijiiEEvT0_PT9_T1_T2_T3_iT4_T5_T6_T7_E12temp_storage+16];
	max.s32 	%r1151, %r1146, %r1148;
	setp.eq.s32 	%p260, %r1147, 0;
	selp.b32 	%r1152, %r1151, %r1148, %p260;
	max.s32 	%r1153, %r1152, %r1150;
	setp.eq.s32 	%p261, %r1149, 0;
	selp.b32 	%r1154, %r1153, %r1150, %p261;
	ld.shared.v4.u32 	{%r1155, %r1156, %r1157, %r1158}, [_ZZN3cub18CUB_300001_SM_10006detail11scan_by_key21DeviceScanByKeyKernelINS2_10policy_hubIPiiiN4cuda3__47maximumIiEEE10Policy1000ES5_S5_S5_NS0_24ReduceByKeyScanTileStateIiiLb1EEENS6_3std3__48equal_toIiEES9_ijiiEEvT0_PT9_T1_T2_T3_iT4_T5_T6_T7_E12temp_storage+32];
	max.s32 	%r1159, %r1154, %r1156;
	setp.eq.s32 	%p262, %r1155, 0;
	selp.b32 	%r1160, %r1159, %r1156, %p262;
	shr.u32 	%r1161, %r223, 5;
	setp.eq.s32 	%p263, %r1161, 6;
	max.s32 	%r1162, %r1160, %r1158;
	setp.eq.s32 	%p264, %r1157, 0;
	selp.b32 	%r1163, %r1162, %r1158, %p264;
	setp.eq.s32 	%p265, %r1161, 5;
	setp.eq.s32 	%p266, %r1161, 4;
	setp.eq.s32 	%p267, %r1161, 3;
	setp.eq.s32 	%p268, %r1161, 2;
	selp.b32 	%r1164, %r1146, %r1142, %p268;
	selp.b32 	%r1165, %r1152, %r1164, %p267;
	selp.b32 	%r1166, %r1154, %r1165, %p266;
	selp.b32 	%r1167, %r1160, %r1166, %p265;
	selp.b32 	%r1168, %r1163, %r1167, %p263;
	setp.eq.s32 	%p269, %r1039, 0;
	max.s32 	%r1169, %r1168, %r2128;
	selp.b32 	%r1170, %r1169, %r2128, %p269;
	setp.eq.s32 	%p270, %r588, 0;
	selp.b32 	%r2128, %r1168, %r1170, %p270;
$L__BB54_121:
	setp.eq.s32 	%p271, %r223, 0;
	setp.eq.s32 	%p272, %r2108, 0;
	max.s32 	%r1171, %r2128, %r348;
	selp.b32 	%r1172, %r1171, %r348, %p272;
	selp.b32 	%r2127, %r348, %r1172, %p271;
	max.s32 	%r1173, %r2127, %r349;
	selp.b32 	%r2126, %r349, %r1173, %p1;
	max.s32 	%r1174, %r2126, %r350;
	selp.b32 	%r2125, %r350, %r1174, %p2;
	max.s32 	%r1175, %r2125, %r351;
	selp.b32 	%r2124, %r351, %r1175, %p3;
	max.s32 	%r1176, %r2124, %r352;
	selp.b32 	%r2123, %r352, %r1176, %p4;
	max.s32 	%r1177, %r2123, %r353;
	selp.b32 	%r2122, %r353, %r1177, %p5;
	max.s32 	%r1178, %r2122, %r354;
	selp.b32 	%r2121, %r354, %r1178, %p6;
	max.s32 	%r1179, %r2121, %r355;
	selp.b32 	%r2120, %r355, %r1179, %p7;
	max.s32 	%r1180, %r2120, %r356;
	selp.b32 	%r2119, %r356, %r1180, %p8;
	max.s32 	%r1181, %r2119, %r357;
	selp.b32 	%r2118, %r357, %r1181, %p9;
	max.s32 	%r1182, %r2118, %r358;
	selp.b32 	%r2117, %r358, %r1182, %p10;
	max.s32 	%r1183, %r2117, %r359;
	selp.b32 	%r2116, %r359, %r1183, %p11;
	max.s32 	%r1184, %r2116, %r360;
	selp.b32 	%r2115, %r360, %r1184, %p12;
	max.s32 	%r1185, %r2115, %r361;
	selp.b32 	%r2114, %r361, %r1185, %p13;
	max.s32 	%r1186, %r2114, %r362;
	selp.b32 	%r2113, %r362, %r1186, %p14;
	max.s32 	%r1187, %r2113, %r363;
	selp.b32 	%r2112, %r363, %r1187, %p15;
	max.s32 	%r1188, %r2112, %r364;
	selp.b32 	%r2111, %r364, %r1188, %p16;
	max.s32 	%r1189, %r2111, %r365;
	selp.b32 	%r2110, %r365, %r1189, %p17;
	max.s32 	%r1190, %r2110, %r366;
	selp.b32 	%r2109, %r366, %r1190, %p18;
	bra.uni 	$L__BB54_144;
$L__BB54_122:
	setp.ne.s32 	%p81, %r223, 0;
	mov.b32 	%r2077, 0;
	@%p81 bra 	$L__BB54_124;
	ld.param.u64 	%rd170, [_ZN3cub18CUB_300001_SM_10006detail11scan_by_key21DeviceScanByKeyKernelINS2_10policy_hubIPiiiN4cuda3__47maximumIiEEE10Policy1000ES5_S5_S5_NS0_24ReduceByKeyScanTileStateIiiLb1EEENS6_3std3__48equal_toIiEES9_ijiiEEvT0_PT9_T1_T2_T3_iT4_T5_T6_T7__param_1];
	cvta.to.global.u64 	%rd70, %rd170;
	mul.wide.u32 	%rd71, %r1, 4;
	add.s64 	%rd72, %rd70, %rd71;
	ld.global.u32 	%r2077, [%rd72];
$L__BB54_124:
	setp.eq.s32 	%p82, %r223, 0;
	shl.b32 	%r616, %r223, 2;
	mov.u32 	%r617, _ZZN3cub18CUB_300001_SM_10006detail11scan_by_key21DeviceScanByKeyKernelINS2_10policy_hubIPiiiN4cuda3__47maximumIiEEE10Policy1000ES5_S5_S5_NS0_24ReduceByKeyScanTileStateIiiLb1EEENS6_3std3__48equal_toIiEES9_ijiiEEvT0_PT9_T1_T2_T3_iT4_T5_T6_T7_E12temp_storage;
	add.s32 	%r618, %r617, %r616;
	add.s32 	%r418, %r618, 1020;
	st.shared.u32 	[%r618+1020], %r306;
	bar.sync 	0;
	@%p82 bra 	$L__BB54_126;
	ld.shared.u32 	%r2077, [%r418+-4];
$L__BB54_126:
	shr.u32 	%r421, %r223, 5;
	setp.ne.s32 	%p83, %r2077, %r287;
	setp.ne.s32 	%p84, %r287, %r288;
	setp.ne.s32 	%p85, %r288, %r289;
	setp.ne.s32 	%p86, %r289, %r290;
	setp.ne.s32 	%p87, %r290, %r291;
	setp.ne.s32 	%p88, %r291, %r292;
	setp.ne.s32 	%p89, %r292, %r293;
	setp.ne.s32 	%p90, %r293, %r294;
	setp.ne.s32 	%p91, %r294, %r295;
	setp.ne.s32 	%p92, %r295, %r296;
	setp.ne.s32 	%p93, %r296, %r297;
	setp.ne.s32 	%p94, %r297, %r298;
	setp.ne.s32 	%p95, %r298, %r299;
	setp.ne.s32 	%p96, %r299, %r300;
	setp.ne.s32 	%p97, %r300, %r301;
	setp.ne.s32 	%p98, %r301, %r302;
	setp.ne.s32 	%p99, %r302, %r303;
	setp.ne.s32 	%p100, %r303, %r304;
	setp.ne.s32 	%p101, %r304, %r305;
	setp.ne.s32 	%p102, %r305, %r306;
	mul.lo.s32 	%r679, %r223, 20;
	setp.eq.s32 	%p103, %r679, %r3;
	or.pred  	%p19, %p103, %p83;
	or.b32  	%r680, %r679, 1;
	setp.eq.s32 	%p104, %r680, %r3;
	or.pred  	%p20, %p104, %p84;
	or.b32  	%r681, %r679, 2;
	setp.eq.s32 	%p105, %r681, %r3;
	or.pred  	%p21, %p105, %p85;
	or.b32  	%r682, %r679, 3;
	setp.eq.s32 	%p106, %r682, %r3;
	or.pred  	%p22, %p106, %p86;
	add.s32 	%r683, %r679, 4;
	setp.eq.s32 	%p107, %r683, %r3;
	or.pred  	%p23, %p107, %p87;
	add.s32 	%r684, %r679, 5;
	setp.eq.s32 	%p108, %r684, %r3;
	or.pred  	%p24, %p108, %p88;
	add.s32 	%r685, %r679, 6;
	setp.eq.s32 	%p109, %r685, %r3;
	or.pred  	%p25, %p109, %p89;
	add.s32 	%r686, %r679, 7;
	setp.eq.s32 	%p110, %r686, %r3;
	or.pred  	%p26, %p110, %p90;
	add.s32 	%r687, %r679, 8;
	setp.eq.s32 	%p111, %r687, %r3;
	or.pred  	%p27, %p111, %p91;
	add.s32 	%r688, %r679, 9;
	setp.eq.s32 	%p112, %r688, %r3;
	or.pred  	%p28, %p112, %p92;
	add.s32 	%r689, %r679, 10;
	setp.eq.s32 	%p113, %r689, %r3;
	or.pred  	%p29, %p113, %p93;
	add.s32 	%r690, %r679, 11;
	setp.eq.s32 	%p114, %r690, %r3;
	or.pred  	%p30, %p114, %p94;
	add.s32 	%r691, %r679, 12;
	setp.eq.s32 	%p115, %r691, %r3;
	or.pred  	%p31, %p115, %p95;
	add.s32 	%r692, %r679, 13;
	setp.eq.s32 	%p116, %r692, %r3;
	or.pred  	%p32, %p116, %p96;
	add.s32 	%r693, %r679, 14;
	setp.eq.s32 	%p117, %r693, %r3;
	or.pred  	%p33, %p117, %p97;
	add.s32 	%r694, %r679, 15;
	setp.eq.s32 	%p118, %r694, %r3;
	or.pred  	%p34, %p118, %p98;
	add.s32 	%r695, %r679, 16;
	setp.eq.s32 	%p119, %r695, %r3;
	or.pred  	%p35, %p119, %p99;
	add.s32 	%r696, %r679, 17;
	setp.eq.s32 	%p120, %r696, %r3;
	or.pred  	%p36, %p120, %p100;
	add.s32 	%r697, %r679, 18;
	setp.eq.s32 	%p121, %r697, %r3;
	or.pred  	%p37, %p121, %p101;
	add.s32 	%r698, %r679, 19;
	setp.eq.s32 	%p122, %r698, %r3;
	or.pred  	%p123, %p122, %p102;
	selp.u32 	%r2089, 1, 0, %p123;
	or.pred  	%p124, %p20, %p19;
	max.s32 	%r699, %r348, %r349;
	selp.b32 	%r700, %r349, %r699, %p20;
	or.pred  	%p125, %p124, %p21;
	max.s32 	%r701, %r700, %r350;
	selp.b32 	%r702, %r350, %r701, %p21;
	or.pred  	%p126, %p125, %p22;
	max.s32 	%r703, %r702, %r351;
	selp.b32 	%r704, %r351, %r703, %p22;
	or.pred  	%p127, %p126, %p23;
	max.s32 	%r705, %r704, %r352;
	selp.b32 	%r706, %r352, %r705, %p23;
	or.pred  	%p128, %p127, %p24;
	max.s32 	%r707, %r706, %r353;
	selp.b32 	%r708, %r353, %r707, %p24;
	or.pred  	%p129, %p128, %p25;
	max.s32 	%r709, %r708, %r354;
	selp.b32 	%r710, %r354, %r709, %p25;
	or.pred  	%p130, %p129, %p26;
	max.s32 	%r711, %r710, %r355;
	selp.b32 	%r712, %r355, %r711, %p26;
	or.pred  	%p131, %p130, %p27;
	max.s32 	%r713, %r712, %r356;
	selp.b32 	%r714, %r356, %r713, %p27;
	or.pred  	%p132, %p131, %p28;
	max.s32 	%r715, %r714, %r357;
	selp.b32 	%r716, %r357, %r715, %p28;
	or.pred  	%p133, %p132, %p29;
	max.s32 	%r717, %r716, %r358;
	selp.b32 	%r718, %r358, %r717, %p29;
	or.pred  	%p134, %p133, %p30;
	max.s32 	%r719, %r718, %r359;
	selp.b32 	%r720, %r359, %r719, %p30;
	or.pred  	%p135, %p134, %p31;
	max.s32 	%r721, %r720, %r360;
	selp.b32 	%r722, %r360, %r721, %p31;
	or.pred  	%p136, %p135, %p32;
	max.s32 	%r723, %r722, %r361;
	selp.b32 	%r724, %r361, %r723, %p32;
	or.pred  	%p137, %p136, %p33;
	max.s32 	%r725, %r724, %r362;
	selp.b32 	%r726, %r362, %r725, %p33;
	or.pred  	%p138, %p137, %p34;
	max.s32 	%r727, %r726, %r363;
	selp.b32 	%r728, %r363, %r727, %p34;
	or.pred  	%p139, %p138, %p35;
	max.s32 	%r729, %r728, %r364;
	selp.b32 	%r730, %r364, %r729, %p35;
	or.pred  	%p140, %p139, %p36;
	max.s32 	%r731, %r730, %r365;
	selp.b32 	%r732, %r365, %r731, %p36;
	or.pred  	%p141, %p140, %p37;
	max.s32 	%r733, %r732, %r366;
	selp.b32 	%r734, %r366, %r733, %p37;
	or.pred  	%p142, %p141, %p123;
	selp.u32 	%r620, 1, 0, %p142;
	max.s32 	%r735, %r734, %r367;
	selp.b32 	%r625, %r367, %r735, %p123;
	mov.b32 	%r676, 1;
	mov.b32 	%r677, 0;
	mov.b32 	%r678, -1;
	// begin inline asm
	shfl.sync.up.b32 %r619, %r620, %r676, %r677, %r678;
	// end inline asm
	// begin inline asm
	shfl.sync.up.b32 %r624, %r625, %r676, %r677, %r678;
	// end inline asm
	max.s32 	%r736, %r624, %r625;
	selp.b32 	%r737, %r625, %r736, %p142;
	setp.lt.s32 	%p143, %r588, 1;
	selp.b32 	%r738, 0, %r619, %p143;
	or.b32  	%r630, %r738, %r620;
	selp.b32 	%r635, %r625, %r737, %p143;
	mov.b32 	%r636, 2;
	// begin inline asm
	shfl.sync.up.b32 %r629, %r630, %r636, %r677, %r678;
	// end inline asm
	// begin inline asm
	shfl.sync.up.b32 %r634, %r635, %r636, %r677, %r678;
	// end inline asm
	setp.eq.s32 	%p144, %r630, 0;
	max.s32 	%r739, %r634, %r635;
	selp.b32 	%r740, %r739, %r635, %p144;
	setp.lt.s32 	%p145, %r588, 2;
	selp.b32 	%r741, 0, %r629, %p145;
	or.b32  	%r640, %r741, %r630;
	selp.b32 	%r645, %r635, %r740, %p145;
	mov.b32 	%r646, 4;
	// begin inline asm
	shfl.sync.up.b32 %r639, %r640, %r646, %r677, %r678;
	// end inline asm
	// begin inline asm
	shfl.sync.up.b32 %r644, %r645, %r646, %r677, %r678;
	// end inline asm
	setp.eq.s32 	%p146, %r640, 0;
	max.s32 	%r742, %r644, %r645;
	selp.b32 	%r743, %r742, %r645, %p146;
	setp.lt.s32 	%p147, %r588, 4;
	selp.b32 	%r744, 0, %r639, %p147;
	or.b32  	%r650, %r744, %r640;
	selp.b32 	%r655, %r645, %r743, %p147;
	mov.b32 	%r656, 8;
	// begin inline asm
	shfl.sync.up.b32 %r649, %r650, %r656, %r677, %r678;
	// end inline asm
	// begin inline asm
	shfl.sync.up.b32 %r654, %r655, %r656, %r677, %r678;
	// end inline asm
	setp.eq.s32 	%p148, %r650, 0;
	max.s32 	%r745, %r654, %r655;
	selp.b32 	%r746, %r745, %r655, %p148;
	setp.lt.s32 	%p149, %r588, 8;
	selp.b32 	%r747, 0, %r649, %p149;
	or.b32  	%r660, %r747, %r650;
	selp.b32 	%r665, %r655, %r746, %p149;
	mov.b32 	%r666, 16;
	// begin inline asm
	shfl.sync.up.b32 %r659, %r660, %r666, %r677, %r678;
	// end inline asm
	// begin inline asm
	shfl.sync.up.b32 %r664, %r665, %r666, %r677, %r678;
	// end inline asm
	setp.eq.s32 	%p150, %r660, 0;
	max.s32 	%r748, %r664, %r665;
	selp.b32 	%r423, %r748, %r665, %p150;
	setp.lt.s32 	%p151, %r588, 16;
	selp.b32 	%r749, 0, %r659, %p151;
	or.b32  	%r670, %r749, %r660;
	selp.b32 	%r675, %r665, %r423, %p151;
	// begin inline asm
	shfl.sync.up.b32 %r2087, %r670, %r676, %r677, %r678;
	// end inline asm
	// begin inline asm
	shfl.sync.up.b32 %r2088, %r675, %r676, %r677, %r678;
	// end inline asm
	setp.ne.s32 	%p152, %r588, 31;
	@%p152 bra 	$L__BB54_128;
	shl.b32 	%r750, %r421, 3;
	mov.u32 	%r751, _ZZN3cub18CUB_300001_SM_10006detail11scan_by_key21DeviceScanByKeyKernelINS2_10policy_hubIPiiiN4cuda3__47maximumIiEEE10Policy1000ES5_S5_S5_NS0_24ReduceByKeyScanTileStateIiiLb1EEENS6_3std3__48equal_toIiEES9_ijiiEEvT0_PT9_T1_T2_T3_iT4_T5_T6_T7_E12temp_storage;
	add.s32 	%r752, %r751, %r750;
	st.shared.v2.u32 	[%r752], {%r670, %r423};
$L__BB54_128:
	bar.sync 	0;
	ld.shared.v4.u32 	{%r753, %r754, %r755, %r756}, [_ZZN3cub18CUB_300001_SM_10006detail11scan_by_key21DeviceScanByKeyKernelINS2_10policy_hubIPiiiN4cuda3__47maximumIiEEE10Policy1000ES5_S5_S5_NS0_24ReduceByKeyScanTileStateIiiLb1EEENS6_3std3__48equal_toIiEES9_ijiiEEvT0_PT9_T1_T2_T3_iT4_T5_T6_T7_E12temp_storage];
	or.b32  	%r757, %r755, %r753;
	setp.eq.s32 	%p153, %r755, 0;
	max.s32 	%r758, %r754, %r756;
	selp.b32 	%r759, %r758, %r756, %p153;
	setp.eq.s32 	%p154, %r421, 2;
	selp.b32 	%r760, %r757, %r753, %p154;
	selp.b32 	%r761, %r759, %r754, %p154;
	ld.shared.v4.u32 	{%r762, %r763, %r764, %r765}, [_ZZN3cub18CUB_300001_SM_10006detail11scan_by_key21DeviceScanByKeyKernelINS2_10policy_hubIPiiiN4cuda3__47maximumIiEEE10Policy1000ES5_S5_S5_NS0_24ReduceByKeyScanTileStateIiiLb1EEENS6_3std3__48equal_toIiEES9_ijiiEEvT0_PT9_T1_T2_T3_iT4_T5_T6_T7_E12temp_storage+16];
	or.b32  	%r766, %r762, %r757;
	setp.eq.s32 	%p155, %r762, 0;
	max.s32 	%r767, %r759, %r763;
	selp.b32 	%r768, %r767, %r763, %p155;
	setp.eq.s32 	%p156, %r421, 3;
	selp.b32 	%r769, %r766, %r760, %p156;
	selp.b32 	%r770, %r768, %r761, %p156;
	or.b32  	%r771, %r764, %r766;
	setp.eq.s32 	%p157, %r764, 0;
	max.s32 	%r772, %r768, %r765;
	selp.b32 	%r773, %r772, %r765, %p157;
	setp.eq.s32 	%p158, %r421, 4;
	selp.b32 	%r774, %r771, %r769, %p158;
	selp.b32 	%r775, %r773, %r770, %p158;
	ld.shared.v4.u32 	{%r776, %r777, %r778, %r779}, [_ZZN3cub18CUB_300001_SM_10006detail11scan_by_key21DeviceScanByKeyKernelINS2_10policy_hubIPiiiN4cuda3__47maximumIiEEE10Policy1000ES5_S5_S5_NS0_24ReduceByKeyScanTileStateIiiLb1EEENS6_3std3__48equal_toIiEES9_ijiiEEvT0_PT9_T1_T2_T3_iT4_T5_T6_T7_E12temp_storage+32];
	or.b32  	%r780, %r776, %r771;
	setp.eq.s32 	%p159, %r776, 0;
	max.s32 	%r781, %r773, %r777;
	selp.b32 	%r782, %r781, %r777, %p159;
	setp.eq.s32 	%p160, %r421, 5;
	selp.b32 	%r783, %r780, %r774, %p160;
	selp.b32 	%r784, %r782, %r775, %p160;
	or.b32  	%r785, %r778, %r780;
	setp.eq.s32 	%p161, %r778, 0;
	max.s32 	%r786, %r782, %r779;
	selp.b32 	%r787, %r786, %r779, %p161;
	setp.eq.s32 	%p162, %r421, 6;
	selp.b32 	%r427, %r785, %r783, %p162;
	selp.b32 	%r428, %r787, %r784, %p162;
	ld.shared.v2.u32 	{%r788, %r789}, [_ZZN3cub18CUB_300001_SM_10006detail11scan_by_key21DeviceScanByKeyKernelINS2_10policy_hubIPiiiN4cuda3__47maximumIiEEE10Policy1000ES5_S5_S5_NS0_24ReduceByKeyScanTileStateIiiLb1EEENS6_3std3__48equal_toIiEES9_ijiiEEvT0_PT9_T1_T2_T3_iT4_T5_T6_T7_E12temp_storage+48];
	or.b32  	%r429, %r788, %r785;
	setp.eq.s32 	%p163, %r788, 0;
	max.s32 	%r790, %r787, %r789;
	selp.b32 	%r430, %r790, %r789, %p163;
	setp.lt.u32 	%p164, %r223, 32;
	@%p164 bra 	$L__BB54_130;
	setp.eq.s32 	%p165, %r2087, 0;
	max.s32 	%r791, %r428, %r2088;
	selp.b32 	%r792, %r791, %r2088, %p165;
	setp.eq.s32 	%p166, %r588, 0;
	selp.b32 	%r793, 0, %r2087, %p166;
	or.b32  	%r2087, %r427, %r793;
	selp.b32 	%r2088, %r428, %r792, %p166;
	bra.uni 	$L__BB54_143;
$L__BB54_130:
	setp.ne.s32 	%p167, %r223, 0;
	mul.wide.u32 	%rd73, %r1, 16;
	add.s64 	%rd12, %rd1, %rd73;
	@%p167 bra 	$L__BB54_132;
	st.shared.u32 	[_ZZN3cub18CUB_300001_SM_10006detail11scan_by_key21DeviceScanByKeyKernelINS2_10policy_hubIPiiiN4cuda3__47maximumIiEEE10Policy1000ES5_S5_S5_NS0_24ReduceByKeyScanTileStateIiiLb1EEENS6_3std3__48equal_toIiEES9_ijiiEEvT0_PT9_T1_T2_T3_iT4_T5_T6_T7_E12temp_storage+116], %r429;
	st.shared.u32 	[_ZZN3cub18CUB_300001_SM_10006detail11scan_by_key21DeviceScanByKeyKernelINS2_10policy_hubIPiiiN4cuda3__47maximumIiEEE10Policy1000ES5_S5_S5_NS0_24ReduceByKeyScanTileStateIiiLb1EEENS6_3std3__48equal_toIiEES9_ijiiEEvT0_PT9_T1_T2_T3_iT4_T5_T6_T7_E12temp_storage+120], %r430;
	mov.b64 	%rd75, {%r429, %r430};
	add.s64 	%rd74, %rd12, 512;
	mov.b64 	%rd76, 100;
	// begin inline asm
	st.relaxed.gpu.v2.u64 [%rd74], {%rd75, %rd76};
	// end inline asm
$L__BB54_132:
	not.b32 	%r433, %r223;
	mov.b32 	%r794, 280;
	// begin inline asm
	nanosleep.u32 %r794;
	// end inline asm
	mov.b32 	%r2079, 928;
	mul.wide.s32 	%rd80, %r433, 16;
	add.s64 	%rd81, %rd12, %rd80;
	add.s64 	%rd79, %rd81, 512;
	mov.u32 	%r2085, %r1;
$L__BB54_133:
	shr.u32 	%r436, %r2079, 1;
	mul.lo.s32 	%r797, %r2085, 16807;
	and.b32  	%r2085, %r797, 2147483647;
	sub.s32 	%r798, %r2079, %r436;
	add.s32 	%r799, %r798, 1;
	rem.u32 	%r800, %r2085, %r799;
	add.s32 	%r796, %r800, %r436;
	// begin inline asm
	nanosleep.u32 %r796;
	// end inline asm
	// begin inline asm
	ld.relaxed.gpu.v2.u64 {%rd77, %rd177}, [%rd79];
	// end inline asm
	setp.eq.s64 	%p168, %rd177, 99;
	mov.b32 	%r801, -1;
	vote.sync.any.pred 	%p169, %p168, %r801;
	mov.u32 	%r2079, %r436;
	@%p169 bra 	$L__BB54_133;
	mov.b64 	{%r805, %r810}, %rd77;
	setp.eq.s64 	%p170, %rd177, 101;
	mov.b32 	%r853, -1;
	vote.sync.ballot.b32 	%r855, %p170, %r853;
	// begin inline asm
	mov.u32 %r803, %lanemask_ge;
	// end inline asm
	and.b32  	%r856, %r855, %r803;
	or.b32  	%r857, %r856, -2147483648;
	add.s32 	%r858, %r857, -1;
	not.b32 	%r859, %r857;
	and.b32  	%r860, %r859, %r858;
	popc.b32 	%r807, %r860;
	mov.b32 	%r811, 1;
	// begin inline asm
	shfl.sync.down.b32 %r804, %r805, %r811, %r807, %r853;
	// end inline asm
	// begin inline asm
	shfl.sync.down.b32 %r809, %r810, %r811, %r807, %r853;
	// end inline asm
	setp.lt.s32 	%p172, %r588, %r807;
	setp.eq.s32 	%p173, %r805, 0;
	max.s32 	%r861, %r809, %r810;
	selp.b32 	%r862, %r804, 0, %p172;
	or.b32  	%r815, %r862, %r805;
	selp.b32 	%r863, %r861, %r810, %p173;
	selp.b32 	%r820, %r863, %r810, %p172;
	mov.b32 	%r821, 2;
	// begin inline asm
	shfl.sync.down.b32 %r814, %r815, %r821, %r807, %r853;
	// end inline asm
	// begin inline asm
	shfl.sync.down.b32 %r819, %r820, %r821, %r807, %r853;
	// end inline asm
	add.s32 	%r439, %r588, 2;
	setp.gt.s32 	%p174, %r439, %r807;
	setp.eq.s32 	%p175, %r815, 0;
	max.s32 	%r864, %r819, %r820;
	selp.b32 	%r865, %r864, %r820, %p175;
	selp.b32 	%r866, 0, %r814, %p174;
	or.b32  	%r825, %r815, %r866;
	selp.b32 	%r830, %r820, %r865, %p174;
	mov.b32 	%r831, 4;
	// begin inline asm
	shfl.sync.down.b32 %r824, %r825, %r831, %r807, %r853;
	// end inline asm
	// begin inline asm
	shfl.sync.down.b32 %r829, %r830, %r831, %r807, %r853;
	// end inline asm
	add.s32 	%r440, %r588, 4;
	setp.gt.s32 	%p176, %r440, %r807;
	setp.eq.s32 	%p177, %r825, 0;
	max.s32 	%r867, %r829, %r830;
	selp.b32 	%r868, %r867, %r830, %p177;
	selp.b32 	%r869, 0, %r824, %p176;
	or.b32  	%r835, %r825, %r869;
	selp.b32 	%r840, %r830, %r868, %p176;
	mov.b32 	%r841, 8;
	// begin inline asm
	shfl.sync.down.b32 %r834, %r835, %r841, %r807, %r853;
	// end inline asm
	// begin inline asm
	shfl.sync.down.b32 %r839, %r840, %r841, %r807, %r853;
	// end inline asm
	add.s32 	%r441, %r588, 8;
	setp.gt.s32 	%p178, %r441, %r807;
	setp.eq.s32 	%p179, %r835, 0;
	max.s32 	%r870, %r839, %r840;
	selp.b32 	%r871, %r870, %r840, %p179;
	selp.b32 	%r872, 0, %r834, %p178;
	or.b32  	%r845, %r835, %r872;
	selp.b32 	%r850, %r840, %r871, %p178;
	mov.b32 	%r851, 16;
	// begin inline asm
	shfl.sync.down.b32 %r844, %r845, %r851, %r807, %r853;
	// end inline asm
	// begin inline asm
	shfl.sync.down.b32 %r849, %r850, %r851, %r807, %r853;
	// end inline asm
	add.s32 	%r442, %r588, 16;
	setp.gt.s32 	%p180, %r442, %r807;
	setp.eq.s32 	%p181, %r845, 0;
	max.s32 	%r873, %r849, %r850;
	selp.b32 	%r874, %r873, %r850, %p181;
	selp.b32 	%r875, 0, %r844, %p180;
	or.b32  	%r2082, %r875, %r845;
	selp.b32 	%r2083, %r850, %r874, %p180;
	add.s64 	%rd15, %rd1, 512;
	add.s32 	%r2084, %r1, %r433;
	mov.b32 	%r2081, 928;
$L__BB54_135:
	setp.ne.s64 	%p182, %rd177, 101;
	mov.b32 	%r876, -1;
	vote.sync.all.pred 	%p183, %p182, %r876;
	not.pred 	%p184, %p183;
	@%p184 bra 	$L__BB54_139;
	shr.u32 	%r2081, %r2081, 1;
	mul.wide.s32 	%rd88, %r2084, 16;
	add.s64 	%rd89, %rd15, %rd88;
	add.s64 	%rd87, %rd89, -512;
	mov.u32 	%r2086, %r2081;
$L__BB54_137:
	shr.u32 	%r454, %r2086, 1;
	mul.lo.s32 	%r904, %r2085, 16807;
	and.b32  	%r2085, %r904, 2147483647;
	sub.s32 	%r905, %r2086, %r454;
	add.s32 	%r906, %r905, 1;
	rem.u32 	%r907, %r2085, %r906;
	add.s32 	%r903, %r907, %r454;
	// begin inline asm
	nanosleep.u32 %r903;
	// end inline asm
	// begin inline asm
	ld.relaxed.gpu.v2.u64 {%rd85, %rd177}, [%rd87];
	// end inline asm
	setp.eq.s64 	%p190, %rd177, 99;
	mov.b32 	%r908, -1;
	vote.sync.any.pred 	%p191, %p190, %r908;
	mov.u32 	%r2086, %r454;
	@%p191 bra 	$L__BB54_137;
	mov.b64 	{%r911, %r916}, %rd85;
	setp.eq.s64 	%p192, %rd177, 101;
	mov.b32 	%r959, -1;
	vote.sync.ballot.b32 	%r960, %p192, %r959;
	and.b32  	%r961, %r960, %r803;
	or.b32  	%r962, %r961, -2147483648;
	add.s32 	%r963, %r962, -1;
	not.b32 	%r964, %r962;
	and.b32  	%r965, %r964, %r963;
	popc.b32 	%r913, %r965;
	mov.b32 	%r917, 1;
	// begin inline asm
	shfl.sync.down.b32 %r910, %r911, %r917, %r913, %r959;
	// end inline asm
	// begin inline asm
	shfl.sync.down.b32 %r915, %r916, %r917, %r913, %r959;
	// end inline asm
	setp.lt.s32 	%p194, %r588, %r913;
	setp.eq.s32 	%p195, %r911, 0;
	max.s32 	%r966, %r915, %r916;
	selp.b32 	%r967, %r910, 0, %p194;
	or.b32  	%r921, %r967, %r911;
	selp.b32 	%r968, %r966, %r916, %p195;
	selp.b32 	%r926, %r968, %r916, %p194;
	mov.b32 	%r927, 2;
	// begin inline asm
	shfl.sync.down.b32 %r920, %r921, %r927, %r913, %r959;
	// end inline asm
	// begin inline asm
	shfl.sync.down.b32 %r925, %r926, %r927, %r913, %r959;
	// end inline asm
	setp.gt.s32 	%p196, %r439, %r913;
	setp.eq.s32 	%p197, %r921, 0;
	max.s32 	%r969, %r925, %r926;
	selp.b32 	%r970, %r969, %r926, %p197;
	selp.b32 	%r971, 0, %r920, %p196;
	or.b32  	%r931, %r921, %r971;
	selp.b32 	%r936, %r926, %r970, %p196;
	mov.b32 	%r937, 4;
	// begin inline asm
	shfl.sync.down.b32 %r930, %r931, %r937, %r913, %r959;
	// end inline asm
	// begin inline asm
	shfl.sync.down.b32 %r935, %r936, %r937, %r913, %r959;
	// end inline asm
	setp.gt.s32 	%p198, %r440, %r913;
	setp.eq.s32 	%p199, %r931, 0;
	max.s32 	%r972, %r935, %r936;
	selp.b32 	%r973, %r972, %r936, %p199;
	selp.b32 	%r974, 0, %r930, %p198;
	or.b32  	%r941, %r931, %r974;
	selp.b32 	%r946, %r936, %r973, %p198;
	mov.b32 	%r947, 8;
	// begin inline asm
	shfl.sync.down.b32 %r940, %r941, %r947, %r913, %r959;
	// end inline asm
	// begin inline asm
	shfl.sync.down.b32 %r945, %r946, %r947, %r913, %r959;
	// end inline asm
	setp.gt.s32 	%p200, %r441, %r913;
	setp.eq.s32 	%p201, %r941, 0;
	max.s32 	%r975, %r945, %r946;
	selp.b32 	%r976, %r975, %r946, %p201;
	selp.b32 	%r977, 0, %r940, %p200;
	or.b32  	%r951, %r941, %r977;
	selp.b32 	%r956, %r946, %r976, %p200;
	mov.b32 	%r957, 16;
	// begin inline asm
	shfl.sync.down.b32 %r950, %r951, %r957, %r913, %r959;
	// end inline asm
	// begin inline asm
	shfl.sync.down.b32 %r955, %r956, %r957, %r913, %r959;
	// end inline asm
	setp.gt.s32 	%p202, %r442, %r913;
	setp.eq.s32 	%p203, %r951, 0;
	max.s32 	%r978, %r955, %r956;
	selp.b32 	%r979, %r978, %r956, %p203;
	selp.b32 	%r980, 0, %r950, %p202;
	selp.b32 	%r981, %r956, %r979, %p202;
	or.b32  	%r982, %r980, %r2082;
	or.b32  	%r456, %r982, %r951;
	setp.eq.s32 	%p204, %r2082, 0;
	max.s32 	%r983, %r981, %r2083;
	selp.b32 	%r2083, %r983, %r2083, %p204;
	add.s32 	%r2084, %r2084, -32;
	mov.u32 	%r2082, %r456;
	bra.uni 	$L__BB54_135;
$L__BB54_139:
	setp.ne.s32 	%p185, %r223, 0;
	@%p185 bra 	$L__BB54_141;
	or.b32  	%r878, %r2082, %r429;
	setp.eq.s32 	%p186, %r429, 0;
	max.s32 	%r879, %r2083, %r430;
	selp.b32 	%r880, %r879, %r430, %p186;
	mov.b64 	%rd83, {%r878, %r880};
	add.s64 	%rd82, %rd12, 512;
	mov.b64 	%rd84, 101;
	// begin inline asm
	st.relaxed.gpu.v2.u64 [%rd82], {%rd83, %rd84};
	// end inline asm
	st.shared.u32 	[_ZZN3cub18CUB_300001_SM_10006detail11scan_by_key21DeviceScanByKeyKernelINS2_10policy_hubIPiiiN4cuda3__47maximumIiEEE10Policy1000ES5_S5_S5_NS0_24ReduceByKeyScanTileStateIiiLb1EEENS6_3std3__48equal_toIiEES9_ijiiEEvT0_PT9_T1_T2_T3_iT4_T5_T6_T7_E12temp_storage+100], %r2082;
	st.shared.v2.u32 	[_ZZN3cub18CUB_300001_SM_10006detail11scan_by_key21DeviceScanByKeyKernelINS2_10policy_hubIPiiiN4cuda3__47maximumIiEEE10Policy1000ES5_S5_S5_NS0_24ReduceByKeyScanTileStateIiiLb1EEENS6_3std3__48equal_toIiEES9_ijiiEEvT0_PT9_T1_T2_T3_iT4_T5_T6_T7_E12temp_storage+104], {%r2083, %r878};
	st.shared.u32 	[_ZZN3cub18CUB_300001_SM_10006detail11scan_by_key21DeviceScanByKeyKernelINS2_10policy_hubIPiiiN4cuda3__47maximumIiEEE10Policy1000ES5_S5_S5_NS0_24ReduceByKeyScanTileStateIiiLb1EEENS6_3std3__48equal_toIiEES9_ijiiEEvT0_PT9_T1_T2_T3_iT4_T5_T6_T7_E12temp_storage+112], %r880;
$L__BB54_141:
	setp.ne.s32 	%p187, %r588, 0;
	@%p187 bra 	$L__BB54_143;
	st.shared.v2.u32 	[_ZZN3cub18CUB_300001_SM_10006detail11scan_by_key21DeviceScanByKeyKernelINS2_10policy_hubIPiiiN4cuda3__47maximumIiEEE10Policy1000ES5_S5_S5_NS0_24ReduceByKeyScanTileStateIiiLb1EEENS6_3std3__48equal_toIiEES9_ijiiEEvT0_PT9_T1_T2_T3_iT4_T5_T6_T7_E12temp_storage+64], {%r2082, %r2083};
	mov.u32 	%r2087, %r2082;
	mov.u32 	%r2088, %r2083;
$L__BB54_143:
	selp.u32 	%r2097, 1, 0, %p30;
	selp.u32 	%r2096, 1, 0, %p31;
	selp.u32 	%r2100, 1, 0, %p27;
	selp.u32 	%r2101, 1, 0, %p26;
	selp.u32 	%r2099, 1, 0, %p28;
	selp.u32 	%r2095, 1, 0, %p32;
	selp.u32 	%r2104, 1, 0, %p23;
	selp.u32 	%r2105, 1, 0, %p22;
	selp.u32 	%r2103, 1, 0, %p24;
	selp.u32 	%r2108, 1, 0, %p19;
	selp.u32 	%r2107, 1, 0, %p20;
	selp.u32 	%r2102, 1, 0, %p25;
	selp.u32 	%r2094, 1, 0, %p33;
	selp.u32 	%r2098, 1, 0, %p29;
	selp.u32 	%r2106, 1, 0, %p21;
	selp.u32 	%r2090, 1, 0, %p37;
	selp.u32 	%r2092, 1, 0, %p35;
	selp.u32 	%r2093, 1, 0, %p34;
	selp.u32 	%r2091, 1, 0, %p36;
	setp.eq.s32 	%p188, %r223, 0;
	bar.sync 	0;
	ld.shared.u32 	%r881, [_ZZN3cub18CUB_300001_SM_10006detail11scan_by_key21DeviceScanByKeyKernelINS2_10policy_hubIPiiiN4cuda3__47maximumIiEEE10Policy1000ES5_S5_S5_NS0_24ReduceByKeyScanTileStateIiiLb1EEENS6_3std3__48equal_toIiEES9_ijiiEEvT0_PT9_T1_T2_T3_iT4_T5_T6_T7_E12temp_storage+68];
	setp.eq.s32 	%p189, %r2087, 0;
	max.s32 	%r882, %r881, %r2088;
	selp.b32 	%r883, %r882, %r2088, %p189;
	selp.b32 	%r2128, %r2088, %r883, %p188;
	max.s32 	%r884, %r2128, %r348;
	selp.b32 	%r2127, %r348, %r884, %p19;
	max.s32 	%r885, %r2127, %r349;
	selp.b32 	%r2126, %r349, %r885, %p20;
	max.s32 	%r886, %r2126, %r350;
	selp.b32 	%r2125, %r350, %r886, %p21;
	max.s32 	%r887, %r2125, %r351;
	selp.b32 	%r2124, %r351, %r887, %p22;
	max.s32 	%r888, %r2124, %r352;
	selp.b32 	%r2123, %r352, %r888, %p23;
	max.s32 	%r889, %r2123, %r353;
	selp.b32 	%r2122, %r353, %r889, %p24;
	max.s32 	%r890, %r2122, %r354;
	selp.b32 	%r2121, %r354, %r890, %p25;
	max.s32 	%r891, %r2121, %r355;
	selp.b32 	%r2120, %r355, %r891, %p26;
	max.s32 	%r892, %r2120, %r356;
	selp.b32 	%r2119, %r356, %r892, %p27;
	max.s32 	%r893, %r2119, %r357;
	selp.b32 	%r2118, %r357, %r893, %p28;
	max.s32 	%r894, %r2118, %r358;
	selp.b32 	%r2117, %r358, %r894, %p29;
	max.s32 	%r895, %r2117, %r359;
	selp.b32 	%r2116, %r359, %r895, %p30;
	max.s32 	%r896, %r2116, %r360;
	selp.b32 	%r2115, %r360, %r896, %p31;
	max.s32 	%r897, %r2115, %r361;
	selp.b32 	%r2114, %r361, %r897, %p32;
	max.s32 	%r898, %r2114, %r362;
	selp.b32 	%r2113, %r362, %r898, %p33;
	max.s32 	%r899, %r2113, %r363;
	selp.b32 	%r2112, %r363, %r899, %p34;
	max.s32 	%r900, %r2112, %r364;
	selp.b32 	%r2111, %r364, %r900, %p35;
	max.s32 	%r901, %r2111, %r365;
	selp.b32 	%r2110, %r365, %r901, %p36;
	max.s32 	%r902, %r2110, %r366;
	selp.b32 	%r2109, %r366, %r902, %p37;
$L__BB54_144:
	ld.param.u32 	%r1977, [_ZN3cub18CUB_300001_SM_10006detail11scan_by_key21DeviceScanByKeyKernelINS2_10policy_hubIPiiiN4cuda3__47maximumIiEEE10Policy1000ES5_S5_S5_NS0_24ReduceByKeyScanTileStateIiiLb1EEENS6_3std3__48equal_toIiEES9_ijiiEEvT0_PT9_T1_T2_T3_iT4_T5_T6_T7__param_8];
	bar.sync 	0;
	setp.eq.s32 	%p273, %r2108, 0;
	max.s32 	%r1191, %r1977, %r2128;
	selp.b32 	%r1192, %r1191, %r1977, %p273;
	setp.eq.s32 	%p274, %r2107, 0;
	max.s32 	%r1193, %r1977, %r2127;
	selp.b32 	%r1194, %r1193, %r1977, %p274;
	setp.eq.s32 	%p275, %r2106, 0;
	max.s32 	%r1195, %r1977, %r2126;
	selp.b32 	%r1196, %r1195, %r1977, %p275;
	setp.eq.s32 	%p276, %r2105, 0;
	max.s32 	%r1197, %r1977, %r2125;
	selp.b32 	%r1198, %r1197, %r1977, %p276;
	setp.eq.s32 	%p277, %r2104, 0;
	max.s32 	%r1199, %r1977, %r2124;
	selp.b32 	%r1200, %r1199, %r1977, %p277;
	setp.eq.s32 	%p278, %r2103, 0;
	max.s32 	%r1201, %r1977, %r2123;
	selp.b32 	%r1202, %r1201, %r1977, %p278;
	setp.eq.s32 	%p279, %r2102, 0;
	max.s32 	%r1203, %r1977, %r2122;
	selp.b32 	%r1204, %r1203, %r1977, %p279;
	setp.eq.s32 	%p280, %r2101, 0;
	max.s32 	%r1205, %r1977, %r2121;
	selp.b32 	%r1206, %r1205, %r1977, %p280;
	setp.eq.s32 	%p281, %r2100, 0;
	max.s32 	%r1207, %r1977, %r2120;
	selp.b32 	%r1208, %r1207, %r1977, %p281;
	setp.eq.s32 	%p282, %r2099, 0;
	max.s32 	%r1209, %r1977, %r2119;
	selp.b32 	%r1210, %r1209, %r1977, %p282;
	setp.eq.s32 	%p283, %r2098, 0;
	max.s32 	%r1211, %r1977, %r2118;
	selp.b32 	%r1212, %r1211, %r1977, %p283;
	setp.eq.s32 	%p284, %r2097, 0;
	max.s32 	%r1213, %r1977, %r2117;
	selp.b32 	%r1214, %r1213, %r1977, %p284;
	setp.eq.s32 	%p285, %r2096, 0;
	max.s32 	%r1215, %r1977, %r2116;
	selp.b32 	%r1216, %r1215, %r1977, %p285;
	setp.eq.s32 	%p286, %r2095, 0;
	max.s32 	%r1217, %r1977, %r2115;
	selp.b32 	%r1218, %r1217, %r1977, %p286;
	setp.eq.s32 	%p287, %r2094, 0;
	max.s32 	%r1219, %r1977, %r2114;
	selp.b32 	%r1220, %r1219, %r1977, %p287;
	setp.eq.s32 	%p288, %r2093, 0;
	max.s32 	%r1221, %r1977, %r2113;
	selp.b32 	%r1222, %r1221, %r1977, %p288;
	setp.eq.s32 	%p289, %r2092, 0;
	max.s32 	%r1223, %r1977, %r2112;
	selp.b32 	%r1224, %r1223, %r1977, %p289;
	setp.eq.s32 	%p290, %r2091, 0;
	max.s32 	%r1225, %r1977, %r2111;
	selp.b32 	%r1226, %r1225, %r1977, %p290;
	setp.eq.s32 	%p291, %r2090, 0;
	max.s32 	%r1227, %r1977, %r2110;
	selp.b32 	%r1228, %r1227, %r1977, %p291;
	setp.eq.s32 	%p292, %r2089, 0;
	max.s32 	%r1229, %r1977, %r2109;
	selp.b32 	%r1230, %r1229, %r1977, %p292;
	st.shared.v4.u32 	[%r286], {%r1192, %r1194, %r1196, %r1198};
	st.shared.v4.u32 	[%r286+16], {%r1200, %r1202, %r1204, %r1206};
	st.shared.v4.u32 	[%r286+32], {%r1208, %r1210, %r1212, %r1214};
	st.shared.v4.u32 	[%r286+48], {%r1216, %r1218, %r1220, %r1222};
	st.shared.v4.u32 	[%r286+64], {%r1224, %r1226, %r1228, %r1230};
	bar.warp.sync 	-1;
	ld.shared.u32 	%r540, [%r285];
	ld.shared.u32 	%r541, [%r285+128];
	ld.shared.u32 	%r542, [%r285+256];
	ld.shared.u32 	%r543, [%r285+384];
	ld.shared.u32 	%r544, [%r285+512];
	ld.shared.u32 	%r545, [%r285+640];
	ld.shared.u32 	%r546, [%r285+768];
	ld.shared.u32 	%r547, [%r285+896];
	ld.shared.u32 	%r548, [%r285+1024];
	ld.shared.u32 	%r549, [%r285+1152];
	ld.shared.u32 	%r550, [%r285+1280];
	ld.shared.u32 	%r551, [%r285+1408];
	ld.shared.u32 	%r552, [%r285+1536];
	ld.shared.u32 	%r553, [%r285+1664];
	ld.shared.u32 	%r554, [%r285+1792];
	ld.shared.u32 	%r555, [%r285+1920];
	ld.shared.u32 	%r556, [%r285+2048];
	ld.shared.u32 	%r557, [%r285+2176];
	ld.shared.u32 	%r558, [%r285+2304];
	ld.shared.u32 	%r559, [%r285+2432];
	setp.ne.s32 	%p293, %r223, 0;
	@%p293 bra 	$L__BB54_146;
	st.volatile.shared.u32 	[_ZZN3cub18CUB_300001_SM_10006detail11scan_by_key21DeviceScanByKeyKernelINS2_10policy_hubIPiiiN4cuda3__47maximumIiEEE10Policy1000ES5_S5_S5_NS0_24ReduceByKeyScanTileStateIiiLb1EEENS6_3std3__48equal_toIiEES9_ijiiEEvT0_PT9_T1_T2_T3_iT4_T5_T6_T7_E12temp_storage+17920], %r3;
$L__BB54_146:
	ld.param.u64 	%rd174, [_ZN3cub18CUB_300001_SM_10006detail11scan_by_key21DeviceScanByKeyKernelINS2_10policy_hubIPiiiN4cuda3__47maximumIiEEE10Policy1000ES5_S5_S5_NS0_24ReduceByKeyScanTileStateIiiLb1EEENS6_3std3__48equal_toIiEES9_ijiiEEvT0_PT9_T1_T2_T3_iT4_T5_T6_T7__param_3];
	bar.sync 	0;
	ld.volatile.shared.u32 	%r560, [_ZZN3cub18CUB_300001_SM_10006detail11scan_by_key21DeviceScanByKeyKernelINS2_10policy_hubIPiiiN4cuda3__47maximumIiEEE10Policy1000ES5_S5_S5_NS0_24ReduceByKeyScanTileStateIiiLb1EEENS6_3std3__48equal_toIiEES9_ijiiEEvT0_PT9_T1_T2_T3_iT4_T5_T6_T7_E12temp_storage+17920];
	setp.ge.s32 	%p294, %r224, %r560;
	cvt.u64.u32 	%rd90, %r224;
	mov.u32 	%r1231, %ctaid.x;
	mul.lo.s32 	%r1232, %r1231, 4480;
	cvt.u64.u32 	%rd91, %r1232;
	add.s64 	%rd92, %rd90, %rd91;
	cvta.to.global.u64 	%rd93, %rd174;
	shl.b64 	%rd94, %rd92, 2;
	add.s64 	%rd19, %rd93, %rd94;
	@%p294 bra 	$L__BB54_148;
	st.global.u32 	[%rd19], %r540;
$L__BB54_148:
	mov.u32 	%r1233, %tid.x;
	and.b32  	%r1234, %r1233, 992;
	mul.lo.s32 	%r1235, %r1234, 20;
	and.b32  	%r1236, %r1233, 31;
	or.b32  	%r1237, %r1235, %r1236;
	or.b32  	%r1238, %r1237, 32;
	setp.ge.s32 	%p295, %r1238, %r560;
	@%p295 bra 	$L__BB54_150;
	st.global.u32 	[%rd19+128], %r541;
$L__BB54_150:
	or.b32  	%r1244, %r1237, 64;
	setp.ge.s32 	%p296, %r1244, %r560;
	@%p296 bra 	$L__BB54_152;
	st.global.u32 	[%rd19+256], %r542;
$L__BB54_152:
	or.b32  	%r1250, %r1237, 96;
	setp.ge.s32 	%p297, %r1250, %r560;
	@%p297 bra 	$L__BB54_154;
	st.global.u32 	[%rd19+384], %r543;
$L__BB54_154:
	setp.ge.s32 	%p298, %r237, %r560;
	@%p298 bra 	$L__BB54_156;
	st.global.u32 	[%rd19+512], %r544;
$L__BB54_156:
	add.s32 	%r1256, %r1237, 160;
	setp.ge.s32 	%p299, %r1256, %r560;
	@%p299 bra 	$L__BB54_158;
	st.global.u32 	[%rd19+640], %r545;
$L__BB54_158:
	add.s32 	%r1262, %r1237, 192;
	setp.ge.s32 	%p300, %r1262, %r560;
	@%p300 bra 	$L__BB54_160;
	st.global.u32 	[%rd19+768], %r546;
$L__BB54_160:
	add.s32 	%r1268, %r1237, 224;
	setp.ge.s32 	%p301, %r1268, %r560;
	@%p301 bra 	$L__BB54_162;
	st.global.u32 	[%rd19+896], %r547;
$L__BB54_162:
	add.s32 	%r1274, %r1237, 256;
	setp.ge.s32 	%p302, %r1274, %r560;
	@%p302 bra 	$L__BB54_164;
	st.global.u32 	[%rd19+1024], %r548;
$L__BB54_164:
	setp.ge.s32 	%p303, %r252, %r560;
	@%p303 bra 	$L__BB54_166;
	st.global.u32 	[%rd19+1152], %r549;
$L__BB54_166:
	add.s32 	%r1280, %r1237, 320;
	setp.ge.s32 	%p304, %r1280, %r560;
	@%p304 bra 	$L__BB54_168;
	st.global.u32 	[%rd19+1280], %r550;
$L__BB54_168:
	setp.ge.s32 	%p305, %r258, %r560;
	@%p305 bra 	$L__BB54_170;
	st.global.u32 	[%rd19+1408], %r551;
$L__BB54_170:
	setp.ge.s32 	%p306, %r261, %r560;
	@%p306 bra 	$L__BB54_172;
	st.global.u32 	[%rd19+1536], %r552;
$L__BB54_172:
	setp.ge.s32 	%p307, %r264, %r560;
	@%p307 bra 	$L__BB54_174;
	st.global.u32 	[%rd19+1664], %r553;
$L__BB54_174:
	setp.ge.s32 	%p308, %r267, %r560;
	@%p308 bra 	$L__BB54_176;
	st.global.u32 	[%rd19+1792], %r554;
$L__BB54_176:
	add.s32 	%r1286, %r1237, 480;
	setp.ge.s32 	%p309, %r1286, %r560;
	@%p309 bra 	$L__BB54_178;
	st.global.u32 	[%rd19+1920], %r555;
$L__BB54_178:
	setp.ge.s32 	%p310, %r273, %r560;
	@%p310 bra 	$L__BB54_180;
	st.global.u32 	[%rd19+2048], %r556;
$L__BB54_180:
	setp.ge.s32 	%p311, %r276, %r560;
	@%p311 bra 	$L__BB54_182;
	st.global.u32 	[%rd19+2176], %r557;
$L__BB54_182:
	setp.ge.s32 	%p312, %r279, %r560;
	@%p312 bra 	$L__BB54_184;
	st.global.u32 	[%rd19+2304], %r558;
$L__BB54_184:
	add.s32 	%r1292, %r1237, 608;
	setp.ge.s32 	%p313, %r1292, %r560;
	@%p313 bra 	$L__BB54_186;
	st.global.u32 	[%rd19+2432], %r559;
$L__BB54_186:
	ret;

}
	// .globl	_ZN3cub18CUB_300001_SM_10006detail11scan_by_key25DeviceScanByKeyInitKernelINS0_24ReduceByKeyScanTileStateIiiLb1EEEPimEEvT_T0_PN4cuda3std3__415iterator_traitsIS8_vE10value_typeET1_i
.visible .entry _ZN3cub18CUB_300001_SM_10006detail11scan_by_key25DeviceScanByKeyInitKernelINS0_24ReduceByKeyScanTileStateIiiLb1EEEPimEEvT_T0_PN4cuda3std3__415iterator_traitsIS8_vE10value_typeET1_i(
	.param .align 8 .b8 _ZN3cub18CUB_300001_SM_10006detail11scan_by_key25DeviceScanByKeyInitKernelINS0_24ReduceByKeyScanTileStateIiiLb1EEEPimEEvT_T0_PN4cuda3std3__415iterator_traitsIS8_vE10value_typeET1_i_param_0[8],
	.param .u64 .ptr .align 1 _ZN3cub18CUB_300001_SM_10006detail11scan_by_key25DeviceScanByKeyInitKernelINS0_24ReduceByKeyScanTileStateIiiLb1EEEPimEEvT_T0_PN4cuda3std3__415iterator_traitsIS8_vE10value_typeET1_i_param_1,
	.param .u64 .ptr .align 1 _ZN3cub18CUB_300001_SM_10006detail11scan_by_key25DeviceScanByKeyInitKernelINS0_24ReduceByKeyScanTileStateIiiLb1EEEPimEEvT_T0_PN4cuda3std3__415iterator_traitsIS8_vE10value_typeET1_i_param_2,
	.param .u64 _ZN3cub18CUB_300001_SM_10006detail11scan_by_key25DeviceScanByKeyInitKernelINS0_24ReduceByKeyScanTileStateIiiLb1EEEPimEEvT_T0_PN4cuda3std3__415iterator_traitsIS8_vE10value_typeET1_i_param_3,
	.param .u32 _ZN3cub18CUB_300001_SM_10006detail11scan_by_key25DeviceScanByKeyInitKernelINS0_24ReduceByKeyScanTileStateIiiLb1EEEPimEEvT_T0_PN4cuda3std3__415iterator_traitsIS8_vE10value_typeET1_i_param_4
)
{
	.reg .pred 	%p<8>;
	.reg .b32 	%r<8>;
	.reg .b64 	%rd<21>;

	ld.param.u64 	%rd5, [_ZN3cub18CUB_300001_SM_10006detail11scan_by_key25DeviceScanByKeyInitKernelINS0_24ReduceByKeyScanTileStateIiiLb1EEEPimEEvT_T0_PN4cuda3std3__415iterator_traitsIS8_vE10value_typeET1_i_param_0];
	ld.param.u64 	%rd2, [_ZN3cub18CUB_300001_SM_10006detail11scan_by_key25DeviceScanByKeyInitKernelINS0_24ReduceByKeyScanTileStateIiiLb1EEEPimEEvT_T0_PN4cuda3std3__415iterator_traitsIS8_vE10value_typeET1_i_param_1];
	ld.param.u64 	%rd3, [_ZN3cub18CUB_300001_SM_10006detail11scan_by_key25DeviceScanByKeyInitKernelINS0_24ReduceByKeyScanTileStateIiiLb1EEEPimEEvT_T0_PN4cuda3std3__415iterator_traitsIS8_vE10value_typeET1_i_param_2];
	ld.param.u64 	%rd4, [_ZN3cub18CUB_300001_SM_10006detail11scan_by_key25DeviceScanByKeyInitKernelINS0_24ReduceByKeyScanTileStateIiiLb1EEEPimEEvT_T0_PN4cuda3std3__415iterator_traitsIS8_vE10value_typeET1_i_param_3];
	ld.param.u32 	%r4, [_ZN3cub18CUB_300001_SM_10006detail11scan_by_key25DeviceScanByKeyInitKernelINS0_24ReduceByKeyScanTileStateIiiLb1EEEPimEEvT_T0_PN4cuda3std3__415iterator_traitsIS8_vE10value_typeET1_i_param_4];
	cvta.to.global.u64 	%rd1, %rd5;
	mov.u32 	%r1, %ctaid.x;
	mov.u32 	%r5, %ntid.x;
	mov.u32 	%r2, %tid.x;
	mad.lo.s32 	%r3, %r1, %r5, %r2;
	setp.ge.s32 	%p1, %r3, %r4;
	@%p1 bra 	$L__BB55_2;
	mul.wide.s32 	%rd6, %r3, 16;
	add.s64 	%rd7, %rd1, %rd6;
	mov.b64 	%rd8, 99;
	mov.b64 	%rd9, 0;
	st.global.v2.u64 	[%rd7+512], {%rd9, %rd8};
$L__BB55_2:
	setp.ne.s32 	%p2, %r1, 0;
	setp.gt.u32 	%p3, %r2, 31;
	or.pred  	%p4, %p2, %p3;
	@%p4 bra 	$L__BB55_4;
	mul.wide.u32 	%rd10, %r2, 16;
	add.s64 	%rd11, %rd1, %rd10;
	mov.b64 	%rd12, 0;
	st.global.v2.u64 	[%rd11], {%rd12, %rd12};
$L__BB55_4:
	setp.eq.s32 	%p5, %r3, 0;
	setp.ge.u32 	%p6, %r3, %r4;
	or.pred  	%p7, %p5, %p6;
	@%p7 bra 	$L__BB55_6;
	cvt.u64.u32 	%rd13, %r3;
	cvta.to.global.u64 	%rd14, %rd2;
	mul.lo.s64 	%rd15, %rd4, %rd13;
	shl.b64 	%rd16, %rd15, 2;
	add.s64 	%rd17, %rd14, %rd16;
	ld.global.u32 	%r7, [%rd17+-4];
	cvta.to.global.u64 	%rd18, %rd3;
	mul.wide.u32 	%rd19, %r3, 4;
	add.s64 	%rd20, %rd18, %rd19;
	st.global.u32 	[%rd20], %r7;
$L__BB55_6:
	ret;

}
	// .globl	_ZN3cub18CUB_300001_SM_10006detail11scan_by_key21DeviceScanByKeyKernelINS2_10policy_hubIPiiiN4cuda3__47maximumIiEEE10Policy1000ES5_S5_S5_NS0_24ReduceByKeyScanTileStateIiiLb1EEENS6_3std3__48equal_toIiEES9_imiiEEvT0_PT9_T1_T2_T3_iT4_T5_T6_T7_
.visible .entry _ZN3cub18CUB_300001_SM_10006detail11scan_by_key21DeviceScanByKeyKernelINS2_10policy_hubIPiiiN4cuda3__47maximumIiEEE10Policy1000ES5_S5_S5_NS0_24ReduceByKeyScanTileStateIiiLb1EEENS6_3std3__48equal_toIiEES9_imiiEEvT0_PT9_T1_T2_T3_iT4_T5_T6_T7_(
	.param .u64 .ptr .align 1 _ZN3cub18CUB_300001_SM_10006detail11scan_by_key21DeviceScanByKeyKernelINS2_10policy_hubIPiiiN4cuda3__47maximumIiEEE10Policy1000ES5_S5_S5_NS0_24ReduceByKeyScanTileStateIiiLb1EEENS6_3std3__48equal_toIiEES9_imiiEEvT0_PT9_T1_T2_T3_iT4_T5_T6_T7__param_0,
	.param .u64 .ptr .align 1 _ZN3cub18CUB_300001_SM_10006detail11scan_by_key21DeviceScanByKeyKernelINS2_10policy_hubIPiiiN4cuda3__47maximumIiEEE10Policy1000ES5_S5_S5_NS0_24ReduceByKeyScanTileStateIiiLb1EEENS6_3std3__48equal_toIiEES9_imiiEEvT0_PT9_T1_T2_T3_iT4_T5_T6_T7__param_1,
	.param .u64 .ptr .align 1 _ZN3cub18CUB_300001_SM_10006detail11scan_by_key21DeviceScanByKeyKernelINS2_10policy_hubIPiiiN4cuda3__47maximumIiEEE10Policy1000ES5_S5_S5_NS0_24ReduceByKeyScanTileStateIiiLb1EEENS6_3std3__48equal_toIiEES9_imiiEEvT0_PT9_T1_T2_T3_iT4_T5_T6_T7__param_2,
	.param .u64 .ptr .align 1 _ZN3cub18CUB_300001_SM_10006detail11scan_by_key21DeviceScanByKeyKernelINS2_10policy_hubIPiiiN4cuda3__47maximumIiEEE10Policy1000ES5_S5_S5_NS0_24ReduceByKeyScanTileStateIiiLb1EEENS6_3std3__48equal_toIiEES9_imiiEEvT0_PT9_T1_T2_T3_iT4_T5_T6_T7__param_3,
	.param .align 8 .b8 _ZN3cub18CUB_300001_SM_10006detail11scan_by_key21DeviceScanByKeyKernelINS2_10policy_hubIPiiiN4cuda3__47maximumIiEEE10Policy1000ES5_S5_S5_NS0_24ReduceByKeyScanTileStateIiiLb1EEENS6_3std3__48equal_toIiEES9_imiiEEvT0_PT9_T1_T2_T3_iT4_T5_T6_T7__param_4[8],
	.param .u32 _ZN3cub18CUB_300001_SM_10006detail11scan_by_key21DeviceScanByKeyKernelINS2_10policy_hubIPiiiN4cuda3__47maximumIiEEE10Policy1000ES5_S5_S5_NS0_24ReduceByKeyScanTileStateIiiLb1EEENS6_3std3__48equal_toIiEES9_imiiEEvT0_PT9_T1_T2_T3_iT4_T5_T6_T7__param_5,
	.param .align 1 .b8 _ZN3cub18CUB_300001_SM_10006detail11scan_by_key21DeviceScanByKeyKernelINS2_10policy_hubIPiiiN4cuda3__47maximumIiEEE10Policy1000ES5_S5_S5_NS0_24ReduceByKeyScanTileStateIiiLb1EEENS6_3std3__48equal_toIiEES9_imiiEEvT0_PT9_T1_T2_T3_iT4_T5_T6_T7__param_6[1],
	.param .align 1 .b8 _ZN3cub18CUB_300001_SM_10006detail11scan_by_key21DeviceScanByKeyKernelINS2_10policy_hubIPiiiN4cuda3__47maximumIiEEE10Policy1000ES5_S5_S5_NS0_24ReduceByKeyScanTileStateIiiLb1EEENS6_3std3__48equal_toIiEES9_imiiEEvT0_PT9_T1_T2_T3_iT4_T5_T6_T7__param_7[1],
	.param .u32 _ZN3cub18CUB_300001_SM_10006detail11scan_by_key21DeviceScanByKeyKernelINS2_10policy_hubIPiiiN4cuda3__47maximumIiEEE10Policy1000ES5_S5_S5_NS0_24ReduceByKeyScanTileStateIiiLb1EEENS6_3std3__48equal_toIiEES9_imiiEEvT0_PT9_T1_T2_T3_iT4_T5_T6_T7__param_8,
	.param .u64 _ZN3cub18CUB_300001_SM_10006detail11scan_by_key21DeviceScanByKeyKernelINS2_10policy_hubIPiiiN4cuda3__47maximumIiEEE10Policy1000ES5_S5_S5_NS0_24ReduceByKeyScanTileStateIiiLb1EEENS6_3std3__48equal_toIiEES9_imiiEEvT0_PT9_T1_T2_T3_iT4_T5_T6_T7__param_9
)
.maxntid 224
{
	.reg .pred 	%p<544>;
	.reg .b32 	%r<1862>;
	.reg .b64 	%rd<321>;
	// demoted variable
	.shared .align 16 .b8 _ZZN3cub18CUB_300001_SM_10006detail11scan_by_key21DeviceScanByKeyKernelINS2_10policy_hubIPiiiN4cuda3__47maximumIiEEE10Policy1000ES5_S5_S5_NS0_24ReduceByKeyScanTileStateIiiLb1EEENS6_3std3__48equal_toIiEES9_imiiEEvT0_PT9_T1_T2_T3_iT4_T5_T6_T7_E12temp_storage[17936];
	ld.param.u64 	%rd92, [_ZN3cub18CUB_300001_SM_10006detail11scan_by_key21DeviceScanByKeyKernelINS2_10policy_hubIPiiiN4cuda3__47maximumIiEEE10Policy1000ES5_S5_S5_NS0_24ReduceByKeyScanTileStateIiiLb1EEENS6_3std3__48equal_toIiEES9_imiiEEvT0_PT9_T1_T2_T3_iT4_T5_T6_T7__param_0];
	ld.param.u64 	%rd3, [_ZN3cub18CUB_300001_SM_10006detail11scan_by_key21DeviceScanByKeyKernelINS2_10policy_hubIPiiiN4cuda3__47maximumIiEEE10Policy1000ES5_S5_S5_NS0_24ReduceByKeyScanTileStateIiiLb1EEENS6_3std3__48equal_toIiEES9_imiiEEvT0_PT9_T1_T2_T3_iT4_T5_T6_T7__param_4];
	ld.param.u64 	%rd95, [_ZN3cub18CUB_300001_SM_10006detail11scan_by_key21DeviceScanByKeyKernelINS2_10policy_hubIPiiiN4cuda3__47maximumIiEEE10Policy1000ES5_S5_S5_NS0_24ReduceByKeyScanTileStateIiiLb1EEENS6_3std3__48equal_toIiEES9_imiiEEvT0_PT9_T1_T2_T3_iT4_T5_T6_T7__param_1];
	ld.param.u64 	%rd93, [_ZN3cub18CUB_300001_SM_10006detail11scan_by_key21DeviceScanByKeyKernelINS2_10policy_hubIPiiiN4cuda3__47maximumIiEEE10Policy1000ES5_S5_S5_NS0_24ReduceByKeyScanTileStateIiiLb1EEENS6_3std3__48equal_toIiEES9_imiiEEvT0_PT9_T1_T2_T3_iT4_T5_T6_T7__param_2];
	ld.param.u64 	%rd94, [_ZN3cub18CUB_300001_SM_10006detail11scan_by_key21DeviceScanByKeyKernelINS2_10policy_hubIPiiiN4cuda3__47maximumIiEEE10Policy1000ES5_S5_S5_NS0_24ReduceByKeyScanTileStateIiiLb1EEENS6_3std3__48equal_toIiEES9_imiiEEvT0_PT9_T1_T2_T3_iT4_T5_T6_T7__param_3];
	ld.param.u64 	%rd96, [_ZN3cub18CUB_300001_SM_10006detail11scan_by_key21DeviceScanByKeyKernelINS2_10policy_hubIPiiiN4cuda3__47maximumIiEEE10Policy1000ES5_S5_S5_NS0_24ReduceByKeyScanTileStateIiiLb1EEENS6_3std3__48equal_toIiEES9_imiiEEvT0_PT9_T1_T2_T3_iT4_T5_T6_T7__param_9];
	cvta.to.global.u64 	%rd1, %rd94;
	cvta.to.global.u64 	%rd2, %rd95;
	mov.u32 	%r1, %ctaid.x;
	mul.wide.u32 	%rd4, %r1, 4480;
	sub.s64 	%rd5, %rd96, %rd4;
	setp.lt.u64 	%p95, %rd5, 4481;
	@%p95 bra 	$L__BB56_33;
	mov.u32 	%r2, %tid.x;
	and.b32  	%r1124, %r2, 31;
	and.b32  	%r1125, %r2, 992;
	mul.lo.s32 	%r1126, %r1125, 20;
	or.b32  	%r1127, %r1126, %r1124;
	cvt.u64.u32 	%rd267, %r1127;
	add.s64 	%rd6, %rd4, %rd267;
	shl.b64 	%rd268, %rd6, 2;
	add.s64 	%rd227, %rd92, %rd268;
	// begin inline asm
	ld.ca.u32 %r1083, [%rd227];
	// end inline asm
	add.s64 	%rd228, %rd227, 128;
	// begin inline asm
	ld.ca.u32 %r1084, [%rd228];
	// end inline asm
	add.s64 	%rd229, %rd227, 256;
	// begin inline asm
	ld.ca.u32 %r1085, [%rd229];
	// end inline asm
	add.s64 	%rd230, %rd227, 384;
	// begin inline asm
	ld.ca.u32 %r1086, [%rd230];
	// end inline asm
	add.s64 	%rd231, %rd227, 512;
	// begin inline asm
	ld.ca.u32 %r1087, [%rd231];
	// end inline asm
	add.s64 	%rd232, %rd227, 640;
	// begin inline asm
	ld.ca.u32 %r1088, [%rd232];
	// end inline asm
	add.s64 	%rd233, %rd227, 768;
	// begin inline asm
	ld.ca.u32 %r1089, [%rd233];
	// end inline asm
	add.s64 	%rd234, %rd227, 896;
	// begin inline asm
	ld.ca.u32 %r1090, [%rd234];
	// end inline asm
	add.s64 	%rd235, %rd227, 1024;
	// begin inline asm
	ld.ca.u32 %r1091, [%rd235];
	// end inline asm
	add.s64 	%rd236, %rd227, 1152;
	// begin inline asm
	ld.ca.u32 %r1092, [%rd236];
	// end inline asm
	add.s64 	%rd237, %rd227, 1280;
	// begin inline asm
	ld.ca.u32 %r1093, [%rd237];
	// end inline asm
	add.s64 	%rd238, %rd227, 1408;
	// begin inline asm
	ld.ca.u32 %r1094, [%rd238];
	// end inline asm
	add.s64 	%rd239, %rd227, 1536;
	// begin inline asm
	ld.ca.u32 %r1095, [%rd239];
	// end inline asm
	add.s64 	%rd240, %rd227, 1664;
	// begin inline asm
	ld.ca.u32 %r1096, [%rd240];
	// end inline asm
	add.s64 	%rd241, %rd227, 1792;
	// begin inline asm
	ld.ca.u32 %r1097, [%rd241];
	// end inline asm
	add.s64 	%rd242, %rd227, 1920;
	// begin inline asm
	ld.ca.u32 %r1098, [%rd242];
	// end inline asm
	add.s64 	%rd243, %rd227, 2048;
	// begin inline asm
	ld.ca.u32 %r1099, [%rd243];
	// end inline asm
	add.s64 	%rd244, %rd227, 2176;
	// begin inline asm
	ld.ca.u32 %r1100, [%rd244];
	// end inline asm
	add.s64 	%rd245, %rd227, 2304;
	// begin inline asm
	ld.ca.u32 %r1101, [%rd245];
	// end inline asm
	add.s64 	%rd246, %rd227, 2432;
	// begin inline asm
	ld.ca.u32 %r1102, [%rd246];
	// end inline asm
	// begin inline asm
	mov.u32 %r1103, %laneid;
	// end inline asm
	shr.u32 	%r4, %r2, 5;
	mad.lo.s32 	%r1128, %r4, 640, %r1103;
	shl.b32 	%r1129, %r1128, 2;
	mov.u32 	%r1130, _ZZN3cub18CUB_300001_SM_10006detail11scan_by_key21DeviceScanByKeyKernelINS2_10policy_hubIPiiiN4cuda3__47maximumIiEEE10Policy1000ES5_S5_S5_NS0_24ReduceByKeyScanTileStateIiiLb1EEENS6_3std3__48equal_toIiEES9_imiiEEvT0_PT9_T1_T2_T3_iT4_T5_T6_T7_E12temp_storage;
	add.s32 	%r5, %r1130, %r1129;
	st.shared.u32 	[%r5], %r1083;
	st.shared.u32 	[%r5+128], %r1084;
	st.shared.u32 	[%r5+256], %r1085;
	st.shared.u32 	[%r5+384], %r1086;
	st.shared.u32 	[%r5+512], %r1087;
	st.shared.u32 	[%r5+640], %r1088;
	st.shared.u32 	[%r5+768], %r1089;
	st.shared.u32 	[%r5+896], %r1090;
	st.shared.u32 	[%r5+1024], %r1091;
	st.shared.u32 	[%r5+1152], %r1092;
	st.shared.u32 	[%r5+1280], %r1093;
	st.shared.u32 	[%r5+1408], %r1094;
	st.shared.u32 	[%r5+1536], %r1095;
	st.shared.u32 	[%r5+1664], %r1096;
	st.shared.u32 	[%r5+1792], %r1097;
	st.shared.u32 	[%r5+1920], %r1098;
	st.shared.u32 	[%r5+2048], %r1099;
	st.shared.u32 	[%r5+2176], %r1100;
	st.shared.u32 	[%r5+2304], %r1101;
	st.shared.u32 	[%r5+2432], %r1102;
	bar.warp.sync 	-1;
	mad.lo.s32 	%r6, %r1103, 76, %r5;
	ld.shared.v4.u32 	{%r7, %r8, %r9, %r10}, [%r6];
	ld.shared.v4.u32 	{%r11, %r12, %r13, %r14}, [%r6+16];
	ld.shared.v4.u32 	{%r15, %r16, %r17, %r18}, [%r6+32];
	ld.shared.v4.u32 	{%r19, %r20, %r21, %r22}, [%r6+48];
	ld.shared.v4.u32 	{%r23, %r24, %r25, %r26}, [%r6+64];
	bar.sync 	0;
	add.s64 	%rd247, %rd93, %rd268;
	// begin inline asm
	ld.ca.u32 %r1104, [%rd247];
	// end inline asm
	add.s64 	%rd248, %rd247, 128;
	// begin inline asm
	ld.ca.u32 %r1105, [%rd248];
	// end inline asm
	add.s64 	%rd249, %rd247, 256;
	// begin inline asm
	ld.ca.u32 %r1106, [%rd249];
	// end inline asm
	add.s64 	%rd250, %rd247, 384;
	// begin inline asm
	ld.ca.u32 %r1107, [%rd250];
	// end inline asm
	add.s64 	%rd251, %rd247, 512;
	// begin inline asm
	ld.ca.u32 %r1108, [%rd251];
	// end inline asm
	add.s64 	%rd252, %rd247, 640;
	// begin inline asm
	ld.ca.u32 %r1109, [%rd252];
	// end inline asm
	add.s64 	%rd253, %rd247, 768;
	// begin inline asm
	ld.ca.u32 %r1110, [%rd253];
	// end inline asm
	add.s64 	%rd254, %rd247, 896;
	// begin inline asm
	ld.ca.u32 %r1111, [%rd254];
	// end inline asm
	add.s64 	%rd255, %rd247, 1024;
	// begin inline asm
	ld.ca.u32 %r1112, [%rd255];
	// end inline asm
	add.s64 	%rd256, %rd247, 1152;
	// begin inline asm
	ld.ca.u32 %r1113, [%rd256];
	// end inline asm
	add.s64 	%rd257, %rd247, 1280;
	// begin inline asm
	ld.ca.u32 %r1114, [%rd257];
	// end inline asm
	add.s64 	%rd258, %rd247, 1408;
	// begin inline asm
	ld.ca.u32 %r1115, [%rd258];
	// end inline asm
	add.s64 	%rd259, %rd247, 1536;
	// begin inline asm
	ld.ca.u32 %r1116, [%rd259];
	// end inline asm
	add.s64 	%rd260, %rd247, 1664;
	// begin inline asm
	ld.ca.u32 %r1117, [%rd260];
	// end inline asm
	add.s64 	%rd261, %rd247, 1792;
	// begin inline asm
	ld.ca.u32 %r1118, [%rd261];
	// end inline asm
	add.s64 	%rd262, %rd247, 1920;
	// begin inline asm
	ld.ca.u32 %r1119, [%rd262];
	// end inline asm
	add.s64 	%rd263, %rd247, 2048;
	// begin inline asm
	ld.ca.u32 %r1120, [%rd263];
	// end inline asm
	add.s64 	%rd264, %rd247, 2176;
	// begin inline asm
	ld.ca.u32 %r1121, [%rd264];
	// end inline asm
	add.s64 	%rd265, %rd247, 2304;
	// begin inline asm
	ld.ca.u32 %r1122, [%rd265];
	// end inline asm
	add.s64 	%rd266, %rd247, 2432;
	// begin inline asm
	ld.ca.u32 %r1123, [%rd266];
	// end inline asm
	st.shared.u32 	[%r5], %r1104;
	st.shared.u32 	[%r5+128], %r1105;
	st.shared.u32 	[%r5+256], %r1106;
	st.shared.u32 	[%r5+384], %r1107;
	st.shared.u32 	[%r5+512], %r1108;
	st.shared.u32 	[%r5+640], %r1109;
	st.shared.u32 	[%r5+768], %r1110;
	st.shared.u32 	[%r5+896], %r1111;
	st.shared.u32 	[%r5+1024], %r1112;
	st.shared.u32 	[%r5+1152], %r1113;
	st.shared.u32 	[%r5+1280], %r1114;
	st.shared.u32 	[%r5+1408], %r1115;
	st.shared.u32 	[%r5+1536], %r1116;
	st.shared.u32 	[%r5+1664], %r1117;
	st.shared.u32 	[%r5+1792], %r1118;
	st.shared.u32 	[%r5+1920], %r1119;
	st.shared.u32 	[%r5+2048], %r1120;
	st.shared.u32 	[%r5+2176], %r1121;
	st.shared.u32 	[%r5+2304], %r1122;
	st.shared.u32 	[%r5+2432], %r1123;
	bar.warp.sync 	-1;
	ld.shared.v4.u32 	{%r27, %r28, %r29, %r30}, [%r6];
	ld.shared.v4.u32 	{%r31, %r32, %r33, %r34}, [%r6+16];
	ld.shared.v4.u32 	{%r35, %r36, %r37, %r38}, [%r6+32];
	ld.shared.v4.u32 	{%r39, %r40, %r41, %r42}, [%r6+48];
	ld.shared.v4.u32 	{%r43, %r44, %r45, %r46}, [%r6+64];
	bar.sync 	0;
	setp.ne.s32 	%p371, %r1, 0;
	@%p371 bra 	$L__BB56_10;
	shl.b32 	%r1480, %r2, 2;
	add.s32 	%r1482, %r1130, %r1480;
	add.s32 	%r47, %r1482, 1020;
	st.shared.u32 	[%r1482+1020], %r26;
	bar.sync 	0;
	setp.eq.s32 	%p476, %r2, 0;
	mov.b64 	%rd298, 1;
	@%p476 bra 	$L__BB56_4;
	ld.shared.u32 	%r1483, [%r47+-4];
	setp.ne.s32 	%p477, %r1483, %r7;
	selp.u64 	%rd298, 1, 0, %p477;
$L__BB56_4:
	setp.ne.s32 	%p543, %r7, %r8;
	setp.ne.s32 	%p542, %r8, %r9;
	setp.ne.s32 	%p541, %r9, %r10;
	setp.ne.s32 	%p540, %r10, %r11;
	setp.ne.s32 	%p539, %r11, %r12;
	setp.ne.s32 	%p538, %r12, %r13;
	setp.ne.s32 	%p537, %r13, %r14;
	setp.ne.s32 	%p536, %r14, %r15;
	setp.ne.s32 	%p535, %r15, %r16;
	setp.ne.s32 	%p534, %r16, %r17;
	setp.ne.s32 	%p533, %r17, %r18;
	setp.ne.s32 	%p532, %r18, %r19;
	setp.ne.s32 	%p531, %r19, %r20;
	setp.ne.s32 	%p530, %r20, %r21;
	setp.ne.s32 	%p529, %r21, %r22;
	setp.ne.s32 	%p528, %r22, %r23;
	setp.ne.s32 	%p527, %r23, %r24;
	setp.ne.s32 	%p526, %r24, %r25;
	setp.ne.s32 	%p525, %r25, %r26;
	cvt.u32.u64 	%r1544, %rd298;
	selp.u32 	%r1545, 1, 0, %p543;
	selp.u32 	%r1546, 1, 0, %p542;
	selp.u32 	%r1547, 1, 0, %p541;
	selp.u32 	%r1548, 1, 0, %p540;
	selp.u32 	%r1549, 1, 0, %p539;
	selp.u32 	%r1550, 1, 0, %p538;
	selp.u32 	%r1551, 1, 0, %p537;
	selp.u32 	%r1552, 1, 0, %p536;
	selp.u32 	%r1553, 1, 0, %p535;
	selp.u32 	%r1554, 1, 0, %p534;
	selp.u32 	%r1555, 1, 0, %p533;
	selp.u32 	%r1556, 1, 0, %p532;
	selp.u32 	%r1557, 1, 0, %p531;
	selp.u32 	%r1558, 1, 0, %p530;
	selp.u32 	%r1559, 1, 0, %p529;
	selp.u32 	%r1560, 1, 0, %p528;
	selp.u32 	%r1561, 1, 0, %p527;
	selp.u32 	%r1562, 1, 0, %p526;
	selp.u32 	%r1563, 1, 0, %p525;
	max.s32 	%r1564, %r27, %r28;
	selp.b32 	%r1565, %r28, %r1564, %p543;
	max.s32 	%r1566, %r1565, %r29;
	selp.b32 	%r1567, %r29, %r1566, %p542;
	max.s32 	%r1568, %r1567, %r30;
	selp.b32 	%r1569, %r30, %r1568, %p541;
	max.s32 	%r1570, %r1569, %r31;
	selp.b32 	%r1571, %r31, %r1570, %p540;
	max.s32 	%r1572, %r1571, %r32;
	selp.b32 	%r1573, %r32, %r1572, %p539;
	max.s32 	%r1574, %r1573, %r33;
	selp.b32 	%r1575, %r33, %r1574, %p538;
	max.s32 	%r1576, %r1575, %r34;
	selp.b32 	%r1577, %r34, %r1576, %p537;
	max.s32 	%r1578, %r1577, %r35;
	selp.b32 	%r1579, %r35, %r1578, %p536;
	max.s32 	%r1580, %r1579, %r36;
	selp.b32 	%r1581, %r36, %r1580, %p535;
	max.s32 	%r1582, %r1581, %r37;
	selp.b32 	%r1583, %r37, %r1582, %p534;
	max.s32 	%r1584, %r1583, %r38;
	selp.b32 	%r1585, %r38, %r1584, %p533;
	max.s32 	%r1586, %r1585, %r39;
	selp.b32 	%r1587, %r39, %r1586, %p532;
	max.s32 	%r1588, %r1587, %r40;
	selp.b32 	%r1589, %r40, %r1588, %p531;
	max.s32 	%r1590, %r1589, %r41;
	selp.b32 	%r1591, %r41, %r1590, %p530;
	max.s32 	%r1592, %r1591, %r42;
	selp.b32 	%r1593, %r42, %r1592, %p529;
	max.s32 	%r1594, %r1593, %r43;
	selp.b32 	%r1595, %r43, %r1594, %p528;
	max.s32 	%r1596, %r1595, %r44;
	selp.b32 	%r1597, %r44, %r1596, %p527;
	max.s32 	%r1598, %r1597, %r45;
	selp.b32 	%r1599, %r45, %r1598, %p526;
	or.b32  	%r1600, %r1544, %r1563;
	or.b32  	%r1601, %r1600, %r1545;
	or.b32  	%r1602, %r1601, %r1546;
	or.b32  	%r1603, %r1602, %r1547;
	or.b32  	%r1604, %r1603, %r1548;
	or.b32  	%r1605, %r1604, %r1549;
	or.b32  	%r1606, %r1605, %r1550;
	or.b32  	%r1607, %r1606, %r1551;
	or.b32  	%r1608, %r1607, %r1552;
	or.b32  	%r1609, %r1608, %r1553;
	or.b32  	%r1610, %r1609, %r1554;
	or.b32  	%r1611, %r1610, %r1555;
	or.b32  	%r1612, %r1611, %r1556;
	or.b32  	%r1613, %r1612, %r1557;
	or.b32  	%r1614, %r1613, %r1558;
	or.b32  	%r1615, %r1614, %r1559;
	or.b32  	%r1616, %r1615, %r1560;
	or.b32  	%r1617, %r1616, %r1561;
	or.b32  	%r1485, %r1617, %r1562;
	max.s32 	%r1618, %r1599, %r46;
	selp.b32 	%r1490, %r46, %r1618, %p525;
	mov.b32 	%r1541, 1;
	mov.b32 	%r1542, 0;
	mov.b32 	%r1543, -1;
	// begin inline asm
	shfl.sync.up.b32 %r1484, %r1485, %r1541, %r1542, %r1543;
	// end inline asm
	// begin inline asm
	shfl.sync.up.b32 %r1489, %r1490, %r1541, %r1542, %r1543;
	// end inline asm
	setp.eq.s32 	%p478, %r1485, 0;
	max.s32 	%r1619, %r1489, %r1490;
	selp.b32 	%r1620, %r1619, %r1490, %p478;
	setp.lt.s32 	%p479, %r1103, 1;
	selp.b32 	%r1500, %r1490, %r1620, %p479;
	selp.b32 	%r1621, 0, %r1484, %p479;
	or.b32  	%r1495, %r1621, %r1485;
	mov.b32 	%r1501, 2;
	// begin inline asm
	shfl.sync.up.b32 %r1494, %r1495, %r1501, %r1542, %r1543;
	// end inline asm
	// begin inline asm
	shfl.sync.up.b32 %r1499, %r1500, %r1501, %r1542, %r1543;
	// end inline asm
	setp.eq.s32 	%p480, %r1495, 0;
	max.s32 	%r1622, %r1499, %r1500;
	selp.b32 	%r1623, %r1622, %r1500, %p480;
	setp.lt.s32 	%p481, %r1103, 2;
	selp.b32 	%r1510, %r1500, %r1623, %p481;
	selp.b32 	%r1624, 0, %r1494, %p481;
	or.b32  	%r1505, %r1624, %r1495;
	mov.b32 	%r1511, 4;
	// begin inline asm
	shfl.sync.up.b32 %r1504, %r1505, %r1511, %r1542, %r1543;
	// end inline asm
	// begin inline asm
	shfl.sync.up.b32 %r1509, %r1510, %r1511, %r1542, %r1543;
	// end inline asm
	setp.eq.s32 	%p482, %r1505, 0;
	max.s32 	%r1625, %r1509, %r1510;
	selp.b32 	%r1626, %r1625, %r1510, %p482;
	setp.lt.s32 	%p483, %r1103, 4;
	selp.b32 	%r1520, %r1510, %r1626, %p483;
	selp.b32 	%r1627, 0, %r1504, %p483;
	or.b32  	%r1515, %r1627, %r1505;
	mov.b32 	%r1521, 8;
	// begin inline asm
	shfl.sync.up.b32 %r1514, %r1515, %r1521, %r1542, %r1543;
	// end inline asm
	// begin inline asm
	shfl.sync.up.b32 %r1519, %r1520, %r1521, %r1542, %r1543;
	// end inline asm
	setp.eq.s32 	%p484, %r1515, 0;
	max.s32 	%r1628, %r1519, %r1520;
	selp.b32 	%r1629, %r1628, %r1520, %p484;
	setp.lt.s32 	%p485, %r1103, 8;
	selp.b32 	%r1530, %r1520, %r1629, %p485;
	selp.b32 	%r1630, 0, %r1514, %p485;
	or.b32  	%r1525, %r1630, %r1515;
	mov.b32 	%r1531, 16;
	// begin inline asm
	shfl.sync.up.b32 %r1524, %r1525, %r1531, %r1542, %r1543;
	// end inline asm
	// begin inline asm
	shfl.sync.up.b32 %r1529, %r1530, %r1531, %r1542, %r1543;
	// end inline asm
	setp.eq.s32 	%p486, %r1525, 0;
	max.s32 	%r1631, %r1529, %r1530;
	selp.b32 	%r48, %r1631, %r1530, %p486;
	setp.lt.s32 	%p487, %r1103, 16;
	selp.b32 	%r1540, %r1530, %r48, %p487;
	selp.b32 	%r1632, 0, %r1524, %p487;
	or.b32  	%r1535, %r1632, %r1525;
	// begin inline asm
	shfl.sync.up.b32 %r1534, %r1535, %r1541, %r1542, %r1543;
	// end inline asm
	// begin inline asm
	shfl.sync.up.b32 %r1787, %r1540, %r1541, %r1542, %r1543;
	// end inline asm
	setp.ne.s32 	%p488, %r1103, 31;
	@%p488 bra 	$L__BB56_6;
	shl.b32 	%r1633, %r4, 3;
	mov.u32 	%r1634, _ZZN3cub18CUB_300001_SM_10006detail11scan_by_key21DeviceScanByKeyKernelINS2_10policy_hubIPiiiN4cuda3__47maximumIiEEE10Policy1000ES5_S5_S5_NS0_24ReduceByKeyScanTileStateIiiLb1EEENS6_3std3__48equal_toIiEES9_imiiEEvT0_PT9_T1_T2_T3_iT4_T5_T6_T7_E12temp_storage;
	add.s32 	%r1635, %r1634, %r1633;
	st.shared.v2.u32 	[%r1635], {%r1535, %r48};
$L__BB56_6:
	bar.sync 	0;
	ld.shared.v4.u32 	{%r1636, %r1637, %r1638, %r1639}, [_ZZN3cub18CUB_300001_SM_10006detail11scan_by_key21DeviceScanByKeyKernelINS2_10policy_hubIPiiiN4cuda3__47maximumIiEEE10Policy1000ES5_S5_S5_NS0_24ReduceByKeyScanTileStateIiiLb1EEENS6_3std3__48equal_toIiEES9_imiiEEvT0_PT9_T1_T2_T3_iT4_T5_T6_T7_E12temp_storage];
	or.b32  	%r1640, %r1638, %r1636;
	setp.eq.s32 	%p489, %r1638, 0;
	max.s32 	%r1641, %r1637, %r1639;
	selp.b32 	%r1642, %r1641, %r1639, %p489;
	setp.eq.s32 	%p490, %r4, 2;
	selp.b32 	%r1643, %r1642, %r1637, %p490;
	ld.shared.v4.u32 	{%r1644, %r1645, %r1646, %r1647}, [_ZZN3cub18CUB_300001_SM_10006detail11scan_by_key21DeviceScanByKeyKernelINS2_10policy_hubIPiiiN4cuda3__47maximumIiEEE10Policy1000ES5_S5_S5_NS0_24ReduceByKeyScanTileStateIiiLb1EEENS6_3std3__48equal_toIiEES9_imiiEEvT0_PT9_T1_T2_T3_iT4_T5_T6_T7_E12temp_storage+16];
	or.b32  	%r1648, %r1644, %r1640;
	setp.eq.s32 	%p491, %r1644, 0;
	max.s32 	%r1649, %r1642, %r1645;
	selp.b32 	%r1650, %r1649, %r1645, %p491;
	setp.eq.s32 	%p492, %r4, 3;
	selp.b32 	%r1651, %r1650, %r1643, %p492;
	or.b32  	%r1652, %r1646, %r1648;
	setp.eq.s32 	%p493, %r1646, 0;
	max.s32 	%r1653, %r1650, %r1647;
	selp.b32 	%r1654, %r1653, %r1647, %p493;
	setp.eq.s32 	%p494, %r4, 4;
	selp.b32 	%r1655, %r1654, %r1651, %p494;
	ld.shared.v4.u32 	{%r1656, %r1657, %r1658, %r1659}, [_ZZN3cub18CUB_300001_SM_10006detail11scan_by_key21DeviceScanByKeyKernelINS2_10policy_hubIPiiiN4cuda3__47maximumIiEEE10Policy1000ES5_S5_S5_NS0_24ReduceByKeyScanTileStateIiiLb1EEENS6_3std3__48equal_toIiEES9_imiiEEvT0_PT9_T1_T2_T3_iT4_T5_T6_T7_E12temp_storage+32];
	or.b32  	%r1660, %r1656, %r1652;
	setp.eq.s32 	%p495, %r1656, 0;
	max.s32 	%r1661, %r1654, %r1657;
	selp.b32 	%r1662, %r1661, %r1657, %p495;
	setp.eq.s32 	%p496, %r4, 5;
	selp.b32 	%r1663, %r1662, %r1655, %p496;
	or.b32  	%r1664, %r1658, %r1660;
	setp.eq.s32 	%p497, %r1658, 0;
	max.s32 	%r1665, %r1662, %r1659;
	selp.b32 	%r1666, %r1665, %r1659, %p497;
	setp.eq.s32 	%p498, %r4, 6;
	selp.b32 	%r52, %r1666, %r1663, %p498;
	ld.shared.v2.u32 	{%r1667, %r1668}, [_ZZN3cub18CUB_300001_SM_10006detail11scan_by_key21DeviceScanByKeyKernelINS2_10policy_hubIPiiiN4cuda3__47maximumIiEEE10Policy1000ES5_S5_S5_NS0_24ReduceByKeyScanTileStateIiiLb1EEENS6_3std3__48equal_toIiEES9_imiiEEvT0_PT9_T1_T2_T3_iT4_T5_T6_T7_E12temp_storage+48];
	or.b32  	%r53, %r1667, %r1664;
	setp.eq.s32 	%p499, %r1667, 0;
	max.s32 	%r1669, %r1666, %r1668;
	selp.b32 	%r54, %r1669, %r1668, %p499;
	setp.lt.u32 	%p500, %r2, 32;
	@%p500 bra 	$L__BB56_8;
	setp.eq.s32 	%p501, %r1534, 0;
	max.s32 	%r1670, %r52, %r1787;
	selp.b32 	%r1671, %r1670, %r1787, %p501;
	setp.eq.s32 	%p502, %r1103, 0;
	selp.b32 	%r1787, %r52, %r1671, %p502;
$L__BB56_8:
	setp.ne.s32 	%p503, %r24, %r25;
	setp.ne.s32 	%p504, %r23, %r24;
	setp.ne.s32 	%p505, %r22, %r23;
	setp.ne.s32 	%p506, %r21, %r22;
	setp.ne.s32 	%p507, %r20, %r21;
	setp.ne.s32 	%p508, %r19, %r20;
	setp.ne.s32 	%p509, %r18, %r19;
	setp.ne.s32 	%p510, %r17, %r18;
	setp.ne.s32 	%p511, %r16, %r17;
	setp.ne.s32 	%p512, %r15, %r16;
	setp.ne.s32 	%p513, %r14, %r15;
	setp.ne.s32 	%p514, %r13, %r14;
	setp.ne.s32 	%p515, %r12, %r13;
	setp.ne.s32 	%p516, %r11, %r12;
	setp.ne.s32 	%p517, %r10, %r11;
	setp.ne.s32 	%p518, %r9, %r10;
	setp.ne.s32 	%p519, %r8, %r9;
	setp.ne.s32 	%p520, %r7, %r8;
	setp.ne.s32 	%p521, %r2, 0;
	setp.eq.s32 	%p522, %r2, 0;
	setp.eq.s64 	%p523, %rd298, 0;
	max.s32 	%r1672, %r1787, %r27;
	selp.b32 	%r1786, %r1672, %r27, %p523;
	selp.b32 	%r1673, %r27, %r1786, %p522;
	max.s32 	%r1674, %r1673, %r28;
	selp.b32 	%r1785, %r28, %r1674, %p520;
	max.s32 	%r1675, %r1785, %r29;
	selp.b32 	%r1784, %r29, %r1675, %p519;
	max.s32 	%r1676, %r1784, %r30;
	selp.b32 	%r1783, %r30, %r1676, %p518;
	max.s32 	%r1677, %r1783, %r31;
	selp.b32 	%r1782, %r31, %r1677, %p517;
	max.s32 	%r1678, %r1782, %r32;
	selp.b32 	%r1781, %r32, %r1678, %p516;
	max.s32 	%r1679, %r1781, %r33;
	selp.b32 	%r1780, %r33, %r1679, %p515;
	max.s32 	%r1680, %r1780, %r34;
	selp.b32 	%r1779, %r34, %r1680, %p514;
	max.s32 	%r1681, %r1779, %r35;
	selp.b32 	%r1778, %r35, %r1681, %p513;
	max.s32 	%r1682, %r1778, %r36;
	selp.b32 	%r1777, %r36, %r1682, %p512;
	max.s32 	%r1683, %r1777, %r37;
	selp.b32 	%r1776, %r37, %r1683, %p511;
	max.s32 	%r1684, %r1776, %r38;
	selp.b32 	%r1775, %r38, %r1684, %p510;
	max.s32 	%r1685, %r1775, %r39;
	selp.b32 	%r1774, %r39, %r1685, %p509;
	max.s32 	%r1686, %r1774, %r40;
	selp.b32 	%r1773, %r40, %r1686, %p508;
	max.s32 	%r1687, %r1773, %r41;
	selp.b32 	%r1772, %r41, %r1687, %p507;
	max.s32 	%r1688, %r1772, %r42;
	selp.b32 	%r1771, %r42, %r1688, %p506;
	max.s32 	%r1689, %r1771, %r43;
	selp.b32 	%r1770, %r43, %r1689, %p505;
	max.s32 	%r1690, %r1770, %r44;
	selp.b32 	%r1769, %r44, %r1690, %p504;
	max.s32 	%r1691, %r1769, %r45;
	selp.b32 	%r1768, %r45, %r1691, %p503;
	@%p521 bra 	$L__BB56_32;
	mov.b64 	%rd291, {%r53, %r54};
	add.s64 	%rd290, %rd3, 512;
	mov.b64 	%rd292, 101;
	// begin inline asm
	st.relaxed.gpu.v2.u64 [%rd290], {%rd291, %rd292};
	// end inline asm
	mov.u32 	%r1786, %r27;
	bra.uni 	$L__BB56_32;
$L__BB56_10:
	setp.ne.s32 	%p372, %r2, 0;
	mov.b32 	%r1756, 0;
	@%p372 bra 	$L__BB56_12;
	mul.wide.u32 	%rd269, %r1, 4;
	add.s64 	%rd270, %rd2, %rd269;
	ld.global.u32 	%r1756, [%rd270];
$L__BB56_12:
	setp.eq.s32 	%p373, %r2, 0;
	shl.b32 	%r1132, %r2, 2;
	add.s32 	%r1134, %r1130, %r1132;
	add.s32 	%r78, %r1134, 1020;
	st.shared.u32 	[%r1134+1020], %r26;
	bar.sync 	0;
	@%p373 bra 	$L__BB56_14;
	ld.shared.u32 	%r1756, [%r78+-4];
$L__BB56_14:
	setp.ne.s32 	%p374, %r1756, %r7;
	selp.u64 	%rd298, 1, 0, %p374;
	setp.ne.s32 	%p375, %r7, %r8;
	setp.ne.s32 	%p376, %r8, %r9;
	setp.ne.s32 	%p377, %r9, %r10;
	setp.ne.s32 	%p378, %r10, %r11;
	setp.ne.s32 	%p379, %r11, %r12;
	setp.ne.s32 	%p380, %r12, %r13;
	setp.ne.s32 	%p381, %r13, %r14;
	setp.ne.s32 	%p382, %r14, %r15;
	setp.ne.s32 	%p383, %r15, %r16;
	setp.ne.s32 	%p384, %r16, %r17;
	setp.ne.s32 	%p385, %r17, %r18;
	setp.ne.s32 	%p386, %r18, %r19;
	setp.ne.s32 	%p387, %r19, %r20;
	setp.ne.s32 	%p388, %r20, %r21;
	setp.ne.s32 	%p389, %r21, %r22;
	setp.ne.s32 	%p390, %r22, %r23;
	setp.ne.s32 	%p391, %r23, %r24;
	setp.ne.s32 	%p392, %r24, %r25;
	setp.ne.s32 	%p525, %r25, %r26;
	max.s32 	%r1195, %r27, %r28;
	selp.b32 	%r1196, %r28, %r1195, %p375;
	max.s32 	%r1197, %r1196, %r29;
	selp.b32 	%r1198, %r29, %r1197, %p376;
	max.s32 	%r1199, %r1198, %r30;
	selp.b32 	%r1200, %r30, %r1199, %p377;
	max.s32 	%r1201, %r1200, %r31;
	selp.b32 	%r1202, %r31, %r1201, %p378;
	max.s32 	%r1203, %r1202, %r32;
	selp.b32 	%r1204, %r32, %r1203, %p379;
	max.s32 	%r1205, %r1204, %r33;
	selp.b32 	%r1206, %r33, %r1205, %p380;
	max.s32 	%r1207, %r1206, %r34;
	selp.b32 	%r1208, %r34, %r1207, %p381;
	max.s32 	%r1209, %r1208, %r35;
	selp.b32 	%r1210, %r35, %r1209, %p382;
	max.s32 	%r1211, %r1210, %r36;
	selp.b32 	%r1212, %r36, %r1211, %p383;
	max.s32 	%r1213, %r1212, %r37;
	selp.b32 	%r1214, %r37, %r1213, %p384;
	max.s32 	%r1215, %r1214, %r38;
	selp.b32 	%r1216, %r38, %r1215, %p385;
	max.s32 	%r1217, %r1216, %r39;
	selp.b32 	%r1218, %r39, %r1217, %p386;
	max.s32 	%r1219, %r1218, %r40;
	selp.b32 	%r1220, %r40, %r1219, %p387;
	max.s32 	%r1221, %r1220, %r41;
	selp.b32 	%r1222, %r41, %r1221, %p388;
	max.s32 	%r1223, %r1222, %r42;
	selp.b32 	%r1224, %r42, %r1223, %p389;
	max.s32 	%r1225, %r1224, %r43;
	selp.b32 	%r1226, %r43, %r1225, %p390;
	max.s32 	%r1227, %r1226, %r44;
	selp.b32 	%r1228, %r44, %r1227, %p391;
	max.s32 	%r1229, %r1228, %r45;
	selp.b32 	%r1230, %r45, %r1229, %p392;
	or.pred  	%p393, %p374, %p525;
	or.pred  	%p394, %p393, %p375;
	or.pred  	%p395, %p394, %p376;
	or.pred  	%p396, %p395, %p377;
	or.pred  	%p397, %p396, %p378;
	or.pred  	%p398, %p397, %p379;
	or.pred  	%p399, %p398, %p380;
	or.pred  	%p400, %p399, %p381;
	or.pred  	%p401, %p400, %p382;
	or.pred  	%p402, %p401, %p383;
	or.pred  	%p403, %p402, %p384;
	or.pred  	%p404, %p403, %p385;
	or.pred  	%p405, %p404, %p386;
	or.pred  	%p406, %p405, %p387;
	or.pred  	%p407, %p406, %p388;
	or.pred  	%p408, %p407, %p389;
	or.pred  	%p409, %p408, %p390;
	or.pred  	%p410, %p409, %p391;
	or.pred  	%p411, %p410, %p392;
	selp.u32 	%r1136, 1, 0, %p411;
	max.s32 	%r1231, %r1230, %r46;
	selp.b32 	%r1141, %r46, %r1231, %p525;
	mov.b32 	%r1192, 1;
	mov.b32 	%r1193, 0;
	mov.b32 	%r1194, -1;
	// begin inline asm
	shfl.sync.up.b32 %r1135, %r1136, %r1192, %r1193, %r1194;
	// end inline asm
	// begin inline asm
	shfl.sync.up.b32 %r1140, %r1141, %r1192, %r1193, %r1194;
	// end inline asm
	max.s32 	%r1232, %r1140, %r1141;
	setp.lt.s32 	%p413, %r1103, 1;
	selp.b32 	%r1233, 0, %r1135, %p413;
	or.b32  	%r1146, %r1233, %r1136;
	selp.b32 	%r1234, %r1141, %r1232, %p411;
	selp.b32 	%r1151, %r1141, %r1234, %p413;
	mov.b32 	%r1152, 2;
	// begin inline asm
	shfl.sync.up.b32 %r1145, %r1146, %r1152, %r1193, %r1194;
	// end inline asm
	// begin inline asm
	shfl.sync.up.b32 %r1150, %r1151, %r1152, %r1193, %r1194;
	// end inline asm
	setp.eq.s32 	%p414, %r1146, 0;
	max.s32 	%r1235, %r1150, %r1151;
	selp.b32 	%r1236, %r1235, %r1151, %p414;
	setp.lt.s32 	%p415, %r1103, 2;
	selp.b32 	%r1237, 0, %r1145, %p415;
	or.b32  	%r1156, %r1237, %r1146;
	selp.b32 	%r1161, %r1151, %r1236, %p415;
	mov.b32 	%r1162, 4;
	// begin inline asm
	shfl.sync.up.b32 %r1155, %r1156, %r1162, %r1193, %r1194;
	// end inline asm
	// begin inline asm
	shfl.sync.up.b32 %r1160, %r1161, %r1162, %r1193, %r1194;
	// end inline asm
	setp.eq.s32 	%p416, %r1156, 0;
	max.s32 	%r1238, %r1160, %r1161;
	selp.b32 	%r1239, %r1238, %r1161, %p416;
	setp.lt.s32 	%p417, %r1103, 4;
	selp.b32 	%r1240, 0, %r1155, %p417;
	or.b32  	%r1166, %r1240, %r1156;
	selp.b32 	%r1171, %r1161, %r1239, %p417;
	mov.b32 	%r1172, 8;
	// begin inline asm
	shfl.sync.up.b32 %r1165, %r1166, %r1172, %r1193, %r1194;
	// end inline asm
	// begin inline asm
	shfl.sync.up.b32 %r1170, %r1171, %r1172, %r1193, %r1194;
	// end inline asm
	setp.eq.s32 	%p418, %r1166, 0;
	max.s32 	%r1241, %r1170, %r1171;
	selp.b32 	%r1242, %r1241, %r1171, %p418;
	setp.lt.s32 	%p419, %r1103, 8;
	selp.b32 	%r1243, 0, %r1165, %p419;
	or.b32  	%r1176, %r1243, %r1166;
	selp.b32 	%r1181, %r1171, %r1242, %p419;
	mov.b32 	%r1182, 16;
	// begin inline asm
	shfl.sync.up.b32 %r1175, %r1176, %r1182, %r1193, %r1194;
	// end inline asm
	// begin inline asm
	shfl.sync.up.b32 %r1180, %r1181, %r1182, %r1193, %r1194;
	// end inline asm
	setp.eq.s32 	%p420, %r1176, 0;
	max.s32 	%r1244, %r1180, %r1181;
	selp.b32 	%r81, %r1244, %r1181, %p420;
	setp.lt.s32 	%p421, %r1103, 16;
	selp.b32 	%r1245, 0, %r1175, %p421;
	or.b32  	%r1186, %r1245, %r1176;
	selp.b32 	%r1191, %r1181, %r81, %p421;
	// begin inline asm
	shfl.sync.up.b32 %r1766, %r1186, %r1192, %r1193, %r1194;
	// end inline asm
	// begin inline asm
	shfl.sync.up.b32 %r1767, %r1191, %r1192, %r1193, %r1194;
	// end inline asm
	setp.ne.s32 	%p422, %r1103, 31;
	@%p422 bra 	$L__BB56_16;
	shl.b32 	%r1246, %r4, 3;
	mov.u32 	%r1247, _ZZN3cub18CUB_300001_SM_10006detail11scan_by_key21DeviceScanByKeyKernelINS2_10policy_hubIPiiiN4cuda3__47maximumIiEEE10Policy1000ES5_S5_S5_NS0_24ReduceByKeyScanTileStateIiiLb1EEENS6_3std3__48equal_toIiEES9_imiiEEvT0_PT9_T1_T2_T3_iT4_T5_T6_T7_E12temp_storage;
	add.s32 	%r1248, %r1247, %r1246;
	st.shared.v2.u32 	[%r1248], {%r1186, %r81};
$L__BB56_16:
	bar.sync 	0;
	ld.shared.v4.u32 	{%r1249, %r1250, %r1251, %r1252}, [_ZZN3cub18CUB_300001_SM_10006detail11scan_by_key21DeviceScanByKeyKernelINS2_10policy_hubIPiiiN4cuda3__47maximumIiEEE10Policy1000ES5_S5_S5_NS0_24ReduceByKeyScanTileStateIiiLb1EEENS6_3std3__48equal_toIiEES9_imiiEEvT0_PT9_T1_T2_T3_iT4_T5_T6_T7_E12temp_storage];
	or.b32  	%r1253, %r1251, %r1249;
	setp.eq.s32 	%p423, %r1251, 0;
	max.s32 	%r1254, %r1250, %r1252;
	selp.b32 	%r1255, %r1254, %r1252, %p423;
	setp.eq.s32 	%p424, %r4, 2;
	selp.b32 	%r1256, %r1253, %r1249, %p424;
	selp.b32 	%r1257, %r1255, %r1250, %p424;
	ld.shared.v4.u32 	{%r1258, %r1259, %r1260, %r1261}, [_ZZN3cub18CUB_300001_SM_10006detail11scan_by_key21DeviceScanByKeyKernelINS2_10policy_hubIPiiiN4cuda3__47maximumIiEEE10Policy1000ES5_S5_S5_NS0_24ReduceByKeyScanTileStateIiiLb1EEENS6_3std3__48equal_toIiEES9_imiiEEvT0_PT9_T1_T2_T3_iT4_T5_T6_T7_E12temp_storage+16];
	or.b32  	%r1262, %r1258, %r1253;
	setp.eq.s32 	%p425, %r1258, 0;
	max.s32 	%r1263, %r1255, %r1259;
	selp.b32 	%r1264, %r1263, %r1259, %p425;
	setp.eq.s32 	%p426, %r4, 3;
	selp.b32 	%r1265, %r1262, %r1256, %p426;
	selp.b32 	%r1266, %r1264, %r1257, %p426;
	or.b32  	%r1267, %r1260, %r1262;
	setp.eq.s32 	%p427, %r1260, 0;
	max.s32 	%r1268, %r1264, %r1261;
	selp.b32 	%r1269, %r1268, %r1261, %p427;
	setp.eq.s32 	%p428, %r4, 4;
	selp.b32 	%r1270, %r1267, %r1265, %p428;
	selp.b32 	%r1271, %r1269, %r1266, %p428;
	ld.shared.v4.u32 	{%r1272, %r1273, %r1274, %r1275}, [_ZZN3cub18CUB_300001_SM_10006detail11scan_by_key21DeviceScanByKeyKernelINS2_10policy_hubIPiiiN4cuda3__47maximumIiEEE10Policy1000ES5_S5_S5_NS0_24ReduceByKeyScanTileStateIiiLb1EEENS6_3std3__48equal_toIiEES9_imiiEEvT0_PT9_T1_T2_T3_iT4_T5_T6_T7_E12temp_storage+32];
	or.b32  	%r1276, %r1272, %r1267;
	setp.eq.s32 	%p429, %r1272, 0;
	max.s32 	%r1277, %r1269, %r1273;
	selp.b32 	%r1278, %r1277, %r1273, %p429;
	setp.eq.s32 	%p430, %r4, 5;
	selp.b32 	%r1279, %r1276, %r1270, %p430;
	selp.b32 	%r1280, %r1278, %r1271, %p430;
	or.b32  	%r1281, %r1274, %r1276;
	setp.eq.s32 	%p431, %r1274, 0;
	max.s32 	%r1282, %r1278, %r1275;
	selp.b32 	%r1283, %r1282, %r1275, %p431;
	setp.eq.s32 	%p432, %r4, 6;
	selp.b32 	%r85, %r1281, %r1279, %p432;
	selp.b32 	%r86, %r1283, %r1280, %p432;
	ld.shared.v2.u32 	{%r1284, %r1285}, [_ZZN3cub18CUB_300001_SM_10006detail11scan_by_key21DeviceScanByKeyKernelINS2_10policy_hubIPiiiN4cuda3__47maximumIiEEE10Policy1000ES5_S5_S5_NS0_24ReduceByKeyScanTileStateIiiLb1EEENS6_3std3__48equal_toIiEES9_imiiEEvT0_PT9_T1_T2_T3_iT4_T5_T6_T7_E12temp_storage+48];
	or.b32  	%r87, %r1284, %r1281;
	setp.eq.s32 	%p433, %r1284, 0;
	max.s32 	%r1286, %r1283, %r1285;
	selp.b32 	%r88, %r1286, %r1285, %p433;
	setp.lt.u32 	%p434, %r2, 32;
	@%p434 bra 	$L__BB56_18;
	setp.eq.s32 	%p435, %r1766, 0;
	max.s32 	%r1287, %r86, %r1767;
	selp.b32 	%r1288, %r1287, %r1767, %p435;
	setp.eq.s32 	%p436, %r1103, 0;
	selp.b32 	%r1289, 0, %r1766, %p436;
	or.b32  	%r1766, %r85, %r1289;
	selp.b32 	%r1767, %r86, %r1288, %p436;
	bra.uni 	$L__BB56_31;
$L__BB56_18:
	setp.ne.s32 	%p437, %r2, 0;
	mul.wide.u32 	%rd271, %r1, 16;
	add.s64 	%rd10, %rd3, %rd271;
	@%p437 bra 	$L__BB56_20;
	st.shared.u32 	[_ZZN3cub18CUB_300001_SM_10006detail11scan_by_key21DeviceScanByKeyKernelINS2_10policy_hubIPiiiN4cuda3__47maximumIiEEE10Policy1000ES5_S5_S5_NS0_24ReduceByKeyScanTileStateIiiLb1EEENS6_3std3__48equal_toIiEES9_imiiEEvT0_PT9_T1_T2_T3_iT4_T5_T6_T7_E12temp_storage+116], %r87;
	st.shared.u32 	[_ZZN3cub18CUB_300001_SM_10006detail11scan_by_key21DeviceScanByKeyKernelINS2_10policy_hubIPiiiN4cuda3__47maximumIiEEE10Policy1000ES5_S5_S5_NS0_24ReduceByKeyScanTileStateIiiLb1EEENS6_3std3__48equal_toIiEES9_imiiEEvT0_PT9_T1_T2_T3_iT4_T5_T6_T7_E12temp_storage+120], %r88;
	mov.b64 	%rd273, {%r87, %r88};
	add.s64 	%rd272, %rd10, 512;
	mov.b64 	%rd274, 100;
	// begin inline asm
	st.relaxed.gpu.v2.u64 [%rd272], {%rd273, %rd274};
	// end inline asm
$L__BB56_20:
	not.b32 	%r91, %r2;
	mov.b32 	%r1290, 280;
	// begin inline asm
	nanosleep.u32 %r1290;
	// end inline asm
	mul.wide.u32 	%rd275, %r2, 16;
	xor.b64  	%rd276, %rd275, -16;
	add.s64 	%rd277, %rd10, %rd276;
	add.s64 	%rd11, %rd277, 512;
	mov.b32 	%r1758, 928;
	mov.u32 	%r1764, %r1;
$L__BB56_21:
	shr.u32 	%r94, %r1758, 1;
	mul.lo.s32 	%r1293, %r1764, 16807;
	and.b32  	%r1764, %r1293, 2147483647;
	sub.s32 	%r1294, %r1758, %r94;
	add.s32 	%r1295, %r1294, 1;
	rem.u32 	%r1296, %r1764, %r1295;
	add.s32 	%r1292, %r1296, %r94;
	// begin inline asm
	nanosleep.u32 %r1292;
	// end inline asm
	// begin inline asm
	ld.relaxed.gpu.v2.u64 {%rd278, %rd297}, [%rd11];
	// end inline asm
	setp.eq.s64 	%p438, %rd297, 99;
	mov.b32 	%r1297, -1;
	vote.sync.any.pred 	%p439, %p438, %r1297;
	mov.u32 	%r1758, %r94;
	@%p439 bra 	$L__BB56_21;
	mov.b64 	{%r1301, %r1306}, %rd278;
	setp.eq.s64 	%p440, %rd297, 101;
	mov.b32 	%r1349, -1;
	vote.sync.ballot.b32 	%r1351, %p440, %r1349;
	// begin inline asm
	mov.u32 %r1299, %lanemask_ge;
	// end inline asm
	and.b32  	%r1352, %r1351, %r1299;
	or.b32  	%r1353, %r1352, -2147483648;
	add.s32 	%r1354, %r1353, -1;
	not.b32 	%r1355, %r1353;
	and.b32  	%r1356, %r1355, %r1354;
	popc.b32 	%r1303, %r1356;
	mov.b32 	%r1307, 1;
	// begin inline asm
	shfl.sync.down.b32 %r1300, %r1301, %r1307, %r1303, %r1349;
	// end inline asm
	// begin inline asm
	shfl.sync.down.b32 %r1305, %r1306, %r1307, %r1303, %r1349;
	// end inline asm
	setp.lt.s32 	%p442, %r1103, %r1303;
	setp.eq.s32 	%p443, %r1301, 0;
	max.s32 	%r1357, %r1305, %r1306;
	selp.b32 	%r1358, %r1300, 0, %p442;
	or.b32  	%r1311, %r1358, %r1301;
	selp.b32 	%r1359, %r1357, %r1306, %p443;
	selp.b32 	%r1316, %r1359, %r1306, %p442;
	mov.b32 	%r1317, 2;
	// begin inline asm
	shfl.sync.down.b32 %r1310, %r1311, %r1317, %r1303, %r1349;
	// end inline asm
	// begin inline asm
	shfl.sync.down.b32 %r1315, %r1316, %r1317, %r1303, %r1349;
	// end inline asm
	add.s32 	%r97, %r1103, 2;
	setp.gt.s32 	%p444, %r97, %r1303;
	setp.eq.s32 	%p445, %r1311, 0;
	max.s32 	%r1360, %r1315, %r1316;
	selp.b32 	%r1361, %r1360, %r1316, %p445;
	selp.b32 	%r1362, 0, %r1310, %p444;
	or.b32  	%r1321, %r1311, %r1362;
	selp.b32 	%r1326, %r1316, %r1361, %p444;
	mov.b32 	%r1327, 4;
	// begin inline asm
	shfl.sync.down.b32 %r1320, %r1321, %r1327, %r1303, %r1349;
	// end inline asm
	// begin inline asm
	shfl.sync.down.b32 %r1325, %r1326, %r1327, %r1303, %r1349;
	// end inline asm
	add.s32 	%r98, %r1103, 4;
	setp.gt.s32 	%p446, %r98, %r1303;
	setp.eq.s32 	%p447, %r1321, 0;
	max.s32 	%r1363, %r1325, %r1326;
	selp.b32 	%r1364, %r1363, %r1326, %p447;
	selp.b32 	%r1365, 0, %r1320, %p446;
	or.b32  	%r1331, %r1321, %r1365;
	selp.b32 	%r1336, %r1326, %r1364, %p446;
	mov.b32 	%r1337, 8;
	// begin inline asm
	shfl.sync.down.b32 %r1330, %r1331, %r1337, %r1303, %r1349;
	// end inline asm
	// begin inline asm
	shfl.sync.down.b32 %r1335, %r1336, %r1337, %r1303, %r1349;
	// end inline asm
	add.s32 	%r99, %r1103, 8;
	setp.gt.s32 	%p448, %r99, %r1303;
	setp.eq.s32 	%p449, %r1331, 0;
	max.s32 	%r1366, %r1335, %r1336;
	selp.b32 	%r1367, %r1366, %r1336, %p449;
	selp.b32 	%r1368, 0, %r1330, %p448;
	or.b32  	%r1341, %r1331, %r1368;
	selp.b32 	%r1346, %r1336, %r1367, %p448;
	mov.b32 	%r1347, 16;
	// begin inline asm
	shfl.sync.down.b32 %r1340, %r1341, %r1347, %r1303, %r1349;
	// end inline asm
	// begin inline asm
	shfl.sync.down.b32 %r1345, %r1346, %r1347, %r1303, %r1349;
	// end inline asm
	add.s32 	%r100, %r1103, 16;
	setp.gt.s32 	%p450, %r100, %r1303;
	setp.eq.s32 	%p451, %r1341, 0;
	max.s32 	%r1369, %r1345, %r1346;
	selp.b32 	%r1370, %r1369, %r1346, %p451;
	selp.b32 	%r1371, 0, %r1340, %p450;
	or.b32  	%r1762, %r1371, %r1341;
	selp.b32 	%r1761, %r1346, %r1370, %p450;
	add.s64 	%rd14, %rd3, 512;
	add.s32 	%r1763, %r1, %r91;
	mov.b32 	%r1760, 928;
$L__BB56_23:
	setp.ne.s64 	%p452, %rd297, 101;
	mov.b32 	%r1372, -1;
	vote.sync.all.pred 	%p453, %p452, %r1372;
	not.pred 	%p454, %p453;
	@%p454 bra 	$L__BB56_27;
	shr.u32 	%r1760, %r1760, 1;
	mul.wide.s32 	%rd284, %r1763, 16;
	add.s64 	%rd285, %rd14, %rd284;
	add.s64 	%rd16, %rd285, -512;
	mov.u32 	%r1765, %r1760;
$L__BB56_25:
	shr.u32 	%r112, %r1765, 1;
	mul.lo.s32 	%r1400, %r1764, 16807;
	and.b32  	%r1764, %r1400, 2147483647;
	sub.s32 	%r1401, %r1765, %r112;
	add.s32 	%r1402, %r1401, 1;
	rem.u32 	%r1403, %r1764, %r1402;
	add.s32 	%r1399, %r1403, %r112;
	// begin inline asm
	nanosleep.u32 %r1399;
	// end inline asm
	// begin inline asm
	ld.relaxed.gpu.v2.u64 {%rd286, %rd297}, [%rd16];
	// end inline asm
	setp.eq.s64 	%p461, %rd297, 99;
	mov.b32 	%r1404, -1;
	vote.sync.any.pred 	%p462, %p461, %r1404;
	mov.u32 	%r1765, %r112;
	@%p462 bra 	$L__BB56_25;
	mov.b64 	{%r1407, %r1412}, %rd286;
	setp.eq.s64 	%p463, %rd297, 101;
	mov.b32 	%r1455, -1;
	vote.sync.ballot.b32 	%r1456, %p463, %r1455;
	and.b32  	%r1457, %r1456, %r1299;
	or.b32  	%r1458, %r1457, -2147483648;
	add.s32 	%r1459, %r1458, -1;
	not.b32 	%r1460, %r1458;
	and.b32  	%r1461, %r1460, %r1459;
	popc.b32 	%r1409, %r1461;
	mov.b32 	%r1413, 1;
	// begin inline asm
	shfl.sync.down.b32 %r1406, %r1407, %r1413, %r1409, %r1455;
	// end inline asm
	// begin inline asm
	shfl.sync.down.b32 %r1411, %r1412, %r1413, %r1409, %r1455;
	// end inline asm
	setp.lt.s32 	%p465, %r1103, %r1409;
	setp.eq.s32 	%p466, %r1407, 0;
	max.s32 	%r1462, %r1411, %r1412;
	selp.b32 	%r1463, %r1406, 0, %p465;
	or.b32  	%r1417, %r1463, %r1407;
	selp.b32 	%r1464, %r1462, %r1412, %p466;
	selp.b32 	%r1422, %r1464, %r1412, %p465;
	mov.b32 	%r1423, 2;
	// begin inline asm
	shfl.sync.down.b32 %r1416, %r1417, %r1423, %r1409, %r1455;
	// end inline asm
	// begin inline asm
	shfl.sync.down.b32 %r1421, %r1422, %r1423, %r1409, %r1455;
	// end inline asm
	setp.gt.s32 	%p467, %r97, %r1409;
	setp.eq.s32 	%p468, %r1417, 0;
	max.s32 	%r1465, %r1421, %r1422;
	selp.b32 	%r1466, %r1465, %r1422, %p468;
	selp.b32 	%r1467, 0, %r1416, %p467;
	or.b32  	%r1427, %r1417, %r1467;
	selp.b32 	%r1432, %r1422, %r1466, %p467;
	mov.b32 	%r1433, 4;
	// begin inline asm
	shfl.sync.down.b32 %r1426, %r1427, %r1433, %r1409, %r1455;
	// end inline asm
	// begin inline asm
	shfl.sync.down.b32 %r1431, %r1432, %r1433, %r1409, %r1455;
	// end inline asm
	setp.gt.s32 	%p469, %r98, %r1409;
	setp.eq.s32 	%p470, %r1427, 0;
	max.s32 	%r1468, %r1431, %r1432;
	selp.b32 	%r1469, %r1468, %r1432, %p470;
	selp.b32 	%r1470, 0, %r1426, %p469;
	or.b32  	%r1437, %r1427, %r1470;
	selp.b32 	%r1442, %r1432, %r1469, %p469;
	mov.b32 	%r1443, 8;
	// begin inline asm
	shfl.sync.down.b32 %r1436, %r1437, %r1443, %r1409, %r1455;
	// end inline asm
	// begin inline asm
	shfl.sync.down.b32 %r1441, %r1442, %r1443, %r1409, %r1455;
	// end inline asm
	setp.gt.s32 	%p471, %r99, %r1409;
	setp.eq.s32 	%p472, %r1437, 0;
	max.s32 	%r1471, %r1441, %r1442;
	selp.b32 	%r1472, %r1471, %r1442, %p472;
	selp.b32 	%r1473, 0, %r1436, %p471;
	or.b32  	%r1447, %r1437, %r1473;
	selp.b32 	%r1452, %r1442, %r1472, %p471;
	mov.b32 	%r1453, 16;
	// begin inline asm
	shfl.sync.down.b32 %r1446, %r1447, %r1453, %r1409, %r1455;
	// end inline asm
	// begin inline asm
	shfl.sync.down.b32 %r1451, %r1452, %r1453, %r1409, %r1455;
	// end inline asm
	setp.gt.s32 	%p473, %r100, %r1409;
	setp.eq.s32 	%p474, %r1447, 0;
	max.s32 	%r1474, %r1451, %r1452;
	selp.b32 	%r1475, %r1474, %r1452, %p474;
	selp.b32 	%r1476, 0, %r1446, %p473;
	selp.b32 	%r1477, %r1452, %r1475, %p473;
	or.b32  	%r1478, %r1476, %r1762;
	or.b32  	%r114, %r1478, %r1447;
	setp.eq.s32 	%p475, %r1762, 0;
	max.s32 	%r1479, %r1477, %r1761;
	selp.b32 	%r1761, %r1479, %r1761, %p475;
	add.s32 	%r1763, %r1763, -32;
	mov.u32 	%r1762, %r114;
	bra.uni 	$L__BB56_23;
$L__BB56_27:
	setp.ne.s32 	%p455, %r2, 0;
	@%p455 bra 	$L__BB56_29;
	or.b32  	%r1374, %r1762, %r87;
	setp.eq.s32 	%p456, %r87, 0;
	max.s32 	%r1375, %r1761, %r88;
	selp.b32 	%r1376, %r1375, %r88, %p456;
	mov.b64 	%rd282, {%r1374, %r1376};
	add.s64 	%rd281, %rd10, 512;
	mov.b64 	%rd283, 101;
	// begin inline asm
	st.relaxed.gpu.v2.u64 [%rd281], {%rd282, %rd283};
	// end inline asm
	st.shared.u32 	[_ZZN3cub18CUB_300001_SM_10006detail11scan_by_key21DeviceScanByKeyKernelINS2_10policy_hubIPiiiN4cuda3__47maximumIiEEE10Policy1000ES5_S5_S5_NS0_24ReduceByKeyScanTileStateIiiLb1EEENS6_3std3__48equal_toIiEES9_imiiEEvT0_PT9_T1_T2_T3_iT4_T5_T6_T7_E12temp_storage+100], %r1762;
	st.shared.v2.u32 	[_ZZN3cub18CUB_300001_SM_10006detail11scan_by_key21DeviceScanByKeyKernelINS2_10policy_hubIPiiiN4cuda3__47maximumIiEEE10Policy1000ES5_S5_S5_NS0_24ReduceByKeyScanTileStateIiiLb1EEENS6_3std3__48equal_toIiEES9_imiiEEvT0_PT9_T1_T2_T3_iT4_T5_T6_T7_E12temp_storage+104], {%r1761, %r1374};
	st.shared.u32 	[_ZZN3cub18CUB_300001_SM_10006detail11scan_by_key21DeviceScanByKeyKernelINS2_10policy_hubIPiiiN4cuda3__47maximumIiEEE10Policy1000ES5_S5_S5_NS0_24ReduceByKeyScanTileStateIiiLb1EEENS6_3std3__48equal_toIiEES9_imiiEEvT0_PT9_T1_T2_T3_iT4_T5_T6_T7_E12temp_storage+112], %r1376;
$L__BB56_29:
	setp.ne.s32 	%p457, %r1103, 0;
	@%p457 bra 	$L__BB56_31;
	st.shared.v2.u32 	[_ZZN3cub18CUB_300001_SM_10006detail11scan_by_key21DeviceScanByKeyKernelINS2_10policy_hubIPiiiN4cuda3__47maximumIiEEE10Policy1000ES5_S5_S5_NS0_24ReduceByKeyScanTileStateIiiLb1EEENS6_3std3__48equal_toIiEES9_imiiEEvT0_PT9_T1_T2_T3_iT4_T5_T6_T7_E12temp_storage+64], {%r1762, %r1761};
	mov.u32 	%r1766, %r1762;
	mov.u32 	%r1767, %r1761;
$L__BB56_31:
	setp.ne.s32 	%p540, %r10, %r11;
	setp.ne.s32 	%p539, %r11, %r12;
	setp.ne.s32 	%p538, %r12, %r13;
	setp.ne.s32 	%p542, %r8, %r9;
	setp.ne.s32 	%p543, %r7, %r8;
	setp.ne.s32 	%p541, %r9, %r10;
	setp.ne.s32 	%p537, %r13, %r14;
	setp.ne.s32 	%p528, %r22, %r23;
	setp.ne.s32 	%p527, %r23, %r24;
	setp.ne.s32 	%p530, %r20, %r21;
	setp.ne.s32 	%p532, %r18, %r19;
	setp.ne.s32 	%p531, %r19, %r20;
	setp.ne.s32 	%p529, %r21, %r22;
	setp.ne.s32 	%p534, %r16, %r17;
	setp.ne.s32 	%p536, %r14, %r15;
	setp.ne.s32 	%p535, %r15, %r16;
	setp.ne.s32 	%p533, %r17, %r18;
	setp.ne.s32 	%p526, %r24, %r25;
	setp.ne.s32 	%p458, %r1756, %r7;
	setp.eq.s32 	%p459, %r2, 0;
	bar.sync 	0;
	ld.shared.u32 	%r1377, [_ZZN3cub18CUB_300001_SM_10006detail11scan_by_key21DeviceScanByKeyKernelINS2_10policy_hubIPiiiN4cuda3__47maximumIiEEE10Policy1000ES5_S5_S5_NS0_24ReduceByKeyScanTileStateIiiLb1EEENS6_3std3__48equal_toIiEES9_imiiEEvT0_PT9_T1_T2_T3_iT4_T5_T6_T7_E12temp_storage+68];
	setp.eq.s32 	%p460, %r1766, 0;
	max.s32 	%r1378, %r1377, %r1767;
	selp.b32 	%r1379, %r1378, %r1767, %p460;
	selp.b32 	%r1787, %r1767, %r1379, %p459;
	max.s32 	%r1380, %r1787, %r27;
	selp.b32 	%r1786, %r27, %r1380, %p458;
	max.s32 	%r1381, %r1786, %r28;
	selp.b32 	%r1785, %r28, %r1381, %p543;
	max.s32 	%r1382, %r1785, %r29;
	selp.b32 	%r1784, %r29, %r1382, %p542;
	max.s32 	%r1383, %r1784, %r30;
	selp.b32 	%r1783, %r30, %r1383, %p541;
	max.s32 	%r1384, %r1783, %r31;
	selp.b32 	%r1782, %r31, %r1384, %p540;
	max.s32 	%r1385, %r1782, %r32;
	selp.b32 	%r1781, %r32, %r1385, %p539;
	max.s32 	%r1386, %r1781, %r33;
	selp.b32 	%r1780, %r33, %r1386, %p538;
	max.s32 	%r1387, %r1780, %r34;
	selp.b32 	%r1779, %r34, %r1387, %p537;
	max.s32 	%r1388, %r1779, %r35;
	selp.b32 	%r1778, %r35, %r1388, %p536;
	max.s32 	%r1389, %r1778, %r36;
	selp.b32 	%r1777, %r36, %r1389, %p535;
	max.s32 	%r1390, %r1777, %r37;
	selp.b32 	%r1776, %r37, %r1390, %p534;
	max.s32 	%r1391, %r1776, %r38;
	selp.b32 	%r1775, %r38, %r1391, %p533;
	max.s32 	%r1392, %r1775, %r39;
	selp.b32 	%r1774, %r39, %r1392, %p532;
	max.s32 	%r1393, %r1774, %r40;
	selp.b32 	%r1773, %r40, %r1393, %p531;
	max.s32 	%r1394, %r1773, %r41;
	selp.b32 	%r1772, %r41, %r1394, %p530;
	max.s32 	%r1395, %r1772, %r42;
	selp.b32 	%r1771, %r42, %r1395, %p529;
	max.s32 	%r1396, %r1771, %r43;
	selp.b32 	%r1770, %r43, %r1396, %p528;
	max.s32 	%r1397, %r1770, %r44;
	selp.b32 	%r1769, %r44, %r1397, %p527;
	max.s32 	%r1398, %r1769, %r45;
	selp.b32 	%r1768, %r45, %r1398, %p526;
$L__BB56_32:
	ld.param.u32 	%r1753, [_ZN3cub18CUB_300001_SM_10006detail11scan_by_key21DeviceScanByKeyKernelINS2_10policy_hubIPiiiN4cuda3__47maximumIiEEE10Policy1000ES5_S5_S5_NS0_24ReduceByKeyScanTileStateIiiLb1EEENS6_3std3__48equal_toIiEES9_imiiEEvT0_PT9_T1_T2_T3_iT4_T5_T6_T7__param_8];
	bar.sync 	0;
	setp.eq.s64 	%p524, %rd298, 0;
	max.s32 	%r1692, %r1753, %r1787;
	selp.b32 	%r1693, %r1692, %r1753, %p524;
	max.s32 	%r1694, %r1753, %r1786;
	selp.b32 	%r1695, %r1753, %r1694, %p543;
	max.s32 	%r1696, %r1753, %r1785;
	selp.b32 	%r1697, %r1753, %r1696, %p542;
	max.s32 	%r1698, %r1753, %r1784;
	selp.b32 	%r1699, %r1753, %r1698, %p541;
	max.s32 	%r1700, %r1753, %r1783;
	selp.b32 	%r1701, %r1753, %r1700, %p540;
	max.s32 	%r1702, %r1753, %r1782;
	selp.b32 	%r1703, %r1753, %r1702, %p539;
	max.s32 	%r1704, %r1753, %r1781;
	selp.b32 	%r1705, %r1753, %r1704, %p538;
	max.s32 	%r1706, %r1753, %r1780;
	selp.b32 	%r1707, %r1753, %r1706, %p537;
	max.s32 	%r1708, %r1753, %r1779;
	selp.b32 	%r1709, %r1753, %r1708, %p536;
	max.s32 	%r1710, %r1753, %r1778;
	selp.b32 	%r1711, %r1753, %r1710, %p535;
	max.s32 	%r1712, %r1753, %r1777;
	selp.b32 	%r1713, %r1753, %r1712, %p534;
	max.s32 	%r1714, %r1753, %r1776;
	selp.b32 	%r1715, %r1753, %r1714, %p533;
	max.s32 	%r1716, %r1753, %r1775;
	selp.b32 	%r1717, %r1753, %r1716, %p532;
	max.s32 	%r1718, %r1753, %r1774;
	selp.b32 	%r1719, %r1753, %r1718, %p531;
	max.s32 	%r1720, %r1753, %r1773;
	selp.b32 	%r1721, %r1753, %r1720, %p530;
	max.s32 	%r1722, %r1753, %r1772;
	selp.b32 	%r1723, %r1753, %r1722, %p529;
	max.s32 	%r1724, %r1753, %r1771;
	selp.b32 	%r1725, %r1753, %r1724, %p528;
	max.s32 	%r1726, %r1753, %r1770;
	selp.b32 	%r1727, %r1753, %r1726, %p527;
	max.s32 	%r1728, %r1753, %r1769;
	selp.b32 	%r1729, %r1753, %r1728, %p526;
	max.s32 	%r1730, %r1753, %r1768;
	selp.b32 	%r1731, %r1753, %r1730, %p525;
	st.shared.v4.u32 	[%r6], {%r1693, %r1695, %r1697, %r1699};
	st.shared.v4.u32 	[%r6+16], {%r1701, %r1703, %r1705, %r1707};
	st.shared.v4.u32 	[%r6+32], {%r1709, %r1711, %r1713, %r1715};
	st.shared.v4.u32 	[%r6+48], {%r1717, %r1719, %r1721, %r1723};
	st.shared.v4.u32 	[%r6+64], {%r1725, %r1727, %r1729, %r1731};
	bar.warp.sync 	-1;
	ld.shared.u32 	%r1732, [%r5];
	ld.shared.u32 	%r1733, [%r5+128];
	ld.shared.u32 	%r1734, [%r5+256];
	ld.shared.u32 	%r1735, [%r5+384];
	ld.shared.u32 	%r1736, [%r5+512];
	ld.shared.u32 	%r1737, [%r5+640];
	ld.shared.u32 	%r1738, [%r5+768];
	ld.shared.u32 	%r1739, [%r5+896];
	ld.shared.u32 	%r1740, [%r5+1024];
	ld.shared.u32 	%r1741, [%r5+1152];
	ld.shared.u32 	%r1742, [%r5+1280];
	ld.shared.u32 	%r1743, [%r5+1408];
	ld.shared.u32 	%r1744, [%r5+1536];
	ld.shared.u32 	%r1745, [%r5+1664];
	ld.shared.u32 	%r1746, [%r5+1792];
	ld.shared.u32 	%r1747, [%r5+1920];
	ld.shared.u32 	%r1748, [%r5+2048];
	ld.shared.u32 	%r1749, [%r5+2176];
	ld.shared.u32 	%r1750, [%r5+2304];
	ld.shared.u32 	%r1751, [%r5+2432];
	add.s64 	%rd294, %rd1, %rd268;
	st.global.u32 	[%rd294], %r1732;
	st.global.u32 	[%rd294+128], %r1733;
	st.global.u32 	[%rd294+256], %r1734;
	st.global.u32 	[%rd294+384], %r1735;
	st.global.u32 	[%rd294+512], %r1736;
	st.global.u32 	[%rd294+640], %r1737;
	st.global.u32 	[%rd294+768], %r1738;
	st.global.u32 	[%rd294+896], %r1739;
	st.global.u32 	[%rd294+1024], %r1740;
	st.global.u32 	[%rd294+1152], %r1741;
	st.global.u32 	[%rd294+1280], %r1742;
	st.global.u32 	[%rd294+1408], %r1743;
	st.global.u32 	[%rd294+1536], %r1744;
	st.global.u32 	[%rd294+1664], %r1745;
	st.global.u32 	[%rd294+1792], %r1746;
	st.global.u32 	[%rd294+1920], %r1747;
	st.global.u32 	[%rd294+2048], %r1748;
	st.global.u32 	[%rd294+2176], %r1749;
	st.global.u32 	[%rd294+2304], %r1750;
	st.global.u32 	[%rd294+2432], %r1751;
	bra.uni 	$L__BB56_186;
$L__BB56_33:
	setp.eq.s64 	%p96, %rd5, 0;
	@%p96 bra 	$L__BB56_186;
	cvt.u32.u64 	%r159, %rd5;
	shl.b64 	%rd98, %rd4, 2;
	add.s64 	%rd97, %rd92, %rd98;
	// begin inline asm
	ld.ca.u32 %r1807, [%rd97];
	// end inline asm
	mov.u32 	%r161, %tid.x;
	and.b32  	%r440, %r161, 31;
	and.b32  	%r441, %r161, 992;
	mul.lo.s32 	%r442, %r441, 20;
	or.b32  	%r162, %r442, %r440;
	setp.ge.u32 	%p97, %r162, %r159;
	shl.b32 	%r163, %r162, 2;
	cvt.u64.u32 	%rd99, %r163;
	add.s64 	%rd20, %rd97, %rd99;
	mov.u32 	%r1788, %r1807;
	@%p97 bra 	$L__BB56_36;
	// begin inline asm
	ld.ca.u32 %r1788, [%rd20];
	// end inline asm
$L__BB56_36:
	add.s32 	%r166, %r162, 32;
	setp.ge.u32 	%p98, %r166, %r159;
	mov.u32 	%r1789, %r1807;
	@%p98 bra 	$L__BB56_38;
	add.s64 	%rd101, %rd20, 128;
	// begin inline asm
	ld.ca.u32 %r1789, [%rd101];
	// end inline asm
$L__BB56_38:
	add.s32 	%r169, %r162, 64;
	setp.ge.u32 	%p99, %r169, %r159;
	mov.u32 	%r1790, %r1807;
	@%p99 bra 	$L__BB56_40;
	add.s64 	%rd102, %rd20, 256;
	// begin inline asm
	ld.ca.u32 %r1790, [%rd102];
	// end inline asm
$L__BB56_40:
	add.s32 	%r172, %r162, 96;
	setp.ge.u32 	%p100, %r172, %r159;
	mov.u32 	%r1791, %r1807;
	@%p100 bra 	$L__BB56_42;
	add.s64 	%rd103, %rd20, 384;
	// begin inline asm
	ld.ca.u32 %r1791, [%rd103];
	// end inline asm
$L__BB56_42:
	add.s32 	%r175, %r162, 128;
	setp.ge.u32 	%p101, %r175, %r159;
	mov.u32 	%r1792, %r1807;
	@%p101 bra 	$L__BB56_44;
	add.s64 	%rd104, %rd20, 512;
	// begin inline asm
	ld.ca.u32 %r1792, [%rd104];
	// end inline asm
$L__BB56_44:
	add.s32 	%r178, %r162, 160;
	setp.ge.u32 	%p102, %r178, %r159;
	mov.u32 	%r1793, %r1807;
	@%p102 bra 	$L__BB56_46;
	add.s64 	%rd105, %rd20, 640;
	// begin inline asm
	ld.ca.u32 %r1793, [%rd105];
	// end inline asm
$L__BB56_46:
	add.s32 	%r181, %r162, 192;
	setp.ge.u32 	%p103, %r181, %r159;
	mov.u32 	%r1794, %r1807;
	@%p103 bra 	$L__BB56_48;
	add.s64 	%rd106, %rd20, 768;
	// begin inline asm
	ld.ca.u32 %r1794, [%rd106];
	// end inline asm
$L__BB56_48:
	add.s32 	%r184, %r162, 224;
	setp.ge.u32 	%p104, %r184, %r159;
	mov.u32 	%r1795, %r1807;
	@%p104 bra 	$L__BB56_50;
	add.s64 	%rd107, %rd20, 896;
	// begin inline asm
	ld.ca.u32 %r1795, [%rd107];
	// end inline asm
$L__BB56_50:
	add.s32 	%r187, %r162, 256;
	setp.ge.u32 	%p105, %r187, %r159;
	mov.u32 	%r1796, %r1807;
	@%p105 bra 	$L__BB56_52;
	add.s64 	%rd108, %rd20, 1024;
	// begin inline asm
	ld.ca.u32 %r1796, [%rd108];
	// end inline asm
$L__BB56_52:
	add.s32 	%r190, %r162, 288;
	setp.ge.u32 	%p106, %r190, %r159;
	mov.u32 	%r1797, %r1807;
	@%p106 bra 	$L__BB56_54;
	add.s64 	%rd109, %rd20, 1152;
	// begin inline asm
	ld.ca.u32 %r1797, [%rd109];
	// end inline asm
$L__BB56_54:
	add.s32 	%r193, %r162, 320;
	setp.ge.u32 	%p107, %r193, %r159;
	mov.u32 	%r1798, %r1807;
	@%p107 bra 	$L__BB56_56;
	add.s64 	%rd110, %rd20, 1280;
	// begin inline asm
	ld.ca.u32 %r1798, [%rd110];
	// end inline asm
$L__BB56_56:
	add.s32 	%r196, %r162, 352;
	setp.ge.u32 	%p108, %r196, %r159;
	mov.u32 	%r1799, %r1807;
	@%p108 bra 	$L__BB56_58;
	add.s64 	%rd111, %rd20, 1408;
	// begin inline asm
	ld.ca.u32 %r1799, [%rd111];
	// end inline asm
$L__BB56_58:
	add.s32 	%r199, %r162, 384;
	setp.ge.u32 	%p109, %r199, %r159;
	mov.u32 	%r1800, %r1807;
	@%p109 bra 	$L__BB56_60;
	add.s64 	%rd112, %rd20, 1536;
	// begin inline asm
	ld.ca.u32 %r1800, [%rd112];
	// end inline asm
$L__BB56_60:
	add.s32 	%r202, %r162, 416;
	setp.ge.u32 	%p110, %r202, %r159;
	mov.u32 	%r1801, %r1807;
	@%p110 bra 	$L__BB56_62;
	add.s64 	%rd113, %rd20, 1664;
	// begin inline asm
	ld.ca.u32 %r1801, [%rd113];
	// end inline asm
$L__BB56_62:
	add.s32 	%r205, %r162, 448;
	setp.ge.u32 	%p111, %r205, %r159;
	mov.u32 	%r1802, %r1807;
	@%p111 bra 	$L__BB56_64;
	add.s64 	%rd114, %rd20, 1792;
	// begin inline asm
	ld.ca.u32 %r1802, [%rd114];
	// end inline asm
$L__BB56_64:
	add.s32 	%r208, %r162, 480;
	setp.ge.u32 	%p112, %r208, %r159;
	mov.u32 	%r1803, %r1807;
	@%p112 bra 	$L__BB56_66;
	add.s64 	%rd115, %rd20, 1920;
	// begin inline asm
	ld.ca.u32 %r1803, [%rd115];
	// end inline asm
$L__BB56_66:
	add.s32 	%r211, %r162, 512;
	setp.ge.u32 	%p113, %r211, %r159;
	mov.u32 	%r1804, %r1807;
	@%p113 bra 	$L__BB56_68;
	add.s64 	%rd116, %rd20, 2048;
	// begin inline asm
	ld.ca.u32 %r1804, [%rd116];
	// end inline asm
$L__BB56_68:
	add.s32 	%r214, %r162, 544;
	setp.ge.u32 	%p114, %r214, %r159;
	mov.u32 	%r1805, %r1807;
	@%p114 bra 	$L__BB56_70;
	add.s64 	%rd117, %rd20, 2176;
	// begin inline asm
	ld.ca.u32 %r1805, [%rd117];
	// end inline asm
$L__BB56_70:
	add.s32 	%r217, %r162, 576;
	setp.ge.u32 	%p115, %r217, %r159;
	mov.u32 	%r1806, %r1807;
	@%p115 bra 	$L__BB56_72;
	add.s64 	%rd118, %rd20, 2304;
	// begin inline asm
	ld.ca.u32 %r1806, [%rd118];
	// end inline asm
$L__BB56_72:
	add.s32 	%r220, %r162, 608;
	setp.ge.u32 	%p116, %r220, %r159;
	@%p116 bra 	$L__BB56_74;
	add.s64 	%rd119, %rd20, 2432;
	// begin inline asm
	ld.ca.u32 %r1807, [%rd119];
	// end inline asm
$L__BB56_74:
	setp.ge.u32 	%p117, %r162, %r159;
	// begin inline asm
	mov.u32 %r463, %laneid;
	// end inline asm
	shr.u32 	%r224, %r161, 5;
	mad.lo.s32 	%r465, %r224, 640, %r463;
	shl.b32 	%r466, %r465, 2;
	mov.u32 	%r467, _ZZN3cub18CUB_300001_SM_10006detail11scan_by_key21DeviceScanByKeyKernelINS2_10policy_hubIPiiiN4cuda3__47maximumIiEEE10Policy1000ES5_S5_S5_NS0_24ReduceByKeyScanTileStateIiiLb1EEENS6_3std3__48equal_toIiEES9_imiiEEvT0_PT9_T1_T2_T3_iT4_T5_T6_T7_E12temp_storage;
	add.s32 	%r225, %r467, %r466;
	st.shared.u32 	[%r225], %r1788;
	st.shared.u32 	[%r225+128], %r1789;
	st.shared.u32 	[%r225+256], %r1790;
	st.shared.u32 	[%r225+384], %r1791;
	st.shared.u32 	[%r225+512], %r1792;
	st.shared.u32 	[%r225+640], %r1793;
	st.shared.u32 	[%r225+768], %r1794;
	st.shared.u32 	[%r225+896], %r1795;
	st.shared.u32 	[%r225+1024], %r1796;
	st.shared.u32 	[%r225+1152], %r1797;
	st.shared.u32 	[%r225+1280], %r1798;
	st.shared.u32 	[%r225+1408], %r1799;
	st.shared.u32 	[%r225+1536], %r1800;
	st.shared.u32 	[%r225+1664], %r1801;
	st.shared.u32 	[%r225+1792], %r1802;
	st.shared.u32 	[%r225+1920], %r1803;
	st.shared.u32 	[%r225+2048], %r1804;
	st.shared.u32 	[%r225+2176], %r1805;
	st.shared.u32 	[%r225+2304], %r1806;
	st.shared.u32 	[%r225+2432], %r1807;
	bar.warp.sync 	-1;
	mad.lo.s32 	%r226, %r463, 76, %r225;
	ld.shared.v4.u32 	{%r227, %r228, %r229, %r230}, [%r226];
	ld.shared.v4.u32 	{%r231, %r232, %r233, %r234}, [%r226+16];
	ld.shared.v4.u32 	{%r235, %r236, %r237, %r238}, [%r226+32];
	ld.shared.v4.u32 	{%r239, %r240, %r241, %r242}, [%r226+48];
	ld.shared.v4.u32 	{%r243, %r244, %r245, %r246}, [%r226+64];
	bar.sync 	0;
	add.s64 	%rd120, %rd93, %rd98;
	// begin inline asm
	ld.ca.u32 %r1827, [%rd120];
	// end inline asm
	add.s64 	%rd21, %rd120, %rd99;
	mov.u32 	%r1808, %r1827;
	@%p117 bra 	$L__BB56_76;
	// begin inline asm
	ld.ca.u32 %r1808, [%rd21];
	// end inline asm
$L__BB56_76:
	setp.ge.u32 	%p118, %r166, %r159;
	mov.u32 	%r1809, %r1827;
	@%p118 bra 	$L__BB56_78;
	add.s64 	%rd124, %rd21, 128;
	// begin inline asm
	ld.ca.u32 %r1809, [%rd124];
	// end inline asm
$L__BB56_78:
	setp.ge.u32 	%p119, %r169, %r159;
	mov.u32 	%r1810, %r1827;
	@%p119 bra 	$L__BB56_80;
	add.s64 	%rd125, %rd21, 256;
	// begin inline asm
	ld.ca.u32 %r1810, [%rd125];
	// end inline asm
$L__BB56_80:
	setp.ge.u32 	%p120, %r172, %r159;
	mov.u32 	%r1811, %r1827;
	@%p120 bra 	$L__BB56_82;
	add.s64 	%rd126, %rd21, 384;
	// begin inline asm
	ld.ca.u32 %r1811, [%rd126];
	// end inline asm
$L__BB56_82:
	setp.ge.u32 	%p121, %r175, %r159;
	mov.u32 	%r1812, %r1827;
	@%p121 bra 	$L__BB56_84;
	add.s64 	%rd127, %rd21, 512;
	// begin inline asm
	ld.ca.u32 %r1812, [%rd127];
	// end inline asm
$L__BB56_84:
	setp.ge.u32 	%p122, %r178, %r159;
	mov.u32 	%r1813, %r1827;
	@%p122 bra 	$L__BB56_86;
	add.s64 	%rd128, %rd21, 640;
	// begin inline asm
	ld.ca.u32 %r1813, [%rd128];
	// end inline asm
$L__BB56_86:
	setp.ge.u32 	%p123, %r181, %r159;
	mov.u32 	%r1814, %r1827;
	@%p123 bra 	$L__BB56_88;
	add.s64 	%rd129, %rd21, 768;
	// begin inline asm
	ld.ca.u32 %r1814, [%rd129];
	// end inline asm
$L__BB56_88:
	setp.ge.u32 	%p124, %r184, %r159;
	mov.u32 	%r1815, %r1827;
	@%p124 bra 	$L__BB56_90;
	add.s64 	%rd130, %rd21, 896;
	// begin inline asm
	ld.ca.u32 %r1815, [%rd130];
	// end inline asm
$L__BB56_90:
	setp.ge.u32 	%p125, %r187, %r159;
	mov.u32 	%r1816, %r1827;
	@%p125 bra 	$L__BB56_92;
	add.s64 	%rd131, %rd21, 1024;
	// begin inline asm
	ld.ca.u32 %r1816, [%rd131];
	// end inline asm
$L__BB56_92:
	setp.ge.u32 	%p126, %r190, %r159;
	mov.u32 	%r1817, %r1827;
	@%p126 bra 	$L__BB56_94;
	add.s64 	%rd132, %rd21, 1152;
	// begin inline asm
	ld.ca.u32 %r1817, [%rd132];
	// end inline asm
$L__BB56_94:
	setp.ge.u32 	%p127, %r193, %r159;
	mov.u32 	%r1818, %r1827;
	@%p127 bra 	$L__BB56_96;
	add.s64 	%rd133, %rd21, 1280;
	// begin inline asm
	ld.ca.u32 %r1818, [%rd133];
	// end inline asm
$L__BB56_96:
	setp.ge.u32 	%p128, %r196, %r159;
	mov.u32 	%r1819, %r1827;
	@%p128 bra 	$L__BB56_98;
	add.s64 	%rd134, %rd21, 1408;
	// begin inline asm
	ld.ca.u32 %r1819, [%rd134];
	// end inline asm
$L__BB56_98:
	setp.ge.u32 	%p129, %r199, %r159;
	mov.u32 	%r1820, %r1827;
	@%p129 bra 	$L__BB56_100;
	add.s64 	%rd135, %rd21, 1536;
	// begin inline asm
	ld.ca.u32 %r1820, [%rd135];
	// end inline asm
$L__BB56_100:
	setp.ge.u32 	%p130, %r202, %r159;
	mov.u32 	%r1821, %r1827;
	@%p130 bra 	$L__BB56_102;
	add.s64 	%rd136, %rd21, 1664;
	// begin inline asm
	ld.ca.u32 %r1821, [%rd136];
	// end inline asm
$L__BB56_102:
	setp.ge.u32 	%p131, %r205, %r159;
	mov.u32 	%r1822, %r1827;
	@%p131 bra 	$L__BB56_104;
	add.s64 	%rd137, %rd21, 1792;
	// begin inline asm
	ld.ca.u32 %r1822, [%rd137];
	// end inline asm
$L__BB56_104:
	setp.ge.u32 	%p132, %r208, %r159;
	mov.u32 	%r1823, %r1827;
	@%p132 bra 	$L__BB56_106;
	add.s64 	%rd138, %rd21, 1920;
	// begin inline asm
	ld.ca.u32 %r1823, [%rd138];
	// end inline asm
$L__BB56_106:
	setp.ge.u32 	%p133, %r211, %r159;
	mov.u32 	%r1824, %r1827;
	@%p133 bra 	$L__BB56_108;
	add.s64 	%rd139, %rd21, 2048;
	// begin inline asm
	ld.ca.u32 %r1824, [%rd139];
	// end inline asm
$L__BB56_108:
	setp.ge.u32 	%p134, %r214, %r159;
	mov.u32 	%r1825, %r1827;
	@%p134 bra 	$L__BB56_110;
	add.s64 	%rd140, %rd21, 2176;
	// begin inline asm
	ld.ca.u32 %r1825, [%rd140];
	// end inline asm
$L__BB56_110:
	mov.u32 	%r1826, %r1827;
	@%p115 bra 	$L__BB56_112;
	add.s64 	%rd141, %rd21, 2304;
	// begin inline asm
	ld.ca.u32 %r1826, [%rd141];
	// end inline asm
$L__BB56_112:
	@%p116 bra 	$L__BB56_114;
	add.s64 	%rd142, %rd21, 2432;
	// begin inline asm
	ld.ca.u32 %r1827, [%rd142];
	// end inline asm
$L__BB56_114:
	st.shared.u32 	[%r225], %r1808;
	st.shared.u32 	[%r225+128], %r1809;
	st.shared.u32 	[%r225+256], %r1810;
	st.shared.u32 	[%r225+384], %r1811;
	st.shared.u32 	[%r225+512], %r1812;
	st.shared.u32 	[%r225+640], %r1813;
	st.shared.u32 	[%r225+768], %r1814;
	st.shared.u32 	[%r225+896], %r1815;
	st.shared.u32 	[%r225+1024], %r1816;
	st.shared.u32 	[%r225+1152], %r1817;
	st.shared.u32 	[%r225+1280], %r1818;
	st.shared.u32 	[%r225+1408], %r1819;
	st.shared.u32 	[%r225+1536], %r1820;
	st.shared.u32 	[%r225+1664], %r1821;
	st.shared.u32 	[%r225+1792], %r1822;
	st.shared.u32 	[%r225+1920], %r1823;
	st.shared.u32 	[%r225+2048], %r1824;
	st.shared.u32 	[%r225+2176], %r1825;
	st.shared.u32 	[%r225+2304], %r1826;
	st.shared.u32 	[%r225+2432], %r1827;
	bar.warp.sync 	-1;
	ld.shared.v4.u32 	{%r288, %r289, %r290, %r291}, [%r226];
	ld.shared.v4.u32 	{%r292, %r293, %r294, %r295}, [%r226+16];
	ld.shared.v4.u32 	{%r296, %r297, %r298, %r299}, [%r226+32];
	ld.shared.v4.u32 	{%r300, %r301, %r302, %r303}, [%r226+48];
	ld.shared.v4.u32 	{%r304, %r305, %r306, %r307}, [%r226+64];
	bar.sync 	0;
	setp.ne.s32 	%p137, %r1, 0;
	@%p137 bra 	$L__BB56_122;
	shl.b32 	%r857, %r161, 2;
	mov.u32 	%r858, _ZZN3cub18CUB_300001_SM_10006detail11scan_by_key21DeviceScanByKeyKernelINS2_10policy_hubIPiiiN4cuda3__47maximumIiEEE10Policy1000ES5_S5_S5_NS0_24ReduceByKeyScanTileStateIiiLb1EEENS6_3std3__48equal_toIiEES9_imiiEEvT0_PT9_T1_T2_T3_iT4_T5_T6_T7_E12temp_storage;
	add.s32 	%r859, %r858, %r857;
	add.s32 	%r308, %r859, 1020;
	st.shared.u32 	[%r859+1020], %r246;
	bar.sync 	0;
	setp.eq.s32 	%p262, %r161, 0;
	mov.b64 	%rd299, 1;
	@%p262 bra 	$L__BB56_117;
	ld.shared.u32 	%r860, [%r308+-4];
	setp.ne.s32 	%p263, %r860, %r227;
	selp.u64 	%rd299, 1, 0, %p263;
$L__BB56_117:
	setp.ne.s32 	%p264, %r227, %r228;
	setp.ne.s32 	%p265, %r228, %r229;
	setp.ne.s32 	%p266, %r229, %r230;
	setp.ne.s32 	%p267, %r230, %r231;
	setp.ne.s32 	%p268, %r231, %r232;
	setp.ne.s32 	%p269, %r232, %r233;
	setp.ne.s32 	%p270, %r233, %r234;
	setp.ne.s32 	%p271, %r234, %r235;
	setp.ne.s32 	%p272, %r235, %r236;
	setp.ne.s32 	%p273, %r236, %r237;
	setp.ne.s32 	%p274, %r237, %r238;
	setp.ne.s32 	%p275, %r238, %r239;
	setp.ne.s32 	%p276, %r239, %r240;
	setp.ne.s32 	%p277, %r240, %r241;
	setp.ne.s32 	%p278, %r241, %r242;
	setp.ne.s32 	%p279, %r242, %r243;
	setp.ne.s32 	%p280, %r243, %r244;
	setp.ne.s32 	%p281, %r244, %r245;
	setp.ne.s32 	%p282, %r245, %r246;
	mul.lo.s32 	%r921, %r161, 20;
	cvt.u64.u32 	%rd183, %r921;
	setp.eq.s64 	%p283, %rd5, %rd183;
	selp.b64 	%rd320, 1, %rd299, %p283;
	or.b32  	%r922, %r921, 1;
	cvt.u64.u32 	%rd184, %r922;
	setp.eq.s64 	%p284, %rd5, %rd184;
	or.pred  	%p58, %p284, %p264;
	selp.u64 	%rd319, 1, 0, %p58;
	or.b32  	%r923, %r921, 2;
	cvt.u64.u32 	%rd185, %r923;
	setp.eq.s64 	%p285, %rd5, %rd185;
	or.pred  	%p59, %p285, %p265;
	selp.u64 	%rd186, 1, 0, %p59;
	or.b32  	%r924, %r921, 3;
	cvt.u64.u32 	%rd187, %r924;
	setp.eq.s64 	%p286, %rd5, %rd187;
	or.pred  	%p60, %p286, %p266;
	selp.u64 	%rd317, 1, 0, %p60;
	add.s32 	%r925, %r921, 4;
	cvt.u64.u32 	%rd188, %r925;
	setp.eq.s64 	%p287, %rd5, %rd188;
	or.pred  	%p61, %p287, %p267;
	selp.u64 	%rd316, 1, 0, %p61;
	add.s32 	%r926, %r921, 5;
	cvt.u64.u32 	%rd189, %r926;
	setp.eq.s64 	%p288, %rd5, %rd189;
	or.pred  	%p62, %p288, %p268;
	selp.u64 	%rd315, 1, 0, %p62;
	add.s32 	%r927, %r921, 6;
	cvt.u64.u32 	%rd190, %r927;
	setp.eq.s64 	%p289, %rd5, %rd190;
	or.pred  	%p63, %p289, %p269;
	selp.u64 	%rd314, 1, 0, %p63;
	add.s32 	%r928, %r921, 7;
	cvt.u64.u32 	%rd191, %r928;
	setp.eq.s64 	%p290, %rd5, %rd191;
	or.pred  	%p64, %p290, %p270;
	selp.u64 	%rd313, 1, 0, %p64;
	add.s32 	%r929, %r921, 8;
	cvt.u64.u32 	%rd192, %r929;
	setp.eq.s64 	%p291, %rd5, %rd192;
	or.pred  	%p65, %p291, %p271;
	selp.u64 	%rd312, 1, 0, %p65;
	add.s32 	%r930, %r921, 9;
	cvt.u64.u32 	%rd193, %r930;
	setp.eq.s64 	%p292, %rd5, %rd193;
	or.pred  	%p66, %p292, %p272;
	selp.u64 	%rd311, 1, 0, %p66;
	add.s32 	%r931, %r921, 10;
	cvt.u64.u32 	%rd194, %r931;
	setp.eq.s64 	%p293, %rd5, %rd194;
	or.pred  	%p67, %p293, %p273;
	selp.u64 	%rd310, 1, 0, %p67;
	add.s32 	%r932, %r921, 11;
	cvt.u64.u32 	%rd195, %r932;
	setp.eq.s64 	%p294, %rd5, %rd195;
	or.pred  	%p68, %p294, %p274;
	selp.u64 	%rd309, 1, 0, %p68;
	add.s32 	%r933, %r921, 12;
	cvt.u64.u32 	%rd196, %r933;
	setp.eq.s64 	%p295, %rd5, %rd196;
	or.pred  	%p69, %p295, %p275;
	selp.u64 	%rd308, 1, 0, %p69;
	add.s32 	%r934, %r921, 13;
	cvt.u64.u32 	%rd197, %r934;
	setp.eq.s64 	%p296, %rd5, %rd197;
	or.pred  	%p70, %p296, %p276;
	selp.u64 	%rd307, 1, 0, %p70;
	add.s32 	%r935, %r921, 14;
	cvt.u64.u32 	%rd198, %r935;
	setp.eq.s64 	%p297, %rd5, %rd198;
	or.pred  	%p71, %p297, %p277;
	selp.u64 	%rd306, 1, 0, %p71;
	add.s32 	%r936, %r921, 15;
	cvt.u64.u32 	%rd199, %r936;
	setp.eq.s64 	%p298, %rd5, %rd199;
	or.pred  	%p72, %p298, %p278;
	selp.u64 	%rd305, 1, 0, %p72;
	add.s32 	%r937, %r921, 16;
	cvt.u64.u32 	%rd200, %r937;
	setp.eq.s64 	%p299, %rd5, %rd200;
	or.pred  	%p73, %p299, %p279;
	selp.u64 	%rd304, 1, 0, %p73;
	add.s32 	%r938, %r921, 17;
	cvt.u64.u32 	%rd201, %r938;
	setp.eq.s64 	%p300, %rd5, %rd201;
	or.pred  	%p74, %p300, %p280;
	selp.u64 	%rd303, 1, 0, %p74;
	add.s32 	%r939, %r921, 18;
	cvt.u64.u32 	%rd202, %r939;
	setp.eq.s64 	%p301, %rd5, %rd202;
	or.pred  	%p75, %p301, %p281;
	selp.u64 	%rd302, 1, 0, %p75;
	add.s32 	%r940, %r921, 19;
	cvt.u64.u32 	%rd203, %r940;
	setp.eq.s64 	%p302, %rd5, %rd203;
	or.pred  	%p303, %p302, %p282;
	selp.u64 	%rd301, 1, 0, %p303;
	max.s32 	%r941, %r288, %r289;
	selp.b32 	%r942, %r289, %r941, %p58;
	max.s32 	%r943, %r942, %r290;
	selp.b32 	%r944, %r290, %r943, %p59;
	max.s32 	%r945, %r944, %r291;
	selp.b32 	%r946, %r291, %r945, %p60;
	max.s32 	%r947, %r946, %r292;
	selp.b32 	%r948, %r292, %r947, %p61;
	max.s32 	%r949, %r948, %r293;
	selp.b32 	%r950, %r293, %r949, %p62;
	max.s32 	%r951, %r950, %r294;
	selp.b32 	%r952, %r294, %r951, %p63;
	max.s32 	%r953, %r952, %r295;
	selp.b32 	%r954, %r295, %r953, %p64;
	max.s32 	%r955, %r954, %r296;
	selp.b32 	%r956, %r296, %r955, %p65;
	max.s32 	%r957, %r956, %r297;
	selp.b32 	%r958, %r297, %r957, %p66;
	max.s32 	%r959, %r958, %r298;
	selp.b32 	%r960, %r298, %r959, %p67;
	max.s32 	%r961, %r960, %r299;
	selp.b32 	%r962, %r299, %r961, %p68;
	max.s32 	%r963, %r962, %r300;
	selp.b32 	%r964, %r300, %r963, %p69;
	max.s32 	%r965, %r964, %r301;
	selp.b32 	%r966, %r301, %r965, %p70;
	max.s32 	%r967, %r966, %r302;
	selp.b32 	%r968, %r302, %r967, %p71;
	max.s32 	%r969, %r968, %r303;
	selp.b32 	%r970, %r303, %r969, %p72;
	max.s32 	%r971, %r970, %r304;
	selp.b32 	%r972, %r304, %r971, %p73;
	max.s32 	%r973, %r972, %r305;
	selp.b32 	%r974, %r305, %r973, %p74;
	max.s32 	%r975, %r974, %r306;
	selp.b32 	%r976, %r306, %r975, %p75;
	or.b64  	%rd204, %rd320, %rd301;
	or.b64  	%rd205, %rd204, %rd319;
	or.b64  	%rd206, %rd205, %rd186;
	or.b64  	%rd207, %rd206, %rd317;
	or.b64  	%rd208, %rd207, %rd316;
	or.b64  	%rd209, %rd208, %rd315;
	or.b64  	%rd210, %rd209, %rd314;
	or.b64  	%rd211, %rd210, %rd313;
	or.b64  	%rd212, %rd211, %rd312;
	or.b64  	%rd213, %rd212, %rd311;
	or.b64  	%rd214, %rd213, %rd310;
	or.b64  	%rd215, %rd214, %rd309;
	or.b64  	%rd216, %rd215, %rd308;
	or.b64  	%rd217, %rd216, %rd307;
	or.b64  	%rd218, %rd217, %rd306;
	or.b64  	%rd219, %rd218, %rd305;
	or.b64  	%rd220, %rd219, %rd304;
	or.b64  	%rd221, %rd220, %rd303;
	or.b64  	%rd222, %rd221, %rd302;
	cvt.u32.u64 	%r862, %rd222;
	max.s32 	%r977, %r976, %r307;
	selp.b32 	%r867, %r307, %r977, %p303;
	mov.b32 	%r918, 1;
	mov.b32 	%r919, 0;
	mov.b32 	%r920, -1;
	// begin inline asm
	shfl.sync.up.b32 %r861, %r862, %r918, %r919, %r920;
	// end inline asm
	// begin inline asm
	shfl.sync.up.b32 %r866, %r867, %r918, %r919, %r920;
	// end inline asm
	setp.eq.s64 	%p304, %rd222, 0;
	max.s32 	%r978, %r866, %r867;
	selp.b32 	%r979, %r978, %r867, %p304;
	setp.lt.s32 	%p305, %r463, 1;
	selp.b32 	%r980, 0, %r861, %p305;
	or.b32  	%r872, %r980, %r862;
	selp.b32 	%r877, %r867, %r979, %p305;
	mov.b32 	%r878, 2;
	// begin inline asm
	shfl.sync.up.b32 %r871, %r872, %r878, %r919, %r920;
	// end inline asm
	// begin inline asm
	shfl.sync.up.b32 %r876, %r877, %r878, %r919, %r920;
	// end inline asm
	setp.eq.s32 	%p306, %r872, 0;
	max.s32 	%r981, %r876, %r877;
	selp.b32 	%r982, %r981, %r877, %p306;
	setp.lt.s32 	%p307, %r463, 2;
	selp.b32 	%r983, 0, %r871, %p307;
	or.b32  	%r882, %r983, %r872;
	selp.b32 	%r887, %r877, %r982, %p307;
	mov.b32 	%r888, 4;
	// begin inline asm
	shfl.sync.up.b32 %r881, %r882, %r888, %r919, %r920;
	// end inline asm
	// begin inline asm
	shfl.sync.up.b32 %r886, %r887, %r888, %r919, %r920;
	// end inline asm
	setp.eq.s32 	%p308, %r882, 0;
	max.s32 	%r984, %r886, %r887;
	selp.b32 	%r985, %r984, %r887, %p308;
	setp.lt.s32 	%p309, %r463, 4;
	selp.b32 	%r986, 0, %r881, %p309;
	or.b32  	%r892, %r986, %r882;
	selp.b32 	%r897, %r887, %r985, %p309;
	mov.b32 	%r898, 8;
	// begin inline asm
	shfl.sync.up.b32 %r891, %r892, %r898, %r919, %r920;
	// end inline asm
	// begin inline asm
	shfl.sync.up.b32 %r896, %r897, %r898, %r919, %r920;
	// end inline asm
	setp.eq.s32 	%p310, %r892, 0;
	max.s32 	%r987, %r896, %r897;
	selp.b32 	%r988, %r987, %r897, %p310;
	setp.lt.s32 	%p311, %r463, 8;
	selp.b32 	%r989, 0, %r891, %p311;
	or.b32  	%r902, %r989, %r892;
	selp.b32 	%r907, %r897, %r988, %p311;
	mov.b32 	%r908, 16;
	// begin inline asm
	shfl.sync.up.b32 %r901, %r902, %r908, %r919, %r920;
	// end inline asm
	// begin inline asm
	shfl.sync.up.b32 %r906, %r907, %r908, %r919, %r920;
	// end inline asm
	setp.eq.s32 	%p312, %r902, 0;
	max.s32 	%r990, %r906, %r907;
	selp.b32 	%r309, %r990, %r907, %p312;
	setp.lt.s32 	%p313, %r463, 16;
	selp.b32 	%r991, 0, %r901, %p313;
	or.b32  	%r912, %r991, %r902;
	selp.b32 	%r917, %r907, %r309, %p313;
	// begin inline asm
	shfl.sync.up.b32 %r911, %r912, %r918, %r919, %r920;
	// end inline asm
	// begin inline asm
	shfl.sync.up.b32 %r1861, %r917, %r918, %r919, %r920;
	// end inline asm
	setp.ne.s32 	%p314, %r463, 31;
	@%p314 bra 	$L__BB56_119;
	shl.b32 	%r992, %r224, 3;
	mov.u32 	%r993, _ZZN3cub18CUB_300001_SM_10006detail11scan_by_key21DeviceScanByKeyKernelINS2_10policy_hubIPiiiN4cuda3__47maximumIiEEE10Policy1000ES5_S5_S5_NS0_24ReduceByKeyScanTileStateIiiLb1EEENS6_3std3__48equal_toIiEES9_imiiEEvT0_PT9_T1_T2_T3_iT4_T5_T6_T7_E12temp_storage;
	add.s32 	%r994, %r993, %r992;
	st.shared.v2.u32 	[%r994], {%r912, %r309};
$L__BB56_119:
	bar.sync 	0;
	setp.lt.u32 	%p315, %r161, 32;
	@%p315 bra 	$L__BB56_121;
	ld.shared.u32 	%r995, [_ZZN3cub18CUB_300001_SM_10006detail11scan_by_key21DeviceScanByKeyKernelINS2_10policy_hubIPiiiN4cuda3__47maximumIiEEE10Policy1000ES5_S5_S5_NS0_24ReduceByKeyScanTileStateIiiLb1EEENS6_3std3__48equal_toIiEES9_imiiEEvT0_PT9_T1_T2_T3_iT4_T5_T6_T7_E12temp_storage+4];
	ld.shared.v2.u32 	{%r996, %r997}, [_ZZN3cub18CUB_300001_SM_10006detail11scan_by_key21DeviceScanByKeyKernelINS2_10policy_hubIPiiiN4cuda3__47maximumIiEEE10Policy1000ES5_S5_S5_NS0_24ReduceByKeyScanTileStateIiiLb1EEENS6_3std3__48equal_toIiEES9_imiiEEvT0_PT9_T1_T2_T3_iT4_T5_T6_T7_E12temp_storage+8];
	max.s32 	%r998, %r995, %r997;
	setp.eq.s32 	%p316, %r996, 0;
	selp.b32 	%r999, %r998, %r997, %p316;
	ld.shared.v4.u32 	{%r1000, %r1001, %r1002, %r1003}, [_ZZN3cub18CUB_300001_SM_10006detail11scan_by_key21DeviceScanByKeyKernelINS2_10policy_hubIPiiiN4cuda3__47maximumIiEEE10Policy1000ES5_S5_S5_NS0_24ReduceByKeyScanTileStateIiiLb1EEENS6_3std3__48equal_toIiEES9_imiiEEvT0_PT9_T1_T2_T3_iT4_T5_T6_T7_E12temp_storage+16];
	max.s32 	%r1004, %r999, %r1001;
	setp.eq.s32 	%p317, %r1000, 0;
	selp.b32 	%r1005, %r1004, %r1001, %p317;
	max.s32 	%r1006, %r1005, %r1003;
	setp.eq.s32 	%p318, %r1002, 0;
	selp.b32 	%r1007, %r1006, %r1003, %p318;
	ld.shared.v4.u32 	{%r1008, %r1009, %r1010, %r1011}, [_ZZN3cub18CUB_300001_SM_10006detail11scan_by_key21DeviceScanByKeyKernelINS2_10policy_hubIPiiiN4cuda3__47maximumIiEEE10Policy1000ES5_S5_S5_NS0_24ReduceByKeyScanTileStateIiiLb1EEENS6_3std3__48equal_toIiEES9_imiiEEvT0_PT9_T1_T2_T3_iT4_T5_T6_T7_E12temp_storage+32];
	max.s32 	%r1012, %r1007, %r1009;
	setp.eq.s32 	%p319, %r1008, 0;
	selp.b32 	%r1013, %r1012, %r1009, %p319;
	setp.eq.s32 	%p320, %r224, 6;
	max.s32 	%r1014, %r1013, %r1011;
	setp.eq.s32 	%p321, %r1010, 0;
	selp.b32 	%r1015, %r1014, %r1011, %p321;
	setp.eq.s32 	%p322, %r224, 5;
	setp.eq.s32 	%p323, %r224, 4;
	setp.eq.s32 	%p324, %r224, 3;
	setp.eq.s32 	%p325, %r224, 2;
	selp.b32 	%r1016, %r999, %r995, %p325;
	selp.b32 	%r1017, %r1005, %r1016, %p324;
	selp.b32 	%r1018, %r1007, %r1017, %p323;
	selp.b32 	%r1019, %r1013, %r1018, %p322;
	selp.b32 	%r1020, %r1015, %r1019, %p320;
	setp.eq.s32 	%p326, %r911, 0;
	max.s32 	%r1021, %r1020, %r1861;
	selp.b32 	%r1022, %r1021, %r1861, %p326;
	setp.eq.s32 	%p327, %r463, 0;
	selp.b32 	%r1861, %r1020, %r1022, %p327;
$L__BB56_121:
	selp.u64 	%rd318, 1, 0, %p59;
	setp.eq.s32 	%p328, %r161, 0;
	setp.eq.s64 	%p329, %rd320, 0;
	max.s32 	%r1023, %r1861, %r288;
	selp.b32 	%r1024, %r1023, %r288, %p329;
	selp.b32 	%r1860, %r288, %r1024, %p328;
	max.s32 	%r1025, %r1860, %r289;
	selp.b32 	%r1859, %r289, %r1025, %p58;
	max.s32 	%r1026, %r1859, %r290;
	selp.b32 	%r1858, %r290, %r1026, %p59;
	max.s32 	%r1027, %r1858, %r291;
	selp.b32 	%r1857, %r291, %r1027, %p60;
	max.s32 	%r1028, %r1857, %r292;
	selp.b32 	%r1856, %r292, %r1028, %p61;
	max.s32 	%r1029, %r1856, %r293;
	selp.b32 	%r1855, %r293, %r1029, %p62;
	max.s32 	%r1030, %r1855, %r294;
	selp.b32 	%r1854, %r294, %r1030, %p63;
	max.s32 	%r1031, %r1854, %r295;
	selp.b32 	%r1853, %r295, %r1031, %p64;
	max.s32 	%r1032, %r1853, %r296;
	selp.b32 	%r1852, %r296, %r1032, %p65;
	max.s32 	%r1033, %r1852, %r297;
	selp.b32 	%r1851, %r297, %r1033, %p66;
	max.s32 	%r1034, %r1851, %r298;
	selp.b32 	%r1850, %r298, %r1034, %p67;
	max.s32 	%r1035, %r1850, %r299;
	selp.b32 	%r1849, %r299, %r1035, %p68;
	max.s32 	%r1036, %r1849, %r300;
	selp.b32 	%r1848, %r300, %r1036, %p69;
	max.s32 	%r1037, %r1848, %r301;
	selp.b32 	%r1847, %r301, %r1037, %p70;
	max.s32 	%r1038, %r1847, %r302;
	selp.b32 	%r1846, %r302, %r1038, %p71;
	max.s32 	%r1039, %r1846, %r303;
	selp.b32 	%r1845, %r303, %r1039, %p72;
	max.s32 	%r1040, %r1845, %r304;
	selp.b32 	%r1844, %r304, %r1040, %p73;
	max.s32 	%r1041, %r1844, %r305;
	selp.b32 	%r1843, %r305, %r1041, %p74;
	max.s32 	%r1042, %r1843, %r306;
	selp.b32 	%r1842, %r306, %r1042, %p75;
	bra.uni 	$L__BB56_144;
$L__BB56_122:
	setp.ne.s32 	%p138, %r161, 0;
	mov.b32 	%r1830, 0;
	@%p138 bra 	$L__BB56_124;
	mul.wide.u32 	%rd143, %r1, 4;
	add.s64 	%rd144, %rd2, %rd143;
	ld.global.u32 	%r1830, [%rd144];
$L__BB56_124:
	setp.eq.s32 	%p139, %r161, 0;
	shl.b32 	%r489, %r161, 2;
	mov.u32 	%r490, _ZZN3cub18CUB_300001_SM_10006detail11scan_by_key21DeviceScanByKeyKernelINS2_10policy_hubIPiiiN4cuda3__47maximumIiEEE10Policy1000ES5_S5_S5_NS0_24ReduceByKeyScanTileStateIiiLb1EEENS6_3std3__48equal_toIiEES9_imiiEEvT0_PT9_T1_T2_T3_iT4_T5_T6_T7_E12temp_storage;
	add.s32 	%r491, %r490, %r489;
	add.s32 	%r336, %r491, 1020;
	st.shared.u32 	[%r491+1020], %r246;
	bar.sync 	0;
	@%p139 bra 	$L__BB56_126;
	ld.shared.u32 	%r1830, [%r336+-4];
$L__BB56_126:
	setp.ne.s32 	%p140, %r1830, %r227;
	setp.ne.s32 	%p141, %r227, %r228;
	setp.ne.s32 	%p142, %r228, %r229;
	setp.ne.s32 	%p143, %r229, %r230;
	setp.ne.s32 	%p144, %r230, %r231;
	setp.ne.s32 	%p145, %r231, %r232;
	setp.ne.s32 	%p146, %r232, %r233;
	setp.ne.s32 	%p147, %r233, %r234;
	setp.ne.s32 	%p148, %r234, %r235;
	setp.ne.s32 	%p149, %r235, %r236;
	setp.ne.s32 	%p150, %r236, %r237;
	setp.ne.s32 	%p151, %r237, %r238;
	setp.ne.s32 	%p152, %r238, %r239;
	setp.ne.s32 	%p153, %r239, %r240;
	setp.ne.s32 	%p154, %r240, %r241;
	setp.ne.s32 	%p155, %r241, %r242;
	setp.ne.s32 	%p156, %r242, %r243;
	setp.ne.s32 	%p157, %r243, %r244;
	setp.ne.s32 	%p158, %r244, %r245;
	setp.ne.s32 	%p159, %r245, %r246;
	mul.lo.s32 	%r552, %r161, 20;
	cvt.u64.u32 	%rd145, %r552;
	setp.eq.s64 	%p160, %rd5, %rd145;
	or.pred  	%p76, %p160, %p140;
	or.b32  	%r553, %r552, 1;
	cvt.u64.u32 	%rd146, %r553;
	setp.eq.s64 	%p161, %rd5, %rd146;
	or.pred  	%p77, %p161, %p141;
	or.b32  	%r554, %r552, 2;
	cvt.u64.u32 	%rd147, %r554;
	setp.eq.s64 	%p162, %rd5, %rd147;
	or.pred  	%p78, %p162, %p142;
	or.b32  	%r555, %r552, 3;
	cvt.u64.u32 	%rd148, %r555;
	setp.eq.s64 	%p163, %rd5, %rd148;
	or.pred  	%p79, %p163, %p143;
	add.s32 	%r556, %r552, 4;
	cvt.u64.u32 	%rd149, %r556;
	setp.eq.s64 	%p164, %rd5, %rd149;
	or.pred  	%p80, %p164, %p144;
	add.s32 	%r557, %r552, 5;
	cvt.u64.u32 	%rd150, %r557;
	setp.eq.s64 	%p165, %rd5, %rd150;
	or.pred  	%p81, %p165, %p145;
	add.s32 	%r558, %r552, 6;
	cvt.u64.u32 	%rd151, %r558;
	setp.eq.s64 	%p166, %rd5, %rd151;
	or.pred  	%p82, %p166, %p146;
	add.s32 	%r559, %r552, 7;
	cvt.u64.u32 	%rd152, %r559;
	setp.eq.s64 	%p167, %rd5, %rd152;
	or.pred  	%p83, %p167, %p147;
	add.s32 	%r560, %r552, 8;
	cvt.u64.u32 	%rd153, %r560;
	setp.eq.s64 	%p168, %rd5, %rd153;
	or.pred  	%p84, %p168, %p148;
	add.s32 	%r561, %r552, 9;
	cvt.u64.u32 	%rd154, %r561;
	setp.eq.s64 	%p169, %rd5, %rd154;
	or.pred  	%p85, %p169, %p149;
	selp.u64 	%rd311, 1, 0, %p85;
	add.s32 	%r562, %r552, 10;
	cvt.u64.u32 	%rd155, %r562;
	setp.eq.s64 	%p170, %rd5, %rd155;
	or.pred  	%p86, %p170, %p150;
	add.s32 	%r563, %r552, 11;
	cvt.u64.u32 	%rd156, %r563;
	setp.eq.s64 	%p171, %rd5, %rd156;
	or.pred  	%p87, %p171, %p151;
	add.s32 	%r564, %r552, 12;
	cvt.u64.u32 	%rd157, %r564;
	setp.eq.s64 	%p172, %rd5, %rd157;
	or.pred  	%p88, %p172, %p152;
	add.s32 	%r565, %r552, 13;
	cvt.u64.u32 	%rd158, %r565;
	setp.eq.s64 	%p173, %rd5, %rd158;
	or.pred  	%p89, %p173, %p153;
	selp.u64 	%rd307, 1, 0, %p89;
	add.s32 	%r566, %r552, 14;
	cvt.u64.u32 	%rd159, %r566;
	setp.eq.s64 	%p174, %rd5, %rd159;
	or.pred  	%p90, %p174, %p154;
	selp.u64 	%rd306, 1, 0, %p90;
	add.s32 	%r567, %r552, 15;
	cvt.u64.u32 	%rd160, %r567;
	setp.eq.s64 	%p175, %rd5, %rd160;
	or.pred  	%p91, %p175, %p155;
	add.s32 	%r568, %r552, 16;
	cvt.u64.u32 	%rd161, %r568;
	setp.eq.s64 	%p176, %rd5, %rd161;
	or.pred  	%p92, %p176, %p156;
	add.s32 	%r569, %r552, 17;
	cvt.u64.u32 	%rd162, %r569;
	setp.eq.s64 	%p177, %rd5, %rd162;
	or.pred  	%p93, %p177, %p157;
	selp.u64 	%rd303, 1, 0, %p93;
	add.s32 	%r570, %r552, 18;
	cvt.u64.u32 	%rd163, %r570;
	setp.eq.s64 	%p178, %rd5, %rd163;
	or.pred  	%p94, %p178, %p158;
	selp.u64 	%rd302, 1, 0, %p94;
	add.s32 	%r571, %r552, 19;
	cvt.u64.u32 	%rd164, %r571;
	setp.eq.s64 	%p179, %rd5, %rd164;
	or.pred  	%p180, %p179, %p159;
	selp.u64 	%rd301, 1, 0, %p180;
	max.s32 	%r572, %r288, %r289;
	selp.b32 	%r573, %r289, %r572, %p77;
	max.s32 	%r574, %r573, %r290;
	selp.b32 	%r575, %r290, %r574, %p78;
	max.s32 	%r576, %r575, %r291;
	selp.b32 	%r577, %r291, %r576, %p79;
	max.s32 	%r578, %r577, %r292;
	selp.b32 	%r579, %r292, %r578, %p80;
	max.s32 	%r580, %r579, %r293;
	selp.b32 	%r581, %r293, %r580, %p81;
	max.s32 	%r582, %r581, %r294;
	selp.b32 	%r583, %r294, %r582, %p82;
	max.s32 	%r584, %r583, %r295;
	selp.b32 	%r585, %r295, %r584, %p83;
	max.s32 	%r586, %r585, %r296;
	selp.b32 	%r587, %r296, %r586, %p84;
	max.s32 	%r588, %r587, %r297;
	selp.b32 	%r589, %r297, %r588, %p85;
	max.s32 	%r590, %r589, %r298;
	selp.b32 	%r591, %r298, %r590, %p86;
	max.s32 	%r592, %r591, %r299;
	selp.b32 	%r593, %r299, %r592, %p87;
	max.s32 	%r594, %r593, %r300;
	selp.b32 	%r595, %r300, %r594, %p88;
	max.s32 	%r596, %r595, %r301;
	selp.b32 	%r597, %r301, %r596, %p89;
	max.s32 	%r598, %r597, %r302;
	selp.b32 	%r599, %r302, %r598, %p90;
	max.s32 	%r600, %r599, %r303;
	selp.b32 	%r601, %r303, %r600, %p91;
	max.s32 	%r602, %r601, %r304;
	selp.b32 	%r603, %r304, %r602, %p92;
	max.s32 	%r604, %r603, %r305;
	selp.b32 	%r605, %r305, %r604, %p93;
	max.s32 	%r606, %r605, %r306;
	selp.b32 	%r607, %r306, %r606, %p94;
	or.pred  	%p181, %p76, %p180;
	or.pred  	%p182, %p181, %p77;
	or.pred  	%p183, %p182, %p78;
	or.pred  	%p184, %p183, %p79;
	or.pred  	%p185, %p184, %p80;
	or.pred  	%p186, %p185, %p81;
	or.pred  	%p187, %p186, %p82;
	or.pred  	%p188, %p187, %p83;
	or.pred  	%p189, %p188, %p84;
	or.pred  	%p190, %p189, %p85;
	or.pred  	%p191, %p190, %p86;
	or.pred  	%p192, %p191, %p87;
	or.pred  	%p193, %p192, %p88;
	or.pred  	%p194, %p193, %p89;
	or.pred  	%p195, %p194, %p90;
	or.pred  	%p196, %p195, %p91;
	or.pred  	%p197, %p196, %p92;
	or.pred  	%p198, %p197, %p93;
	or.pred  	%p199, %p198, %p94;
	selp.u32 	%r493, 1, 0, %p199;
	max.s32 	%r608, %r607, %r307;
	selp.b32 	%r498, %r307, %r608, %p180;
	mov.b32 	%r549, 1;
	mov.b32 	%r550, 0;
	mov.b32 	%r551, -1;
	// begin inline asm
	shfl.sync.up.b32 %r492, %r493, %r549, %r550, %r551;
	// end inline asm
	// begin inline asm
	shfl.sync.up.b32 %r497, %r498, %r549, %r550, %r551;
	// end inline asm
	max.s32 	%r609, %r497, %r498;
	selp.b32 	%r610, %r498, %r609, %p199;
	setp.lt.s32 	%p200, %r463, 1;
	selp.b32 	%r611, 0, %r492, %p200;
	or.b32  	%r503, %r611, %r493;
	selp.b32 	%r508, %r498, %r610, %p200;
	mov.b32 	%r509, 2;
	// begin inline asm
	shfl.sync.up.b32 %r502, %r503, %r509, %r550, %r551;
	// end inline asm
	// begin inline asm
	shfl.sync.up.b32 %r507, %r508, %r509, %r550, %r551;
	// end inline asm
	setp.eq.s32 	%p201, %r503, 0;
	max.s32 	%r612, %r507, %r508;
	selp.b32 	%r613, %r612, %r508, %p201;
	setp.lt.s32 	%p202, %r463, 2;
	selp.b32 	%r614, 0, %r502, %p202;
	or.b32  	%r513, %r614, %r503;
	selp.b32 	%r518, %r508, %r613, %p202;
	mov.b32 	%r519, 4;
	// begin inline asm
	shfl.sync.up.b32 %r512, %r513, %r519, %r550, %r551;
	// end inline asm
	// begin inline asm
	shfl.sync.up.b32 %r517, %r518, %r519, %r550, %r551;
	// end inline asm
	setp.eq.s32 	%p203, %r513, 0;
	max.s32 	%r615, %r517, %r518;
	selp.b32 	%r616, %r615, %r518, %p203;
	setp.lt.s32 	%p204, %r463, 4;
	selp.b32 	%r617, 0, %r512, %p204;
	or.b32  	%r523, %r617, %r513;
	selp.b32 	%r528, %r518, %r616, %p204;
	mov.b32 	%r529, 8;
	// begin inline asm
	shfl.sync.up.b32 %r522, %r523, %r529, %r550, %r551;
	// end inline asm
	// begin inline asm
	shfl.sync.up.b32 %r527, %r528, %r529, %r550, %r551;
	// end inline asm
	setp.eq.s32 	%p205, %r523, 0;
	max.s32 	%r618, %r527, %r528;
	selp.b32 	%r619, %r618, %r528, %p205;
	setp.lt.s32 	%p206, %r463, 8;
	selp.b32 	%r620, 0, %r522, %p206;
	or.b32  	%r533, %r620, %r523;
	selp.b32 	%r538, %r528, %r619, %p206;
	mov.b32 	%r539, 16;
	// begin inline asm
	shfl.sync.up.b32 %r532, %r533, %r539, %r550, %r551;
	// end inline asm
	// begin inline asm
	shfl.sync.up.b32 %r537, %r538, %r539, %r550, %r551;
	// end inline asm
	setp.eq.s32 	%p207, %r533, 0;
	max.s32 	%r621, %r537, %r538;
	selp.b32 	%r339, %r621, %r538, %p207;
	setp.lt.s32 	%p208, %r463, 16;
	selp.b32 	%r622, 0, %r532, %p208;
	or.b32  	%r543, %r622, %r533;
	selp.b32 	%r548, %r538, %r339, %p208;
	// begin inline asm
	shfl.sync.up.b32 %r1840, %r543, %r549, %r550, %r551;
	// end inline asm
	// begin inline asm
	shfl.sync.up.b32 %r1841, %r548, %r549, %r550, %r551;
	// end inline asm
	setp.ne.s32 	%p209, %r463, 31;
	@%p209 bra 	$L__BB56_128;
	shl.b32 	%r623, %r224, 3;
	mov.u32 	%r624, _ZZN3cub18CUB_300001_SM_10006detail11scan_by_key21DeviceScanByKeyKernelINS2_10policy_hubIPiiiN4cuda3__47maximumIiEEE10Policy1000ES5_S5_S5_NS0_24ReduceByKeyScanTileStateIiiLb1EEENS6_3std3__48equal_toIiEES9_imiiEEvT0_PT9_T1_T2_T3_iT4_T5_T6_T7_E12temp_storage;
	add.s32 	%r625, %r624, %r623;
	st.shared.v2.u32 	[%r625], {%r543, %r339};
$L__BB56_128:
	bar.sync 	0;
	ld.shared.v4.u32 	{%r626, %r627, %r628, %r629}, [_ZZN3cub18CUB_300001_SM_10006detail11scan_by_key21DeviceScanByKeyKernelINS2_10policy_hubIPiiiN4cuda3__47maximumIiEEE10Policy1000ES5_S5_S5_NS0_24ReduceByKeyScanTileStateIiiLb1EEENS6_3std3__48equal_toIiEES9_imiiEEvT0_PT9_T1_T2_T3_iT4_T5_T6_T7_E12temp_storage];
	or.b32  	%r630, %r628, %r626;
	setp.eq.s32 	%p210, %r628, 0;
	max.s32 	%r631, %r627, %r629;
	selp.b32 	%r632, %r631, %r629, %p210;
	setp.eq.s32 	%p211, %r224, 2;
	selp.b32 	%r633, %r630, %r626, %p211;
	selp.b32 	%r634, %r632, %r627, %p211;
	ld.shared.v4.u32 	{%r635, %r636, %r637, %r638}, [_ZZN3cub18CUB_300001_SM_10006detail11scan_by_key21DeviceScanByKeyKernelINS2_10policy_hubIPiiiN4cuda3__47maximumIiEEE10Policy1000ES5_S5_S5_NS0_24ReduceByKeyScanTileStateIiiLb1EEENS6_3std3__48equal_toIiEES9_imiiEEvT0_PT9_T1_T2_T3_iT4_T5_T6_T7_E12temp_storage+16];
	or.b32  	%r639, %r635, %r630;
	setp.eq.s32 	%p212, %r635, 0;
	max.s32 	%r640, %r632, %r636;
	selp.b32 	%r641, %r640, %r636, %p212;
	setp.eq.s32 	%p213, %r224, 3;
	selp.b32 	%r642, %r639, %r633, %p213;
	selp.b32 	%r643, %r641, %r634, %p213;
	or.b32  	%r644, %r637, %r639;
	setp.eq.s32 	%p214, %r637, 0;
	max.s32 	%r645, %r641, %r638;
	selp.b32 	%r646, %r645, %r638, %p214;
	setp.eq.s32 	%p215, %r224, 4;
	selp.b32 	%r647, %r644, %r642, %p215;
	selp.b32 	%r648, %r646, %r643, %p215;
	ld.shared.v4.u32 	{%r649, %r650, %r651, %r652}, [_ZZN3cub18CUB_300001_SM_10006detail11scan_by_key21DeviceScanByKeyKernelINS2_10policy_hubIPiiiN4cuda3__47maximumIiEEE10Policy1000ES5_S5_S5_NS0_24ReduceByKeyScanTileStateIiiLb1EEENS6_3std3__48equal_toIiEES9_imiiEEvT0_PT9_T1_T2_T3_iT4_T5_T6_T7_E12temp_storage+32];
	or.b32  	%r653, %r649, %r644;
	setp.eq.s32 	%p216, %r649, 0;
	max.s32 	%r654, %r646, %r650;
	selp.b32 	%r655, %r654, %r650, %p216;
	setp.eq.s32 	%p217, %r224, 5;
	selp.b32 	%r656, %r653, %r647, %p217;
	selp.b32 	%r657, %r655, %r648, %p217;
	or.b32  	%r658, %r651, %r653;
	setp.eq.s32 	%p218, %r651, 0;
	max.s32 	%r659, %r655, %r652;
	selp.b32 	%r660, %r659, %r652, %p218;
	setp.eq.s32 	%p219, %r224, 6;
	selp.b32 	%r343, %r658, %r656, %p219;
	selp.b32 	%r344, %r660, %r657, %p219;
	ld.shared.v2.u32 	{%r661, %r662}, [_ZZN3cub18CUB_300001_SM_10006detail11scan_by_key21DeviceScanByKeyKernelINS2_10policy_hubIPiiiN4cuda3__47maximumIiEEE10Policy1000ES5_S5_S5_NS0_24ReduceByKeyScanTileStateIiiLb1EEENS6_3std3__48equal_toIiEES9_imiiEEvT0_PT9_T1_T2_T3_iT4_T5_T6_T7_E12temp_storage+48];
	or.b32  	%r345, %r661, %r658;
	setp.eq.s32 	%p220, %r661, 0;
	max.s32 	%r663, %r660, %r662;
	selp.b32 	%r346, %r663, %r662, %p220;
	setp.lt.u32 	%p221, %r161, 32;
	@%p221 bra 	$L__BB56_130;
	setp.eq.s32 	%p222, %r1840, 0;
	max.s32 	%r664, %r344, %r1841;
	selp.b32 	%r665, %r664, %r1841, %p222;
	setp.eq.s32 	%p223, %r463, 0;
	selp.b32 	%r666, 0, %r1840, %p223;
	or.b32  	%r1840, %r343, %r666;
	selp.b32 	%r1841, %r344, %r665, %p223;
	bra.uni 	$L__BB56_143;
$L__BB56_130:
	setp.ne.s32 	%p224, %r161, 0;
	mul.wide.u32 	%rd165, %r1, 16;
	add.s64 	%rd50, %rd3, %rd165;
	@%p224 bra 	$L__BB56_132;
	st.shared.u32 	[_ZZN3cub18CUB_300001_SM_10006detail11scan_by_key21DeviceScanByKeyKernelINS2_10policy_hubIPiiiN4cuda3__47maximumIiEEE10Policy1000ES5_S5_S5_NS0_24ReduceByKeyScanTileStateIiiLb1EEENS6_3std3__48equal_toIiEES9_imiiEEvT0_PT9_T1_T2_T3_iT4_T5_T6_T7_E12temp_storage+116], %r345;
	st.shared.u32 	[_ZZN3cub18CUB_300001_SM_10006detail11scan_by_key21DeviceScanByKeyKernelINS2_10policy_hubIPiiiN4cuda3__47maximumIiEEE10Policy1000ES5_S5_S5_NS0_24ReduceByKeyScanTileStateIiiLb1EEENS6_3std3__48equal_toIiEES9_imiiEEvT0_PT9_T1_T2_T3_iT4_T5_T6_T7_E12temp_storage+120], %r346;
	mov.b64 	%rd167, {%r345, %r346};
	add.s64 	%rd166, %rd50, 512;
	mov.b64 	%rd168, 100;
	// begin inline asm
	st.relaxed.gpu.v2.u64 [%rd166], {%rd167, %rd168};
	// end inline asm
$L__BB56_132:
	not.b32 	%r349, %r161;
	mov.b32 	%r667, 280;
	// begin inline asm
	nanosleep.u32 %r667;
	// end inline asm
	mov.b32 	%r1832, 928;
	mul.wide.s32 	%rd172, %r349, 16;
	add.s64 	%rd173, %rd50, %rd172;
	add.s64 	%rd171, %rd173, 512;
	mov.u32 	%r1838, %r1;
$L__BB56_133:
	shr.u32 	%r352, %r1832, 1;
	mul.lo.s32 	%r670, %r1838, 16807;
	and.b32  	%r1838, %r670, 2147483647;
	sub.s32 	%r671, %r1832, %r352;
	add.s32 	%r672, %r671, 1;
	rem.u32 	%r673, %r1838, %r672;
	add.s32 	%r669, %r673, %r352;
	// begin inline asm
	nanosleep.u32 %r669;
	// end inline asm
	// begin inline asm
	ld.relaxed.gpu.v2.u64 {%rd169, %rd300}, [%rd171];
	// end inline asm
	setp.eq.s64 	%p225, %rd300, 99;
	mov.b32 	%r674, -1;
	vote.sync.any.pred 	%p226, %p225, %r674;
	mov.u32 	%r1832, %r352;
	@%p226 bra 	$L__BB56_133;
	mov.b64 	{%r678, %r683}, %rd169;
	setp.eq.s64 	%p227, %rd300, 101;
	mov.b32 	%r726, -1;
	vote.sync.ballot.b32 	%r728, %p227, %r726;
	// begin inline asm
	mov.u32 %r676, %lanemask_ge;
	// end inline asm
	and.b32  	%r729, %r728, %r676;
	or.b32  	%r730, %r729, -2147483648;
	add.s32 	%r731, %r730, -1;
	not.b32 	%r732, %r730;
	and.b32  	%r733, %r732, %r731;
	popc.b32 	%r680, %r733;
	mov.b32 	%r684, 1;
	// begin inline asm
	shfl.sync.down.b32 %r677, %r678, %r684, %r680, %r726;
	// end inline asm
	// begin inline asm
	shfl.sync.down.b32 %r682, %r683, %r684, %r680, %r726;
	// end inline asm
	setp.lt.s32 	%p229, %r463, %r680;
	setp.eq.s32 	%p230, %r678, 0;
	max.s32 	%r734, %r682, %r683;
	selp.b32 	%r735, %r677, 0, %p229;
	or.b32  	%r688, %r735, %r678;
	selp.b32 	%r736, %r734, %r683, %p230;
	selp.b32 	%r693, %r736, %r683, %p229;
	mov.b32 	%r694, 2;
	// begin inline asm
	shfl.sync.down.b32 %r687, %r688, %r694, %r680, %r726;
	// end inline asm
	// begin inline asm
	shfl.sync.down.b32 %r692, %r693, %r694, %r680, %r726;
	// end inline asm
	add.s32 	%r355, %r463, 2;
	setp.gt.s32 	%p231, %r355, %r680;
	setp.eq.s32 	%p232, %r688, 0;
	max.s32 	%r737, %r692, %r693;
	selp.b32 	%r738, %r737, %r693, %p232;
	selp.b32 	%r739, 0, %r687, %p231;
	or.b32  	%r698, %r688, %r739;
	selp.b32 	%r703, %r693, %r738, %p231;
	mov.b32 	%r704, 4;
	// begin inline asm
	shfl.sync.down.b32 %r697, %r698, %r704, %r680, %r726;
	// end inline asm
	// begin inline asm
	shfl.sync.down.b32 %r702, %r703, %r704, %r680, %r726;
	// end inline asm
	add.s32 	%r356, %r463, 4;
	setp.gt.s32 	%p233, %r356, %r680;
	setp.eq.s32 	%p234, %r698, 0;
	max.s32 	%r740, %r702, %r703;
	selp.b32 	%r741, %r740, %r703, %p234;
	selp.b32 	%r742, 0, %r697, %p233;
	or.b32  	%r708, %r698, %r742;
	selp.b32 	%r713, %r703, %r741, %p233;
	mov.b32 	%r714, 8;
	// begin inline asm
	shfl.sync.down.b32 %r707, %r708, %r714, %r680, %r726;
	// end inline asm
	// begin inline asm
	shfl.sync.down.b32 %r712, %r713, %r714, %r680, %r726;
	// end inline asm
	add.s32 	%r357, %r463, 8;
	setp.gt.s32 	%p235, %r357, %r680;
	setp.eq.s32 	%p236, %r708, 0;
	max.s32 	%r743, %r712, %r713;
	selp.b32 	%r744, %r743, %r713, %p236;
	selp.b32 	%r745, 0, %r707, %p235;
	or.b32  	%r718, %r708, %r745;
	selp.b32 	%r723, %r713, %r744, %p235;
	mov.b32 	%r724, 16;
	// begin inline asm
	shfl.sync.down.b32 %r717, %r718, %r724, %r680, %r726;
	// end inline asm
	// begin inline asm
	shfl.sync.down.b32 %r722, %r723, %r724, %r680, %r726;
	// end inline asm
	add.s32 	%r358, %r463, 16;
	setp.gt.s32 	%p237, %r358, %r680;
	setp.eq.s32 	%p238, %r718, 0;
	max.s32 	%r746, %r722, %r723;
	selp.b32 	%r747, %r746, %r723, %p238;
	selp.b32 	%r748, 0, %r717, %p237;
	or.b32  	%r1835, %r748, %r718;
	selp.b32 	%r1836, %r723, %r747, %p237;
	add.s64 	%rd53, %rd3, 512;
	add.s32 	%r1837, %r1, %r349;
	mov.b32 	%r1834, 928;
$L__BB56_135:
	setp.ne.s64 	%p239, %rd300, 101;
	mov.b32 	%r749, -1;
	vote.sync.all.pred 	%p240, %p239, %r749;
	not.pred 	%p241, %p240;
	@%p241 bra 	$L__BB56_139;
	shr.u32 	%r1834, %r1834, 1;
	mul.wide.s32 	%rd180, %r1837, 16;
	add.s64 	%rd181, %rd53, %rd180;
	add.s64 	%rd179, %rd181, -512;
	mov.u32 	%r1839, %r1834;
$L__BB56_137:
	shr.u32 	%r370, %r1839, 1;
	mul.lo.s32 	%r777, %r1838, 16807;
	and.b32  	%r1838, %r777, 2147483647;
	sub.s32 	%r778, %r1839, %r370;
	add.s32 	%r779, %r778, 1;
	rem.u32 	%r780, %r1838, %r779;
	add.s32 	%r776, %r780, %r370;
	// begin inline asm
	nanosleep.u32 %r776;
	// end inline asm
	// begin inline asm
	ld.relaxed.gpu.v2.u64 {%rd177, %rd300}, [%rd179];
	// end inline asm
	setp.eq.s64 	%p247, %rd300, 99;
	mov.b32 	%r781, -1;
	vote.sync.any.pred 	%p248, %p247, %r781;
	mov.u32 	%r1839, %r370;
	@%p248 bra 	$L__BB56_137;
	mov.b64 	{%r784, %r789}, %rd177;
	setp.eq.s64 	%p249, %rd300, 101;
	mov.b32 	%r832, -1;
	vote.sync.ballot.b32 	%r833, %p249, %r832;
	and.b32  	%r834, %r833, %r676;
	or.b32  	%r835, %r834, -2147483648;
	add.s32 	%r836, %r835, -1;
	not.b32 	%r837, %r835;
	and.b32  	%r838, %r837, %r836;
	popc.b32 	%r786, %r838;
	mov.b32 	%r790, 1;
	// begin inline asm
	shfl.sync.down.b32 %r783, %r784, %r790, %r786, %r832;
	// end inline asm
	// begin inline asm
	shfl.sync.down.b32 %r788, %r789, %r790, %r786, %r832;
	// end inline asm
	setp.lt.s32 	%p251, %r463, %r786;
	setp.eq.s32 	%p252, %r784, 0;
	max.s32 	%r839, %r788, %r789;
	selp.b32 	%r840, %r783, 0, %p251;
	or.b32  	%r794, %r840, %r784;
	selp.b32 	%r841, %r839, %r789, %p252;
	selp.b32 	%r799, %r841, %r789, %p251;
	mov.b32 	%r800, 2;
	// begin inline asm
	shfl.sync.down.b32 %r793, %r794, %r800, %r786, %r832;
	// end inline asm
	// begin inline asm
	shfl.sync.down.b32 %r798, %r799, %r800, %r786, %r832;
	// end inline asm
	setp.gt.s32 	%p253, %r355, %r786;
	setp.eq.s32 	%p254, %r794, 0;
	max.s32 	%r842, %r798, %r799;
	selp.b32 	%r843, %r842, %r799, %p254;
	selp.b32 	%r844, 0, %r793, %p253;
	or.b32  	%r804, %r794, %r844;
	selp.b32 	%r809, %r799, %r843, %p253;
	mov.b32 	%r810, 4;
	// begin inline asm
	shfl.sync.down.b32 %r803, %r804, %r810, %r786, %r832;
	// end inline asm
	// begin inline asm
	shfl.sync.down.b32 %r808, %r809, %r810, %r786, %r832;
	// end inline asm
	setp.gt.s32 	%p255, %r356, %r786;
	setp.eq.s32 	%p256, %r804, 0;
	max.s32 	%r845, %r808, %r809;
	selp.b32 	%r846, %r845, %r809, %p256;
	selp.b32 	%r847, 0, %r803, %p255;
	or.b32  	%r814, %r804, %r847;
	selp.b32 	%r819, %r809, %r846, %p255;
	mov.b32 	%r820, 8;
	// begin inline asm
	shfl.sync.down.b32 %r813, %r814, %r820, %r786, %r832;
	// end inline asm
	// begin inline asm
	shfl.sync.down.b32 %r818, %r819, %r820, %r786, %r832;
	// end inline asm
	setp.gt.s32 	%p257, %r357, %r786;
	setp.eq.s32 	%p258, %r814, 0;
	max.s32 	%r848, %r818, %r819;
	selp.b32 	%r849, %r848, %r819, %p258;
	selp.b32 	%r850, 0, %r813, %p257;
	or.b32  	%r824, %r814, %r850;
	selp.b32 	%r829, %r819, %r849, %p257;
	mov.b32 	%r830, 16;
	// begin inline asm
	shfl.sync.down.b32 %r823, %r824, %r830, %r786, %r832;
	// end inline asm
	// begin inline asm
	shfl.sync.down.b32 %r828, %r829, %r830, %r786, %r832;
	// end inline asm
	setp.gt.s32 	%p259, %r358, %r786;
	setp.eq.s32 	%p260, %r824, 0;
	max.s32 	%r851, %r828, %r829;
	selp.b32 	%r852, %r851, %r829, %p260;
	selp.b32 	%r853, 0, %r823, %p259;
	selp.b32 	%r854, %r829, %r852, %p259;
	or.b32  	%r855, %r853, %r1835;
	or.b32  	%r372, %r855, %r824;
	setp.eq.s32 	%p261, %r1835, 0;
	max.s32 	%r856, %r854, %r1836;
	selp.b32 	%r1836, %r856, %r1836, %p261;
	add.s32 	%r1837, %r1837, -32;
	mov.u32 	%r1835, %r372;
	bra.uni 	$L__BB56_135;
$L__BB56_139:
	setp.ne.s32 	%p242, %r161, 0;
	@%p242 bra 	$L__BB56_141;
	or.b32  	%r751, %r1835, %r345;
	setp.eq.s32 	%p243, %r345, 0;
	max.s32 	%r752, %r1836, %r346;
	selp.b32 	%r753, %r752, %r346, %p243;
	mov.b64 	%rd175, {%r751, %r753};
	add.s64 	%rd174, %rd50, 512;
	mov.b64 	%rd176, 101;
	// begin inline asm
	st.relaxed.gpu.v2.u64 [%rd174], {%rd175, %rd176};
	// end inline asm
	st.shared.u32 	[_ZZN3cub18CUB_300001_SM_10006detail11scan_by_key21DeviceScanByKeyKernelINS2_10policy_hubIPiiiN4cuda3__47maximumIiEEE10Policy1000ES5_S5_S5_NS0_24ReduceByKeyScanTileStateIiiLb1EEENS6_3std3__48equal_toIiEES9_imiiEEvT0_PT9_T1_T2_T3_iT4_T5_T6_T7_E12temp_storage+100], %r1835;
	st.shared.v2.u32 	[_ZZN3cub18CUB_300001_SM_10006detail11scan_by_key21DeviceScanByKeyKernelINS2_10policy_hubIPiiiN4cuda3__47maximumIiEEE10Policy1000ES5_S5_S5_NS0_24ReduceByKeyScanTileStateIiiLb1EEENS6_3std3__48equal_toIiEES9_imiiEEvT0_PT9_T1_T2_T3_iT4_T5_T6_T7_E12temp_storage+104], {%r1836, %r751};
	st.shared.u32 	[_ZZN3cub18CUB_300001_SM_10006detail11scan_by_key21DeviceScanByKeyKernelINS2_10policy_hubIPiiiN4cuda3__47maximumIiEEE10Policy1000ES5_S5_S5_NS0_24ReduceByKeyScanTileStateIiiLb1EEENS6_3std3__48equal_toIiEES9_imiiEEvT0_PT9_T1_T2_T3_iT4_T5_T6_T7_E12temp_storage+112], %r753;
$L__BB56_141:
	setp.ne.s32 	%p244, %r463, 0;
	@%p244 bra 	$L__BB56_143;
	st.shared.v2.u32 	[_ZZN3cub18CUB_300001_SM_10006detail11scan_by_key21DeviceScanByKeyKernelINS2_10policy_hubIPiiiN4cuda3__47maximumIiEEE10Policy1000ES5_S5_S5_NS0_24ReduceByKeyScanTileStateIiiLb1EEENS6_3std3__48equal_toIiEES9_imiiEEvT0_PT9_T1_T2_T3_iT4_T5_T6_T7_E12temp_storage+64], {%r1835, %r1836};
	mov.u32 	%r1840, %r1835;
	mov.u32 	%r1841, %r1836;
$L__BB56_143:
	selp.u64 	%rd309, 1, 0, %p87;
	selp.u64 	%rd313, 1, 0, %p83;
	selp.u64 	%rd314, 1, 0, %p82;
	selp.u64 	%rd319, 1, 0, %p77;
	selp.u64 	%rd317, 1, 0, %p79;
	selp.u64 	%rd304, 1, 0, %p92;
	selp.u64 	%rd308, 1, 0, %p88;
	selp.u64 	%rd305, 1, 0, %p91;
	selp.u64 	%rd312, 1, 0, %p84;
	selp.u64 	%rd315, 1, 0, %p81;
	selp.u64 	%rd316, 1, 0, %p80;
	selp.u64 	%rd310, 1, 0, %p86;
	selp.u64 	%rd320, 1, 0, %p76;
	selp.u64 	%rd318, 1, 0, %p78;
	setp.eq.s32 	%p245, %r161, 0;
	bar.sync 	0;
	ld.shared.u32 	%r754, [_ZZN3cub18CUB_300001_SM_10006detail11scan_by_key21DeviceScanByKeyKernelINS2_10policy_hubIPiiiN4cuda3__47maximumIiEEE10Policy1000ES5_S5_S5_NS0_24ReduceByKeyScanTileStateIiiLb1EEENS6_3std3__48equal_toIiEES9_imiiEEvT0_PT9_T1_T2_T3_iT4_T5_T6_T7_E12temp_storage+68];
	setp.eq.s32 	%p246, %r1840, 0;
	max.s32 	%r755, %r754, %r1841;
	selp.b32 	%r756, %r755, %r1841, %p246;
	selp.b32 	%r1861, %r1841, %r756, %p245;
	max.s32 	%r757, %r1861, %r288;
	selp.b32 	%r1860, %r288, %r757, %p76;
	max.s32 	%r758, %r1860, %r289;
	selp.b32 	%r1859, %r289, %r758, %p77;
	max.s32 	%r759, %r1859, %r290;
	selp.b32 	%r1858, %r290, %r759, %p78;
	max.s32 	%r760, %r1858, %r291;
	selp.b32 	%r1857, %r291, %r760, %p79;
	max.s32 	%r761, %r1857, %r292;
	selp.b32 	%r1856, %r292, %r761, %p80;
	max.s32 	%r762, %r1856, %r293;
	selp.b32 	%r1855, %r293, %r762, %p81;
	max.s32 	%r763, %r1855, %r294;
	selp.b32 	%r1854, %r294, %r763, %p82;
	max.s32 	%r764, %r1854, %r295;
	selp.b32 	%r1853, %r295, %r764, %p83;
	max.s32 	%r765, %r1853, %r296;
	selp.b32 	%r1852, %r296, %r765, %p84;
	max.s32 	%r766, %r1852, %r297;
	selp.b32 	%r1851, %r297, %r766, %p85;
	max.s32 	%r767, %r1851, %r298;
	selp.b32 	%r1850, %r298, %r767, %p86;
	max.s32 	%r768, %r1850, %r299;
	selp.b32 	%r1849, %r299, %r768, %p87;
	max.s32 	%r769, %r1849, %r300;
	selp.b32 	%r1848, %r300, %r769, %p88;
	max.s32 	%r770, %r1848, %r301;
	selp.b32 	%r1847, %r301, %r770, %p89;
	max.s32 	%r771, %r1847, %r302;
	selp.b32 	%r1846, %r302, %r771, %p90;
	max.s32 	%r772, %r1846, %r303;
	selp.b32 	%r1845, %r303, %r772, %p91;
	max.s32 	%r773, %r1845, %r304;
	selp.b32 	%r1844, %r304, %r773, %p92;
	max.s32 	%r774, %r1844, %r305;
	selp.b32 	%r1843, %r305, %r774, %p93;
	max.s32 	%r775, %r1843, %r306;
	selp.b32 	%r1842, %r306, %r775, %p94;
$L__BB56_144:
	ld.param.u32 	%r1752, [_ZN3cub18CUB_300001_SM_10006detail11scan_by_key21DeviceScanByKeyKernelINS2_10policy_hubIPiiiN4cuda3__47maximumIiEEE10Policy1000ES5_S5_S5_NS0_24ReduceByKeyScanTileStateIiiLb1EEENS6_3std3__48equal_toIiEES9_imiiEEvT0_PT9_T1_T2_T3_iT4_T5_T6_T7__param_8];
	bar.sync 	0;
	setp.eq.s64 	%p330, %rd320, 0;
	max.s32 	%r1043, %r1752, %r1861;
	selp.b32 	%r1044, %r1043, %r1752, %p330;
	setp.eq.s64 	%p331, %rd319, 0;
	max.s32 	%r1045, %r1752, %r1860;
	selp.b32 	%r1046, %r1045, %r1752, %p331;
	setp.eq.s64 	%p332, %rd318, 0;
	max.s32 	%r1047, %r1752, %r1859;
	selp.b32 	%r1048, %r1047, %r1752, %p332;
	setp.eq.s64 	%p333, %rd317, 0;
	max.s32 	%r1049, %r1752, %r1858;
	selp.b32 	%r1050, %r1049, %r1752, %p333;
	setp.eq.s64 	%p334, %rd316, 0;
	max.s32 	%r1051, %r1752, %r1857;
	selp.b32 	%r1052, %r1051, %r1752, %p334;
	setp.eq.s64 	%p335, %rd315, 0;
	max.s32 	%r1053, %r1752, %r1856;
	selp.b32 	%r1054, %r1053, %r1752, %p335;
	setp.eq.s64 	%p336, %rd314, 0;
	max.s32 	%r1055, %r1752, %r1855;
	selp.b32 	%r1056, %r1055, %r1752, %p336;
	setp.eq.s64 	%p337, %rd313, 0;
	max.s32 	%r1057, %r1752, %r1854;
	selp.b32 	%r1058, %r1057, %r1752, %p337;
	setp.eq.s64 	%p338, %rd312, 0;
	max.s32 	%r1059, %r1752, %r1853;
	selp.b32 	%r1060, %r1059, %r1752, %p338;
	setp.eq.s64 	%p339, %rd311, 0;
	max.s32 	%r1061, %r1752, %r1852;
	selp.b32 	%r1062, %r1061, %r1752, %p339;
	setp.eq.s64 	%p340, %rd310, 0;
	max.s32 	%r1063, %r1752, %r1851;
	selp.b32 	%r1064, %r1063, %r1752, %p340;
	setp.eq.s64 	%p341, %rd309, 0;
	max.s32 	%r1065, %r1752, %r1850;
	selp.b32 	%r1066, %r1065, %r1752, %p341;
	setp.eq.s64 	%p342, %rd308, 0;
	max.s32 	%r1067, %r1752, %r1849;
	selp.b32 	%r1068, %r1067, %r1752, %p342;
	setp.eq.s64 	%p343, %rd307, 0;
	max.s32 	%r1069, %r1752, %r1848;
	selp.b32 	%r1070, %r1069, %r1752, %p343;
	setp.eq.s64 	%p344, %rd306, 0;
	max.s32 	%r1071, %r1752, %r1847;
	selp.b32 	%r1072, %r1071, %r1752, %p344;
	setp.eq.s64 	%p345, %rd305, 0;
	max.s32 	%r1073, %r1752, %r1846;
	selp.b32 	%r1074, %r1073, %r1752, %p345;
	setp.eq.s64 	%p346, %rd304, 0;
	max.s32 	%r1075, %r1752, %r1845;
	selp.b32 	%r1076, %r1075, %r1752, %p346;
	setp.eq.s64 	%p347, %rd303, 0;
	max.s32 	%r1077, %r1752, %r1844;
	selp.b32 	%r1078, %r1077, %r1752, %p347;
	setp.eq.s64 	%p348, %rd302, 0;
	max.s32 	%r1079, %r1752, %r1843;
	selp.b32 	%r1080, %r1079, %r1752, %p348;
	setp.eq.s64 	%p349, %rd301, 0;
	max.s32 	%r1081, %r1752, %r1842;
	selp.b32 	%r1082, %r1081, %r1752, %p349;
	st.shared.v4.u32 	[%r226], {%r1044, %r1046, %r1048, %r1050};
	st.shared.v4.u32 	[%r226+16], {%r1052, %r1054, %r1056, %r1058};
	st.shared.v4.u32 	[%r226+32], {%r1060, %r1062, %r1064, %r1066};
	st.shared.v4.u32 	[%r226+48], {%r1068, %r1070, %r1072, %r1074};
	st.shared.v4.u32 	[%r226+64], {%r1076, %r1078, %r1080, %r1082};
	bar.warp.sync 	-1;
	ld.shared.u32 	%r417, [%r225];
	ld.shared.u32 	%r418, [%r225+128];
	ld.shared.u32 	%r419, [%r225+256];
	ld.shared.u32 	%r420, [%r225+384];
	ld.shared.u32 	%r421, [%r225+512];
	ld.shared.u32 	%r422, [%r225+640];
	ld.shared.u32 	%r423, [%r225+768];
	ld.shared.u32 	%r424, [%r225+896];
	ld.shared.u32 	%r425, [%r225+1024];
	ld.shared.u32 	%r426, [%r225+1152];
	ld.shared.u32 	%r427, [%r225+1280];
	ld.shared.u32 	%r428, [%r225+1408];
	ld.shared.u32 	%r429, [%r225+1536];
	ld.shared.u32 	%r430, [%r225+1664];
	ld.shared.u32 	%r431, [%r225+1792];
	ld.shared.u32 	%r432, [%r225+1920];
	ld.shared.u32 	%r433, [%r225+2048];
	ld.shared.u32 	%r434, [%r225+2176];
	ld.shared.u32 	%r435, [%r225+2304];
	ld.shared.u32 	%r436, [%r225+2432];
	setp.ne.s32 	%p350, %r161, 0;
	@%p350 bra 	$L__BB56_146;
	st.volatile.shared.u32 	[_ZZN3cub18CUB_300001_SM_10006detail11scan_by_key21DeviceScanByKeyKernelINS2_10policy_hubIPiiiN4cuda3__47maximumIiEEE10Policy1000ES5_S5_S5_NS0_24ReduceByKeyScanTileStateIiiLb1EEENS6_3std3__48equal_toIiEES9_imiiEEvT0_PT9_T1_T2_T3_iT4_T5_T6_T7_E12temp_storage+17920], %r159;
$L__BB56_146:
	ld.param.u64 	%rd295, [_ZN3cub18CUB_300001_SM_10006detail11scan_by_key21DeviceScanByKeyKernelINS2_10policy_hubIPiiiN4cuda3__47maximumIiEEE10Policy1000ES5_S5_S5_NS0_24ReduceByKeyScanTileStateIiiLb1EEENS6_3std3__48equal_toIiEES9_imiiEEvT0_PT9_T1_T2_T3_iT4_T5_T6_T7__param_3];
	bar.sync 	0;
	ld.volatile.shared.u32 	%r437, [_ZZN3cub18CUB_300001_SM_10006detail11scan_by_key21DeviceScanByKeyKernelINS2_10policy_hubIPiiiN4cuda3__47maximumIiEEE10Policy1000ES5_S5_S5_NS0_24ReduceByKeyScanTileStateIiiLb1EEENS6_3std3__48equal_toIiEES9_imiiEEvT0_PT9_T1_T2_T3_iT4_T5_T6_T7_E12temp_storage+17920];
	setp.ge.s32 	%p351, %r162, %r437;
	cvt.u64.u32 	%rd223, %r162;
	add.s64 	%rd224, %rd4, %rd223;
	cvta.to.global.u64 	%rd225, %rd295;
	shl.b64 	%rd226, %rd224, 2;
	add.s64 	%rd91, %rd225, %rd226;
	@%p351 bra 	$L__BB56_148;
	st.global.u32 	[%rd91], %r417;
$L__BB56_148:
	setp.ge.s32 	%p352, %r166, %r437;
	@%p352 bra 	$L__BB56_150;
	st.global.u32 	[%rd91+128], %r418;
$L__BB56_150:
	setp.ge.s32 	%p353, %r169, %r437;
	@%p353 bra 	$L__BB56_152;
	st.global.u32 	[%rd91+256], %r419;
$L__BB56_152:
	setp.ge.s32 	%p354, %r172, %r437;
	@%p354 bra 	$L__BB56_154;
	st.global.u32 	[%rd91+384], %r420;
$L__BB56_154:
	setp.ge.s32 	%p355, %r175, %r437;
	@%p355 bra 	$L__BB56_156;
	st.global.u32 	[%rd91+512], %r421;
$L__BB56_156:
	setp.ge.s32 	%p356, %r178, %r437;
	@%p356 bra 	$L__BB56_158;
	st.global.u32 	[%rd91+640], %r422;
$L__BB56_158:
	setp.ge.s32 	%p357, %r181, %r437;
	@%p357 bra 	$L__BB56_160;
	st.global.u32 	[%rd91+768], %r423;
$L__BB56_160:
	setp.ge.s32 	%p358, %r184, %r437;
	@%p358 bra 	$L__BB56_162;
	st.global.u32 	[%rd91+896], %r424;
$L__BB56_162:
	setp.ge.s32 	%p359, %r187, %r437;
	@%p359 bra 	$L__BB56_164;
	st.global.u32 	[%rd91+1024], %r425;
$L__BB56_164:
	setp.ge.s32 	%p360, %r190, %r437;
	@%p360 bra 	$L__BB56_166;
	st.global.u32 	[%rd91+1152], %r426;
$L__BB56_166:
	setp.ge.s32 	%p361, %r193, %r437;
	@%p361 bra 	$L__BB56_168;
	st.global.u32 	[%rd91+1280], %r427;
$L__BB56_168:
	setp.ge.s32 	%p362, %r196, %r437;
	@%p362 bra 	$L__BB56_170;
	st.global.u32 	[%rd91+1408], %r428;
$L__BB56_170:
	setp.ge.s32 	%p363, %r199, %r437;
	@%p363 bra 	$L__BB56_172;
	st.global.u32 	[%rd91+1536], %r429;
$L__BB56_172:
	setp.ge.s32 	%p364, %r202, %r437;
	@%p364 bra 	$L__BB56_174;
	st.global.u32 	[%rd91+1664], %r430;
$L__BB56_174:
	setp.ge.s32 	%p365, %r205, %r437;
	@%p365 bra 	$L__BB56_176;
	st.global.u32 	[%rd91+1792], %r431;
$L__BB56_176:
	setp.ge.s32 	%p366, %r208, %r437;
	@%p366 bra 	$L__BB56_178;
	st.global.u32 	[%rd91+1920], %r432;
$L__BB56_178:
	setp.ge.s32 	%p367, %r211, %r437;
	@%p367 bra 	$L__BB56_180;
	st.global.u32 	[%rd91+2048], %r433;
$L__BB56_180:
	setp.ge.s32 	%p368, %r214, %r437;
	@%p368 bra 	$L__BB56_182;
	st.global.u32 	[%rd91+2176], %r434;
$L__BB56_182:
	setp.ge.s32 	%p369, %r217, %r437;
	@%p369 bra 	$L__BB56_184;
	st.global.u32 	[%rd91+2304], %r435;
$L__BB56_184:
	setp.ge.s32 	%p370, %r220, %r437;
	@%p370 bra 	$L__BB56_186;
	st.global.u32 	[%rd91+2432], %r436;
$L__BB56_186:
	ret;

}
	// .globl	_ZN3cub18CUB_300001_SM_10006detail6select23DeviceSelectSweepKernelINS2_10policy_hubIiiiLb0ELNS0_10SelectImplE0EE10Policy1000EN6thrust24THRUST_300001_SM_1000_NS17counting_iteratorIiNS9_11use_defaultESB_SB_EENS9_10device_ptrIiEESE_PlNS0_13ScanTileStateIiLb1EEE6is_oneNS0_8NullTypeEiNS2_19streaming_context_tIlLb1EEELS5_0EEEvT0_T1_T2_T3_T4_T5_T6_T7_iT8_NS1_7vsmem_tE
.visible .entry _ZN3cub18CUB_300001_SM_10006detail6select23DeviceSelectSweepKernelINS2_10policy_hubIiiiLb0ELNS0_10SelectImplE0EE10Policy1000EN6thrust24THRUST_300001_SM_1000_NS17counting_iteratorIiNS9_11use_defaultESB_SB_EENS9_10device_ptrIiEESE_PlNS0_13ScanTileStateIiLb1EEE6is_oneNS0_8NullTypeEiNS2_19streaming_context_tIlLb1EEELS5_0EEEvT0_T1_T2_T3_T4_T5_T6_T7_iT8_NS1_7vsmem_tE(
	.param .align 4 .b8 _ZN3cub18CUB_300001_SM_10006detail6select23DeviceSelectSweepKernelINS2_10policy_hubIiiiLb0ELNS0_10SelectImplE0EE10Policy1000EN6thrust24THRUST_300001_SM_1000_NS17counting_iteratorIiNS9_11use_defaultESB_SB_EENS9_10device_ptrIiEESE_PlNS0_13ScanTileStateIiLb1EEE6is_oneNS0_8NullTypeEiNS2_19streaming_context_tIlLb1EEELS5_0EEEvT0_T1_T2_T3_T4_T5_T6_T7_iT8_NS1_7vsmem_tE_param_0[4],
	.param .align 8 .b8 _ZN3cub18CUB_300001_SM_10006detail6select23DeviceSelectSweepKernelINS2_10policy_hubIiiiLb0ELNS0_10SelectImplE0EE10Policy1000EN6thrust24THRUST_300001_SM_1000_NS17counting_iteratorIiNS9_11use_defaultESB_SB_EENS9_10device_ptrIiEESE_PlNS0_13ScanTileStateIiLb1EEE6is_oneNS0_8NullTypeEiNS2_19streaming_context_tIlLb1EEELS5_0EEEvT0_T1_T2_T3_T4_T5_T6_T7_iT8_NS1_7vsmem_tE_param_1[8],
	.param .align 8 .b8 _ZN3cub18CUB_300001_SM_10006detail6select23DeviceSelectSweepKernelINS2_10policy_hubIiiiLb0ELNS0_10SelectImplE0EE10Policy1000EN6thrust24THRUST_300001_SM_1000_NS17counting_iteratorIiNS9_11use_defaultESB_SB_EENS9_10device_ptrIiEESE_PlNS0_13ScanTileStateIiLb1EEE6is_oneNS0_8NullTypeEiNS2_19streaming_context_tIlLb1EEELS5_0EEEvT0_T1_T2_T3_T4_T5_T6_T7_iT8_NS1_7vsmem_tE_param_2[8],
	.param .u64 .ptr .align 1 _ZN3cub18CUB_300001_SM_10006detail6select23DeviceSelectSweepKernelINS2_10policy_hubIiiiLb0ELNS0_10SelectImplE0EE10Policy1000EN6thrust24THRUST_300001_SM_1000_NS17counting_iteratorIiNS9_11use_defaultESB_SB_EENS9_10device_ptrIiEESE_PlNS0_13ScanTileStateIiLb1EEE6is_oneNS0_8NullTypeEiNS2_19streaming_context_tIlLb1EEELS5_0EEEvT0_T1_T2_T3_T4_T5_T6_T7_iT8_NS1_7vsmem_tE_param_3,
	.param .align 8 .b8 _ZN3cub18CUB_300001_SM_10006detail6select23DeviceSelectSweepKernelINS2_10policy_hubIiiiLb0ELNS0_10SelectImplE0EE10Policy1000EN6thrust24THRUST_300001_SM_1000_NS17counting_iteratorIiNS9_11use_defaultESB_SB_EENS9_10device_ptrIiEESE_PlNS0_13ScanTileStateIiLb1EEE6is_oneNS0_8NullTypeEiNS2_19streaming_context_tIlLb1EEELS5_0EEEvT0_T1_T2_T3_T4_T5_T6_T7_iT8_NS1_7vsmem_tE_param_4[8],
	.param .align 1 .b8 _ZN3cub18CUB_300001_SM_10006detail6select23DeviceSelectSweepKernelINS2_10policy_hubIiiiLb0ELNS0_10SelectImplE0EE10Policy1000EN6thrust24THRUST_300001_SM_1000_NS17counting_iteratorIiNS9_11use_defaultESB_SB_EENS9_10device_ptrIiEESE_PlNS0_13ScanTileStateIiLb1EEE6is_oneNS0_8NullTypeEiNS2_19streaming_context_tIlLb1EEELS5_0EEEvT0_T1_T2_T3_T4_T5_T6_T7_iT8_NS1_7vsmem_tE_param_5[1],
	.param .align 1 .b8 _ZN3cub18CUB_300001_SM_10006detail6select23DeviceSelectSweepKernelINS2_10policy_hubIiiiLb0ELNS0_10SelectImplE0EE10Policy1000EN6thrust24THRUST_300001_SM_1000_NS17counting_iteratorIiNS9_11use_defaultESB_SB_EENS9_10device_ptrIiEESE_PlNS0_13ScanTileStateIiLb1EEE6is_oneNS0_8NullTypeEiNS2_19streaming_context_tIlLb1EEELS5_0EEEvT0_T1_T2_T3_T4_T5_T6_T7_iT8_NS1_7vsmem_tE_param_6[1],
	.param .u32 _ZN3cub18CUB_300001_SM_10006detail6select23DeviceSelectSweepKernelINS2_10policy_hubIiiiLb0ELNS0_10SelectImplE0EE10Policy1000EN6thrust24THRUST_300001_SM_1000_NS17counting_iteratorIiNS9_11use_defaultESB_SB_EENS9_10device_ptrIiEESE_PlNS0_13ScanTileStateIiLb1EEE6is_oneNS0_8NullTypeEiNS2_19streaming_context_tIlLb1EEELS5_0EEEvT0_T1_T2_T3_T4_T5_T6_T7_iT8_NS1_7vsmem_tE_param_7,
	.param .u32 _ZN3cub18CUB_300001_SM_10006detail6select23DeviceSelectSweepKernelINS2_10policy_hubIiiiLb0ELNS0_10SelectImplE0EE10Policy1000EN6thrust24THRUST_300001_SM_1000_NS17counting_iteratorIiNS9_11use_defaultESB_SB_EENS9_10device_ptrIiEESE_PlNS0_13ScanTileStateIiLb1EEE6is_oneNS0_8NullTypeEiNS2_19streaming_context_tIlLb1EEELS5_0EEEvT0_T1_T2_T3_T4_T5_T6_T7_iT8_NS1_7vsmem_tE_param_8,
	.param .align 8 .b8 _ZN3cub18CUB_300001_SM_10006detail6select23DeviceSelectSweepKernelINS2_10policy_hubIiiiLb0ELNS0_10SelectImplE0EE10Policy1000EN6thrust24THRUST_300001_SM_1000_NS17counting_iteratorIiNS9_11use_defaultESB_SB_EENS9_10device_ptrIiEESE_PlNS0_13ScanTileStateIiLb1EEE6is_oneNS0_8NullTypeEiNS2_19streaming_context_tIlLb1EEELS5_0EEEvT0_T1_T2_T3_T4_T5_T6_T7_iT8_NS1_7vsmem_tE_param_9[40],
	.param .align 8 .b8 _ZN3cub18CUB_300001_SM_10006detail6select23DeviceSelectSweepKernelINS2_10policy_hubIiiiLb0ELNS0_10SelectImplE0EE10Policy1000EN6thrust24THRUST_300001_SM_1000_NS17counting_iteratorIiNS9_11use_defaultESB_SB_EENS9_10device_ptrIiEESE_PlNS0_13ScanTileStateIiLb1EEE6is_oneNS0_8NullTypeEiNS2_19streaming_context_tIlLb1EEELS5_0EEEvT0_T1_T2_T3_T4_T5_T6_T7_iT8_NS1_7vsmem_tE_param_10[8]
)
.maxntid 512
{
	.reg .pred 	%p<505>;
	.reg .b16 	%rs<92>;
	.reg .b32 	%r<1552>;
	.reg .b64 	%rd<728>;
	// demoted variable
	.shared .align 16 .b8 _ZZN3cub18CUB_300001_SM_10006detail6select23DeviceSelectSweepKernelINS2_10policy_hubIiiiLb0ELNS0_10SelectImplE0EE10Policy1000EN6thrust24THRUST_300001_SM_1000_NS17counting_iteratorIiNS9_11use_defaultESB_SB_EENS9_10device_ptrIiEESE_PlNS0_13ScanTileStateIiLb1EEE6is_oneNS0_8NullTypeEiNS2_19streaming_context_tIlLb1EEELS5_0EEEvT0_T1_T2_T3_T4_T5_T6_T7_iT8_NS1_7vsmem_tEE19static_temp_storage[28672];
	ld.param.u64 	%rd2, [_ZN3cub18CUB_300001_SM_10006detail6select23DeviceSelectSweepKernelINS2_10policy_hubIiiiLb0ELNS0_10SelectImplE0EE10Policy1000EN6thrust24THRUST_300001_SM_1000_NS17counting_iteratorIiNS9_11use_defaultESB_SB_EENS9_10device_ptrIiEESE_PlNS0_13ScanTileStateIiLb1EEE6is_oneNS0_8NullTypeEiNS2_19streaming_context_tIlLb1EEELS5_0EEEvT0_T1_T2_T3_T4_T5_T6_T7_iT8_NS1_7vsmem_tE_param_4];
	ld.param.u32 	%r1, [_ZN3cub18CUB_300001_SM_10006detail6select23DeviceSelectSweepKernelINS2_10policy_hubIiiiLb0ELNS0_10SelectImplE0EE10Policy1000EN6thrust24THRUST_300001_SM_1000_NS17counting_iteratorIiNS9_11use_defaultESB_SB_EENS9_10device_ptrIiEESE_PlNS0_13ScanTileStateIiLb1EEE6is_oneNS0_8NullTypeEiNS2_19streaming_context_tIlLb1EEELS5_0EEEvT0_T1_T2_T3_T4_T5_T6_T7_iT8_NS1_7vsmem_tE_param_0];
	ld.param.u64 	%rd197, [_ZN3cub18CUB_300001_SM_10006detail6select23DeviceSelectSweepKernelINS2_10policy_hubIiiiLb0ELNS0_10SelectImplE0EE10Policy1000EN6thrust24THRUST_300001_SM_1000_NS17counting_iteratorIiNS9_11use_defaultESB_SB_EENS9_10device_ptrIiEESE_PlNS0_13ScanTileStateIiLb1EEE6is_oneNS0_8NullTypeEiNS2_19streaming_context_tIlLb1EEELS5_0EEEvT0_T1_T2_T3_T4_T5_T6_T7_iT8_NS1_7vsmem_tE_param_1];
	ld.param.u64 	%rd198, [_ZN3cub18CUB_300001_SM_10006detail6select23DeviceSelectSweepKernelINS2_10policy_hubIiiiLb0ELNS0_10SelectImplE0EE10Policy1000EN6thrust24THRUST_300001_SM_1000_NS17counting_iteratorIiNS9_11use_defaultESB_SB_EENS9_10device_ptrIiEESE_PlNS0_13ScanTileStateIiLb1EEE6is_oneNS0_8NullTypeEiNS2_19streaming_context_tIlLb1EEELS5_0EEEvT0_T1_T2_T3_T4_T5_T6_T7_iT8_NS1_7vsmem_tE_param_2];
	ld.param.u32 	%r453, [_ZN3cub18CUB_300001_SM_10006detail6select23DeviceSelectSweepKernelINS2_10policy_hubIiiiLb0ELNS0_10SelectImplE0EE10Policy1000EN6thrust24THRUST_300001_SM_1000_NS17counting_iteratorIiNS9_11use_defaultESB_SB_EENS9_10device_ptrIiEESE_PlNS0_13ScanTileStateIiLb1EEE6is_oneNS0_8NullTypeEiNS2_19streaming_context_tIlLb1EEELS5_0EEEvT0_T1_T2_T3_T4_T5_T6_T7_iT8_NS1_7vsmem_tE_param_8];
	mov.b64 	%rd196, _ZN3cub18CUB_300001_SM_10006detail6select23DeviceSelectSweepKernelINS2_10policy_hubIiiiLb0ELNS0_10SelectImplE0EE10Policy1000EN6thrust24THRUST_300001_SM_1000_NS17counting_iteratorIiNS9_11use_defaultESB_SB_EENS9_10device_ptrIiEESE_PlNS0_13ScanTileStateIiLb1EEE6is_oneNS0_8NullTypeEiNS2_19streaming_context_tIlLb1EEELS5_0EEEvT0_T1_T2_T3_T4_T5_T6_T7_iT8_NS1_7vsmem_tE_param_9;
	mov.u64 	%rd1, %rd196;
	cvta.to.global.u64 	%rd3, %rd198;
	cvta.to.global.u64 	%rd4, %rd197;
	mov.u32 	%r454, %ctaid.x;
	mov.u32 	%r455, %nctaid.y;
	mov.u32 	%r456, %ctaid.y;
	mad.lo.s32 	%r1476, %r454, %r455, %r456;
	mul.lo.s32 	%r3, %r1476, 7168;
	add.s32 	%r457, %r453, -1;
	setp.ge.s32 	%p1, %r1476, %r457;
	@%p1 bra 	$L__BB57_228;
	setp.ne.s32 	%p289, %r1476, 0;
	@%p289 bra 	$L__BB57_108;
	ld.param.u8 	%rs72, [%rd1];
	setp.eq.s16 	%p408, %rs72, 0;
	ld.param.u64 	%rd540, [%rd1+16];
	cvt.u32.u64 	%r1275, %rd540;
	selp.b32 	%r1276, %r1275, 0, %p408;
	mov.u32 	%r4, %tid.x;
	mul.lo.s32 	%r1277, %r4, 14;
	add.s32 	%r1278, %r3, %r1277;
	add.s32 	%r1279, %r1278, %r1;
	add.s32 	%r5, %r1279, %r1276;
	add.s32 	%r6, %r5, 1;
	add.s32 	%r7, %r5, 2;
	add.s32 	%r8, %r5, 3;
	add.s32 	%r9, %r5, 4;
	add.s32 	%r10, %r5, 5;
	add.s32 	%r11, %r5, 6;
	add.s32 	%r12, %r5, 7;
	add.s32 	%r13, %r5, 8;
	add.s32 	%r14, %r5, 9;
	add.s32 	%r15, %r5, 10;
	add.s32 	%r16, %r5, 11;
	add.s32 	%r17, %r5, 12;
	add.s32 	%r18, %r5, 13;
	bar.sync 	0;
	selp.b64 	%rd541, %rd540, 0, %p408;
	cvt.u64.u32 	%rd542, %r3;
	add.s64 	%rd543, %rd541, %rd542;
	cvt.u64.u32 	%rd544, %r1277;
	add.s64 	%rd545, %rd543, %rd544;
	shl.b64 	%rd546, %rd545, 2;
	add.s64 	%rd547, %rd4, %rd546;
	ld.global.u32 	%r19, [%rd547];
	ld.global.u32 	%r20, [%rd547+4];
	ld.global.u32 	%r21, [%rd547+8];
	ld.global.u32 	%r22, [%rd547+12];
	ld.global.u32 	%r23, [%rd547+16];
	ld.global.u32 	%r24, [%rd547+20];
	ld.global.u32 	%r25, [%rd547+24];
	ld.global.u32 	%r26, [%rd547+28];
	ld.global.u32 	%r27, [%rd547+32];
	ld.global.u32 	%r28, [%rd547+36];
	ld.global.u32 	%r29, [%rd547+40];
	ld.global.u32 	%r30, [%rd547+44];
	ld.global.u32 	%r31, [%rd547+48];
	ld.global.u32 	%r32, [%rd547+52];
	setp.eq.s32 	%p409, %r19, 1;
	selp.u32 	%r1280, 1, 0, %p409;
	setp.eq.s32 	%p410, %r20, 1;
	selp.u32 	%r1281, 1, 0, %p410;
	setp.eq.s32 	%p411, %r21, 1;
	selp.u32 	%r1282, 1, 0, %p411;
	setp.eq.s32 	%p412, %r22, 1;
	selp.u32 	%r1283, 1, 0, %p412;
	setp.eq.s32 	%p413, %r23, 1;
	selp.u32 	%r1284, 1, 0, %p413;
	setp.eq.s32 	%p414, %r24, 1;
	selp.u32 	%r1285, 1, 0, %p414;
	setp.eq.s32 	%p415, %r25, 1;
	selp.u32 	%r1286, 1, 0, %p415;
	setp.eq.s32 	%p416, %r26, 1;
	selp.u32 	%r1287, 1, 0, %p416;
	setp.eq.s32 	%p417, %r27, 1;
	selp.u32 	%r1288, 1, 0, %p417;
	setp.eq.s32 	%p418, %r28, 1;
	selp.u32 	%r1289, 1, 0, %p418;
	setp.eq.s32 	%p419, %r29, 1;
	selp.u32 	%r1290, 1, 0, %p419;
	setp.eq.s32 	%p420, %r30, 1;
	selp.u32 	%r1291, 1, 0, %p420;
	setp.eq.s32 	%p421, %r31, 1;
	selp.u32 	%r1292, 1, 0, %p421;
	setp.eq.s32 	%p422, %r32, 1;
	selp.u32 	%r1293, 1, 0, %p422;
	bar.sync 	0;
	add.s32 	%r1294, %r1281, %r1280;
	add.s32 	%r1295, %r1294, %r1282;
	add.s32 	%r33, %r1295, %r1283;
	add.s32 	%r1296, %r33, %r1284;
	add.s32 	%r1297, %r1296, %r1285;
	add.s32 	%r1298, %r1297, %r1286;
	add.s32 	%r1299, %r1298, %r1287;
	add.s32 	%r1300, %r1299, %r1288;
	add.s32 	%r1301, %r1300, %r1289;
	add.s32 	%r1302, %r1301, %r1290;
	add.s32 	%r34, %r1302, %r1291;
	add.s32 	%r35, %r34, %r1292;
	add.s32 	%r1249, %r35, %r1293;
	shr.u32 	%r36, %r4, 5;
	// begin inline asm
	mov.u32 %r1244, %laneid;
	// end inline asm
	mov.b32 	%r1247, 1;
	mov.b32 	%r1272, 0;
	mov.b32 	%r1274, -1;
	// begin inline asm
	{  .reg .s32 r0;  .reg .pred p;  shfl.sync.up.b32 r0|p, %r1249, %r1247, %r1272, %r1274;  @p add.s32 r0, r0, %r1249;  mov.s32 %r1245, r0;}
	// end inline asm
	mov.b32 	%r1253, 2;
	// begin inline asm
	{  .reg .s32 r0;  .reg .pred p;  shfl.sync.up.b32 r0|p, %r1245, %r1253, %r1272, %r1274;  @p add.s32 r0, r0, %r1245;  mov.s32 %r1251, r0;}
	// end inline asm
	mov.b32 	%r1259, 4;
	// begin inline asm
	{  .reg .s32 r0;  .reg .pred p;  shfl.sync.up.b32 r0|p, %r1251, %r1259, %r1272, %r1274;  @p add.s32 r0, r0, %r1251;  mov.s32 %r1257, r0;}
	// end inline asm
	mov.b32 	%r1265, 8;
	// begin inline asm
	{  .reg .s32 r0;  .reg .pred p;  shfl.sync.up.b32 r0|p, %r1257, %r1265, %r1272, %r1274;  @p add.s32 r0, r0, %r1257;  mov.s32 %r1263, r0;}
	// end inline asm
	mov.b32 	%r1271, 16;
	// begin inline asm
	{  .reg .s32 r0;  .reg .pred p;  shfl.sync.up.b32 r0|p, %r1263, %r1271, %r1272, %r1274;  @p add.s32 r0, r0, %r1263;  mov.s32 %r1269, r0;}
	// end inline asm
	setp.ne.s32 	%p423, %r1244, 31;
	@%p423 bra 	$L__BB57_4;
	shl.b32 	%r1303, %r36, 2;
	mov.u32 	%r1304, _ZZN3cub18CUB_300001_SM_10006detail6select23DeviceSelectSweepKernelINS2_10policy_hubIiiiLb0ELNS0_10SelectImplE0EE10Policy1000EN6thrust24THRUST_300001_SM_1000_NS17counting_iteratorIiNS9_11use_defaultESB_SB_EENS9_10device_ptrIiEESE_PlNS0_13ScanTileStateIiLb1EEE6is_oneNS0_8NullTypeEiNS2_19streaming_context_tIlLb1EEELS5_0EEEvT0_T1_T2_T3_T4_T5_T6_T7_iT8_NS1_7vsmem_tEE19static_temp_storage;
	add.s32 	%r1305, %r1304, %r1303;
	st.shared.u32 	[%r1305], %r1269;
$L__BB57_4:
	bar.sync 	0;
	ld.shared.v4.u32 	{%r39, %r40, %r41, %r42}, [_ZZN3cub18CUB_300001_SM_10006detail6select23DeviceSelectSweepKernelINS2_10policy_hubIiiiLb0ELNS0_10SelectImplE0EE10Policy1000EN6thrust24THRUST_300001_SM_1000_NS17counting_iteratorIiNS9_11use_defaultESB_SB_EENS9_10device_ptrIiEESE_PlNS0_13ScanTileStateIiLb1EEE6is_oneNS0_8NullTypeEiNS2_19streaming_context_tIlLb1EEELS5_0EEEvT0_T1_T2_T3_T4_T5_T6_T7_iT8_NS1_7vsmem_tEE19static_temp_storage];
	shr.u32 	%r1306, %r4, 5;
	add.s32 	%r1307, %r40, %r39;
	setp.eq.s32 	%p424, %r1306, 2;
	selp.b32 	%r1308, %r1307, %r39, %p424;
	add.s32 	%r1309, %r1307, %r41;
	setp.eq.s32 	%p425, %r1306, 3;
	selp.b32 	%r1310, %r1309, %r1308, %p425;
	add.s32 	%r1311, %r1309, %r42;
	setp.eq.s32 	%p426, %r1306, 4;
	selp.b32 	%r1312, %r1311, %r1310, %p426;
	ld.shared.v4.u32 	{%r43, %r44, %r45, %r46}, [_ZZN3cub18CUB_300001_SM_10006detail6select23DeviceSelectSweepKernelINS2_10policy_hubIiiiLb0ELNS0_10SelectImplE0EE10Policy1000EN6thrust24THRUST_300001_SM_1000_NS17counting_iteratorIiNS9_11use_defaultESB_SB_EENS9_10device_ptrIiEESE_PlNS0_13ScanTileStateIiLb1EEE6is_oneNS0_8NullTypeEiNS2_19streaming_context_tIlLb1EEELS5_0EEEvT0_T1_T2_T3_T4_T5_T6_T7_iT8_NS1_7vsmem_tEE19static_temp_storage+16];
	add.s32 	%r1313, %r1311, %r43;
	setp.eq.s32 	%p427, %r1306, 5;
	selp.b32 	%r1314, %r1313, %r1312, %p427;
	add.s32 	%r1315, %r1313, %r44;
	setp.eq.s32 	%p428, %r1306, 6;
	selp.b32 	%r1316, %r1315, %r1314, %p428;
	add.s32 	%r1317, %r1315, %r45;
	setp.eq.s32 	%p429, %r1306, 7;
	selp.b32 	%r1318, %r1317, %r1316, %p429;
	add.s32 	%r1319, %r1317, %r46;
	setp.eq.s32 	%p430, %r1306, 8;
	selp.b32 	%r1320, %r1319, %r1318, %p430;
	ld.shared.v4.u32 	{%r47, %r48, %r49, %r50}, [_ZZN3cub18CUB_300001_SM_10006detail6select23DeviceSelectSweepKernelINS2_10policy_hubIiiiLb0ELNS0_10SelectImplE0EE10Policy1000EN6thrust24THRUST_300001_SM_1000_NS17counting_iteratorIiNS9_11use_defaultESB_SB_EENS9_10device_ptrIiEESE_PlNS0_13ScanTileStateIiLb1EEE6is_oneNS0_8NullTypeEiNS2_19streaming_context_tIlLb1EEELS5_0EEEvT0_T1_T2_T3_T4_T5_T6_T7_iT8_NS1_7vsmem_tEE19static_temp_storage+32];
	add.s32 	%r1321, %r1319, %r47;
	setp.eq.s32 	%p431, %r1306, 9;
	selp.b32 	%r1322, %r1321, %r1320, %p431;
	add.s32 	%r1323, %r1321, %r48;
	setp.eq.s32 	%p432, %r1306, 10;
	selp.b32 	%r1324, %r1323, %r1322, %p432;
	add.s32 	%r1325, %r1323, %r49;
	setp.eq.s32 	%p433, %r1306, 11;
	selp.b32 	%r1326, %r1325, %r1324, %p433;
	add.s32 	%r1327, %r1325, %r50;
	setp.eq.s32 	%p434, %r1306, 12;
	selp.b32 	%r1328, %r1327, %r1326, %p434;
	ld.shared.v4.u32 	{%r51, %r52, %r53, %r54}, [_ZZN3cub18CUB_300001_SM_10006detail6select23DeviceSelectSweepKernelINS2_10policy_hubIiiiLb0ELNS0_10SelectImplE0EE10Policy1000EN6thrust24THRUST_300001_SM_1000_NS17counting_iteratorIiNS9_11use_defaultESB_SB_EENS9_10device_ptrIiEESE_PlNS0_13ScanTileStateIiLb1EEE6is_oneNS0_8NullTypeEiNS2_19streaming_context_tIlLb1EEELS5_0EEEvT0_T1_T2_T3_T4_T5_T6_T7_iT8_NS1_7vsmem_tEE19static_temp_storage+48];
	add.s32 	%r1329, %r1327, %r51;
	setp.eq.s32 	%p435, %r1306, 13;
	selp.b32 	%r1330, %r1329, %r1328, %p435;
	add.s32 	%r1331, %r1329, %r52;
	setp.eq.s32 	%p436, %r1306, 14;
	selp.b32 	%r1332, %r1331, %r1330, %p436;
	add.s32 	%r1333, %r1331, %r53;
	setp.eq.s32 	%p437, %r1306, 15;
	selp.b32 	%r1334, %r1333, %r1332, %p437;
	setp.lt.u32 	%p438, %r4, 32;
	selp.b32 	%r1335, 0, %r1334, %p438;
	setp.eq.s32 	%p439, %r1244, 0;
	setp.eq.s32 	%p440, %r32, 1;
	selp.u32 	%r1336, 1, 0, %p440;
	add.s32 	%r1337, %r35, %r1336;
	sub.s32 	%r1338, %r1269, %r1337;
	selp.b32 	%r1339, 0, %r1338, %p439;
	add.s32 	%r55, %r1335, %r1339;
	setp.eq.s32 	%p441, %r19, 1;
	selp.u32 	%r1340, 1, 0, %p441;
	add.s32 	%r56, %r55, %r1340;
	setp.eq.s32 	%p442, %r20, 1;
	selp.u32 	%r1341, 1, 0, %p442;
	add.s32 	%r1342, %r1341, %r1340;
	add.s32 	%r57, %r1342, %r55;
	setp.eq.s32 	%p443, %r21, 1;
	selp.u32 	%r1343, 1, 0, %p443;
	add.s32 	%r58, %r57, %r1343;
	add.s32 	%r59, %r33, %r55;
	setp.eq.s32 	%p444, %r23, 1;
	selp.u32 	%r1344, 1, 0, %p444;
	add.s32 	%r60, %r59, %r1344;
	setp.eq.s32 	%p445, %r24, 1;
	selp.u32 	%r1345, 1, 0, %p445;
	add.s32 	%r61, %r60, %r1345;
	setp.eq.s32 	%p446, %r25, 1;
	selp.u32 	%r1346, 1, 0, %p446;
	add.s32 	%r62, %r61, %r1346;
	setp.eq.s32 	%p447, %r26, 1;
	selp.u32 	%r1347, 1, 0, %p447;
	add.s32 	%r63, %r62, %r1347;
	setp.eq.s32 	%p448, %r27, 1;
	selp.u32 	%r1348, 1, 0, %p448;
	add.s32 	%r64, %r63, %r1348;
	setp.eq.s32 	%p449, %r28, 1;
	selp.u32 	%r1349, 1, 0, %p449;
	add.s32 	%r65, %r64, %r1349;
	setp.eq.s32 	%p450, %r29, 1;
	selp.u32 	%r1350, 1, 0, %p450;
	add.s32 	%r66, %r65, %r1350;
	add.s32 	%r67, %r34, %r55;
	add.s32 	%r68, %r35, %r55;
	setp.ne.s32 	%p451, %r4, 0;
	@%p451 bra 	$L__BB57_6;
	add.s64 	%rd548, %rd2, 256;
	add.s32 	%r1353, %r40, %r39;
	add.s32 	%r1354, %r1353, %r41;
	add.s32 	%r1355, %r1354, %r42;
	add.s32 	%r1356, %r1355, %r43;
	add.s32 	%r1357, %r1356, %r44;
	add.s32 	%r1358, %r1357, %r45;
	add.s32 	%r1359, %r1358, %r46;
	add.s32 	%r1360, %r1359, %r47;
	add.s32 	%r1361, %r1360, %r48;
	add.s32 	%r1362, %r1361, %r49;
	add.s32 	%r1363, %r1362, %r50;
	add.s32 	%r1364, %r1363, %r51;
	add.s32 	%r1365, %r1364, %r52;
	add.s32 	%r1366, %r1365, %r53;
	add.s32 	%r1352, %r1366, %r54;
	mov.b32 	%r1351, 101;
	// begin inline asm
	st.relaxed.gpu.v2.u32 [%rd548], {%r1351, %r1352};
	// end inline asm
$L__BB57_6:
	add.s32 	%r1367, %r40, %r39;
	add.s32 	%r1368, %r1367, %r41;
	add.s32 	%r1369, %r1368, %r42;
	add.s32 	%r1370, %r1369, %r43;
	add.s32 	%r1371, %r1370, %r44;
	add.s32 	%r1372, %r1371, %r45;
	add.s32 	%r1373, %r1372, %r46;
	add.s32 	%r1374, %r1373, %r47;
	add.s32 	%r1375, %r1374, %r48;
	add.s32 	%r1376, %r1375, %r49;
	add.s32 	%r1377, %r1376, %r50;
	add.s32 	%r1378, %r1377, %r51;
	add.s32 	%r1379, %r1378, %r52;
	add.s32 	%r1380, %r1379, %r53;
	add.s32 	%r1381, %r1380, %r54;
	setp.gt.s32 	%p452, %r1381, 512;
	@%p452 bra 	$L__BB57_63;
	setp.eq.s32 	%p453, %r19, 1;
	mov.u64 	%rd549, %rd196;
	ld.param.u8 	%rs1, [%rd549];
	ld.param.u64 	%rd550, [%rd549+24];
	cvta.to.global.u64 	%rd5, %rd550;
	@%p453 bra 	$L__BB57_8;
	bra.uni 	$L__BB57_11;
$L__BB57_8:
	setp.ne.s16 	%p454, %rs1, 0;
	mov.b64 	%rd653, 0;
	@%p454 bra 	$L__BB57_10;
	ld.global.u64 	%rd653, [%rd5];
$L__BB57_10:
	cvt.s64.s32 	%rd552, %r55;
	add.s64 	%rd553, %rd653, %rd552;
	shl.b64 	%rd554, %rd553, 2;
	add.s64 	%rd555, %rd3, %rd554;
	st.global.u32 	[%rd555], %r5;
$L__BB57_11:
	setp.ne.s32 	%p455, %r20, 1;
	@%p455 bra 	$L__BB57_15;
	setp.ne.s16 	%p456, %rs1, 0;
	mov.b64 	%rd654, 0;
	@%p456 bra 	$L__BB57_14;
	ld.global.u64 	%rd654, [%rd5];
$L__BB57_14:
	cvt.s64.s32 	%rd557, %r56;
	add.s64 	%rd558, %rd654, %rd557;
	shl.b64 	%rd559, %rd558, 2;
	add.s64 	%rd560, %rd3, %rd559;
	st.global.u32 	[%rd560], %r6;
$L__BB57_15:
	setp.ne.s32 	%p457, %r21, 1;
	@%p457 bra 	$L__BB57_19;
	setp.ne.s16 	%p458, %rs1, 0;
	mov.b64 	%rd655, 0;
	@%p458 bra 	$L__BB57_18;
	ld.global.u64 	%rd655, [%rd5];
$L__BB57_18:
	cvt.s64.s32 	%rd562, %r57;
	add.s64 	%rd563, %rd655, %rd562;
	shl.b64 	%rd564, %rd563, 2;
	add.s64 	%rd565, %rd3, %rd564;
	st.global.u32 	[%rd565], %r7;
$L__BB57_19:
	setp.ne.s32 	%p459, %r22, 1;
	@%p459 bra 	$L__BB57_23;
	setp.ne.s16 	%p460, %rs1, 0;
	mov.b64 	%rd656, 0;
	@%p460 bra 	$L__BB57_22;
	ld.global.u64 	%rd656, [%rd5];
$L__BB57_22:
	cvt.s64.s32 	%rd567, %r58;
	add.s64 	%rd568, %rd656, %rd567;
	shl.b64 	%rd569, %rd568, 2;
	add.s64 	%rd570, %rd3, %rd569;
	st.global.u32 	[%rd570], %r8;
$L__BB57_23:
	setp.ne.s32 	%p461, %r23, 1;
	@%p461 bra 	$L__BB57_27;
	setp.ne.s16 	%p462, %rs1, 0;
	mov.b64 	%rd657, 0;
	@%p462 bra 	$L__BB57_26;
	ld.global.u64 	%rd657, [%rd5];
$L__BB57_26:
	cvt.s64.s32 	%rd572, %r59;
	add.s64 	%rd573, %rd657, %rd572;
	shl.b64 	%rd574, %rd573, 2;
	add.s64 	%rd575, %rd3, %rd574;
	st.global.u32 	[%rd575], %r9;
$L__BB57_27:
	setp.ne.s32 	%p463, %r24, 1;
	@%p463 bra 	$L__BB57_31;
	setp.ne.s16 	%p464, %rs1, 0;
	mov.b64 	%rd658, 0;
	@%p464 bra 	$L__BB57_30;
	ld.global.u64 	%rd658, [%rd5];
$L__BB57_30:
	cvt.s64.s32 	%rd577, %r60;
	add.s64 	%rd578, %rd658, %rd577;
	shl.b64 	%rd579, %rd578, 2;
	add.s64 	%rd580, %rd3, %rd579;
	st.global.u32 	[%rd580], %r10;
$L__BB57_31:
	setp.ne.s32 	%p465, %r25, 1;
	@%p465 bra 	$L__BB57_35;
	setp.ne.s16 	%p466, %rs1, 0;
	mov.b64 	%rd659, 0;
	@%p466 bra 	$L__BB57_34;
	ld.global.u64 	%rd659, [%rd5];
$L__BB57_34:
	cvt.s64.s32 	%rd582, %r61;
	add.s64 	%rd583, %rd659, %rd582;
	shl.b64 	%rd584, %rd583, 2;
	add.s64 	%rd585, %rd3, %rd584;
	st.global.u32 	[%rd585], %r11;
$L__BB57_35:
	setp.ne.s32 	%p467, %r26, 1;
	@%p467 bra 	$L__BB57_39;
	setp.ne.s16 	%p468, %rs1, 0;
	mov.b64 	%rd660, 0;
	@%p468 bra 	$L__BB57_38;
	ld.global.u64 	%rd660, [%rd5];
$L__BB57_38:
	cvt.s64.s32 	%rd587, %r62;
	add.s64 	%rd588, %rd660, %rd587;
	shl.b64 	%rd589, %rd588, 2;
	add.s64 	%rd590, %rd3, %rd589;
	st.global.u32 	[%rd590], %r12;
$L__BB57_39:
	setp.ne.s32 	%p469, %r27, 1;
	@%p469 bra 	$L__BB57_43;
	setp.ne.s16 	%p470, %rs1, 0;
	mov.b64 	%rd661, 0;
	@%p470 bra 	$L__BB57_42;
	ld.global.u64 	%rd661, [%rd5];
$L__BB57_42:
	cvt.s64.s32 	%rd592, %r63;
	add.s64 	%rd593, %rd661, %rd592;
	shl.b64 	%rd594, %rd593, 2;
	add.s64 	%rd595, %rd3, %rd594;
	st.global.u32 	[%rd595], %r13;
$L__BB57_43:
	setp.ne.s32 	%p471, %r28, 1;
	@%p471 bra 	$L__BB57_47;
	setp.ne.s16 	%p472, %rs1, 0;
	mov.b64 	%rd662, 0;
	@%p472 bra 	$L__BB57_46;
	ld.global.u64 	%rd662, [%rd5];
$L__BB57_46:
	cvt.s64.s32 	%rd597, %r64;
	add.s64 	%rd598, %rd662, %rd597;
	shl.b64 	%rd599, %rd598, 2;
	add.s64 	%rd600, %rd3, %rd599;
	st.global.u32 	[%rd600], %r14;
$L__BB57_47:
	setp.ne.s32 	%p473, %r29, 1;
	@%p473 bra 	$L__BB57_51;
	setp.ne.s16 	%p474, %rs1, 0;
	mov.b64 	%rd663, 0;
	@%p474 bra 	$L__BB57_50;
	ld.global.u64 	%rd663, [%rd5];
$L__BB57_50:
	cvt.s64.s32 	%rd602, %r65;
	add.s64 	%rd603, %rd663, %rd602;
	shl.b64 	%rd604, %rd603, 2;
	add.s64 	%rd605, %rd3, %rd604;
	st.global.u32 	[%rd605], %r15;
$L__BB57_51:
	setp.ne.s32 	%p475, %r30, 1;
	@%p475 bra 	$L__BB57_55;
	setp.ne.s16 	%p476, %rs1, 0;
	mov.b64 	%rd664, 0;
	@%p476 bra 	$L__BB57_54;
	ld.global.u64 	%rd664, [%rd5];
$L__BB57_54:
	cvt.s64.s32 	%rd607, %r66;
	add.s64 	%rd608, %rd664, %rd607;
	shl.b64 	%rd609, %rd608, 2;
	add.s64 	%rd610, %rd3, %rd609;
	st.global.u32 	[%rd610], %r16;
$L__BB57_55:
	setp.ne.s32 	%p477, %r31, 1;
	@%p477 bra 	$L__BB57_59;
	setp.ne.s16 	%p478, %rs1, 0;
	mov.b64 	%rd665, 0;
	@%p478 bra 	$L__BB57_58;
	ld.global.u64 	%rd665, [%rd5];
$L__BB57_58:
	cvt.s64.s32 	%rd612, %r67;
	add.s64 	%rd613, %rd665, %rd612;
	shl.b64 	%rd614, %rd613, 2;
	add.s64 	%rd615, %rd3, %rd614;
	st.global.u32 	[%rd615], %r17;
$L__BB57_59:
	setp.ne.s32 	%p479, %r32, 1;
	@%p479 bra 	$L__BB57_517;
	setp.ne.s16 	%p480, %rs1, 0;
	mov.b64 	%rd666, 0;
	@%p480 bra 	$L__BB57_62;
	ld.global.u64 	%rd666, [%rd5];
$L__BB57_62:
	cvt.s64.s32 	%rd617, %r68;
	add.s64 	%rd618, %rd666, %rd617;
	shl.b64 	%rd619, %rd618, 2;
	add.s64 	%rd620, %rd3, %rd619;
	st.global.u32 	[%rd620], %r18;
	bra.uni 	$L__BB57_517;
$L__BB57_63:
	setp.ne.s32 	%p481, %r19, 1;
	bar.sync 	0;
	@%p481 bra 	$L__BB57_65;
	shl.b32 	%r1382, %r55, 2;
	mov.u32 	%r1383, _ZZN3cub18CUB_300001_SM_10006detail6select23DeviceSelectSweepKernelINS2_10policy_hubIiiiLb0ELNS0_10SelectImplE0EE10Policy1000EN6thrust24THRUST_300001_SM_1000_NS17counting_iteratorIiNS9_11use_defaultESB_SB_EENS9_10device_ptrIiEESE_PlNS0_13ScanTileStateIiLb1EEE6is_oneNS0_8NullTypeEiNS2_19streaming_context_tIlLb1EEELS5_0EEEvT0_T1_T2_T3_T4_T5_T6_T7_iT8_NS1_7vsmem_tEE19static_temp_storage;
	add.s32 	%r1384, %r1383, %r1382;
	st.shared.u32 	[%r1384], %r5;
$L__BB57_65:
	setp.ne.s32 	%p482, %r20, 1;
	@%p482 bra 	$L__BB57_67;
	shl.b32 	%r1385, %r56, 2;
	mov.u32 	%r1386, _ZZN3cub18CUB_300001_SM_10006detail6select23DeviceSelectSweepKernelINS2_10policy_hubIiiiLb0ELNS0_10SelectImplE0EE10Policy1000EN6thrust24THRUST_300001_SM_1000_NS17counting_iteratorIiNS9_11use_defaultESB_SB_EENS9_10device_ptrIiEESE_PlNS0_13ScanTileStateIiLb1EEE6is_oneNS0_8NullTypeEiNS2_19streaming_context_tIlLb1EEELS5_0EEEvT0_T1_T2_T3_T4_T5_T6_T7_iT8_NS1_7vsmem_tEE19static_temp_storage;
	add.s32 	%r1387, %r1386, %r1385;
	st.shared.u32 	[%r1387], %r6;
$L__BB57_67:
	setp.ne.s32 	%p483, %r21, 1;
	@%p483 bra 	$L__BB57_69;
	shl.b32 	%r1388, %r57, 2;
	mov.u32 	%r1389, _ZZN3cub18CUB_300001_SM_10006detail6select23DeviceSelectSweepKernelINS2_10policy_hubIiiiLb0ELNS0_10SelectImplE0EE10Policy1000EN6thrust24THRUST_300001_SM_1000_NS17counting_iteratorIiNS9_11use_defaultESB_SB_EENS9_10device_ptrIiEESE_PlNS0_13ScanTileStateIiLb1EEE6is_oneNS0_8NullTypeEiNS2_19streaming_context_tIlLb1EEELS5_0EEEvT0_T1_T2_T3_T4_T5_T6_T7_iT8_NS1_7vsmem_tEE19static_temp_storage;
	add.s32 	%r1390, %r1389, %r1388;
	st.shared.u32 	[%r1390], %r7;
$L__BB57_69:
	setp.ne.s32 	%p484, %r22, 1;
	@%p484 bra 	$L__BB57_71;
	shl.b32 	%r1391, %r58, 2;
	mov.u32 	%r1392, _ZZN3cub18CUB_300001_SM_10006detail6select23DeviceSelectSweepKernelINS2_10policy_hubIiiiLb0ELNS0_10SelectImplE0EE10Policy1000EN6thrust24THRUST_300001_SM_1000_NS17counting_iteratorIiNS9_11use_defaultESB_SB_EENS9_10device_ptrIiEESE_PlNS0_13ScanTileStateIiLb1EEE6is_oneNS0_8NullTypeEiNS2_19streaming_context_tIlLb1EEELS5_0EEEvT0_T1_T2_T3_T4_T5_T6_T7_iT8_NS1_7vsmem_tEE19static_temp_storage;
	add.s32 	%r1393, %r1392, %r1391;
	st.shared.u32 	[%r1393], %r8;
$L__BB57_71:
	setp.ne.s32 	%p485, %r23, 1;
	@%p485 bra 	$L__BB57_73;
	shl.b32 	%r1394, %r59, 2;
	mov.u32 	%r1395, _ZZN3cub18CUB_300001_SM_10006detail6select23DeviceSelectSweepKernelINS2_10policy_hubIiiiLb0ELNS0_10SelectImplE0EE10Policy1000EN6thrust24THRUST_300001_SM_1000_NS17counting_iteratorIiNS9_11use_defaultESB_SB_EENS9_10device_ptrIiEESE_PlNS0_13ScanTileStateIiLb1EEE6is_oneNS0_8NullTypeEiNS2_19streaming_context_tIlLb1EEELS5_0EEEvT0_T1_T2_T3_T4_T5_T6_T7_iT8_NS1_7vsmem_tEE19static_temp_storage;
	add.s32 	%r1396, %r1395, %r1394;
	st.shared.u32 	[%r1396], %r9;
$L__BB57_73:
	setp.ne.s32 	%p486, %r24, 1;
	@%p486 bra 	$L__BB57_75;
	shl.b32 	%r1397, %r60, 2;
	mov.u32 	%r1398, _ZZN3cub18CUB_300001_SM_10006detail6select23DeviceSelectSweepKernelINS2_10policy_hubIiiiLb0ELNS0_10SelectImplE0EE10Policy1000EN6thrust24THRUST_300001_SM_1000_NS17counting_iteratorIiNS9_11use_defaultESB_SB_EENS9_10device_ptrIiEESE_PlNS0_13ScanTileStateIiLb1EEE6is_oneNS0_8NullTypeEiNS2_19streaming_context_tIlLb1EEELS5_0EEEvT0_T1_T2_T3_T4_T5_T6_T7_iT8_NS1_7vsmem_tEE19static_temp_storage;
	add.s32 	%r1399, %r1398, %r1397;
	st.shared.u32 	[%r1399], %r10;
$L__BB57_75:
	setp.ne.s32 	%p487, %r25, 1;
	@%p487 bra 	$L__BB57_77;
	shl.b32 	%r1400, %r61, 2;
	mov.u32 	%r1401, _ZZN3cub18CUB_300001_SM_10006detail6select23DeviceSelectSweepKernelINS2_10policy_hubIiiiLb0ELNS0_10SelectImplE0EE10Policy1000EN6thrust24THRUST_300001_SM_1000_NS17counting_iteratorIiNS9_11use_defaultESB_SB_EENS9_10device_ptrIiEESE_PlNS0_13ScanTileStateIiLb1EEE6is_oneNS0_8NullTypeEiNS2_19streaming_context_tIlLb1EEELS5_0EEEvT0_T1_T2_T3_T4_T5_T6_T7_iT8_NS1_7vsmem_tEE19static_temp_storage;
	add.s32 	%r1402, %r1401, %r1400;
	st.shared.u32 	[%r1402], %r11;
$L__BB57_77:
	setp.ne.s32 	%p488, %r26, 1;
	@%p488 bra 	$L__BB57_79;
	shl.b32 	%r1403, %r62, 2;
	mov.u32 	%r1404, _ZZN3cub18CUB_300001_SM_10006detail6select23DeviceSelectSweepKernelINS2_10policy_hubIiiiLb0ELNS0_10SelectImplE0EE10Policy1000EN6thrust24THRUST_300001_SM_1000_NS17counting_iteratorIiNS9_11use_defaultESB_SB_EENS9_10device_ptrIiEESE_PlNS0_13ScanTileStateIiLb1EEE6is_oneNS0_8NullTypeEiNS2_19streaming_context_tIlLb1EEELS5_0EEEvT0_T1_T2_T3_T4_T5_T6_T7_iT8_NS1_7vsmem_tEE19static_temp_storage;
	add.s32 	%r1405, %r1404, %r1403;
	st.shared.u32 	[%r1405], %r12;
$L__BB57_79:
	setp.ne.s32 	%p489, %r27, 1;
	@%p489 bra 	$L__BB57_81;
	shl.b32 	%r1406, %r63, 2;
	mov.u32 	%r1407, _ZZN3cub18CUB_300001_SM_10006detail6select23DeviceSelectSweepKernelINS2_10policy_hubIiiiLb0ELNS0_10SelectImplE0EE10Policy1000EN6thrust24THRUST_300001_SM_1000_NS17counting_iteratorIiNS9_11use_defaultESB_SB_EENS9_10device_ptrIiEESE_PlNS0_13ScanTileStateIiLb1EEE6is_oneNS0_8NullTypeEiNS2_19streaming_context_tIlLb1EEELS5_0EEEvT0_T1_T2_T3_T4_T5_T6_T7_iT8_NS1_7vsmem_tEE19static_temp_storage;
	add.s32 	%r1408, %r1407, %r1406;
	st.shared.u32 	[%r1408], %r13;
$L__BB57_81:
	setp.ne.s32 	%p490, %r28, 1;
	@%p490 bra 	$L__BB57_83;
	shl.b32 	%r1409, %r64, 2;
	mov.u32 	%r1410, _ZZN3cub18CUB_300001_SM_10006detail6select23DeviceSelectSweepKernelINS2_10policy_hubIiiiLb0ELNS0_10SelectImplE0EE10Policy1000EN6thrust24THRUST_300001_SM_1000_NS17counting_iteratorIiNS9_11use_defaultESB_SB_EENS9_10device_ptrIiEESE_PlNS0_13ScanTileStateIiLb1EEE6is_oneNS0_8NullTypeEiNS2_19streaming_context_tIlLb1EEELS5_0EEEvT0_T1_T2_T3_T4_T5_T6_T7_iT8_NS1_7vsmem_tEE19static_temp_storage;
	add.s32 	%r1411, %r1410, %r1409;
	st.shared.u32 	[%r1411], %r14;
$L__BB57_83:
	setp.ne.s32 	%p491, %r29, 1;
	@%p491 bra 	$L__BB57_85;
	shl.b32 	%r1412, %r65, 2;
	mov.u32 	%r1413, _ZZN3cub18CUB_300001_SM_10006detail6select23DeviceSelectSweepKernelINS2_10policy_hubIiiiLb0ELNS0_10SelectImplE0EE10Policy1000EN6thrust24THRUST_300001_SM_1000_NS17counting_iteratorIiNS9_11use_defaultESB_SB_EENS9_10device_ptrIiEESE_PlNS0_13ScanTileStateIiLb1EEE6is_oneNS0_8NullTypeEiNS2_19streaming_context_tIlLb1EEELS5_0EEEvT0_T1_T2_T3_T4_T5_T6_T7_iT8_NS1_7vsmem_tEE19static_temp_storage;
	add.s32 	%r1414, %r1413, %r1412;
	st.shared.u32 	[%r1414], %r15;
$L__BB57_85:
	setp.ne.s32 	%p492, %r30, 1;
	@%p492 bra 	$L__BB57_87;
	shl.b32 	%r1415, %r66, 2;
	mov.u32 	%r1416, _ZZN3cub18CUB_300001_SM_10006detail6select23DeviceSelectSweepKernelINS2_10policy_hubIiiiLb0ELNS0_10SelectImplE0EE10Policy1000EN6thrust24THRUST_300001_SM_1000_NS17counting_iteratorIiNS9_11use_defaultESB_SB_EENS9_10device_ptrIiEESE_PlNS0_13ScanTileStateIiLb1EEE6is_oneNS0_8NullTypeEiNS2_19streaming_context_tIlLb1EEELS5_0EEEvT0_T1_T2_T3_T4_T5_T6_T7_iT8_NS1_7vsmem_tEE19static_temp_storage;
	add.s32 	%r1417, %r1416, %r1415;
	st.shared.u32 	[%r1417], %r16;
$L__BB57_87:
	setp.ne.s32 	%p493, %r31, 1;
	@%p493 bra 	$L__BB57_89;
	shl.b32 	%r1418, %r67, 2;
	mov.u32 	%r1419, _ZZN3cub18CUB_300001_SM_10006detail6select23DeviceSelectSweepKernelINS2_10policy_hubIiiiLb0ELNS0_10SelectImplE0EE10Policy1000EN6thrust24THRUST_300001_SM_1000_NS17counting_iteratorIiNS9_11use_defaultESB_SB_EENS9_10device_ptrIiEESE_PlNS0_13ScanTileStateIiLb1EEE6is_oneNS0_8NullTypeEiNS2_19streaming_context_tIlLb1EEELS5_0EEEvT0_T1_T2_T3_T4_T5_T6_T7_iT8_NS1_7vsmem_tEE19static_temp_storage;
	add.s32 	%r1420, %r1419, %r1418;
	st.shared.u32 	[%r1420], %r17;
$L__BB57_89:
	setp.ne.s32 	%p494, %r32, 1;
	@%p494 bra 	$L__BB57_91;
	shl.b32 	%r1421, %r68, 2;
	mov.u32 	%r1422, _ZZN3cub18CUB_300001_SM_10006detail6select23DeviceSelectSweepKernelINS2_10policy_hubIiiiLb0ELNS0_10SelectImplE0EE10Policy1000EN6thrust24THRUST_300001_SM_1000_NS17counting_iteratorIiNS9_11use_defaultESB_SB_EENS9_10device_ptrIiEESE_PlNS0_13ScanTileStateIiLb1EEE6is_oneNS0_8NullTypeEiNS2_19streaming_context_tIlLb1EEELS5_0EEEvT0_T1_T2_T3_T4_T5_T6_T7_iT8_NS1_7vsmem_tEE19static_temp_storage;
	add.s32 	%r1423, %r1422, %r1421;
	st.shared.u32 	[%r1423], %r18;
$L__BB57_91:
	bar.sync 	0;
	mov.u32 	%r1475, %tid.x;
	setp.ge.u32 	%p495, %r1475, %r1381;
	@%p495 bra 	$L__BB57_517;
	mov.u64 	%rd621, %rd196;
	ld.param.u8 	%rs2, [%rd621];
	ld.param.u64 	%rd622, [%rd621+24];
	cvta.to.global.u64 	%rd6, %rd622;
	add.s32 	%r1438, %r40, %r41;
	add.s32 	%r1439, %r1438, %r42;
	add.s32 	%r1440, %r1439, %r43;
	add.s32 	%r1441, %r1440, %r44;
	add.s32 	%r1442, %r1441, %r45;
	add.s32 	%r1443, %r1442, %r46;
	add.s32 	%r1444, %r1443, %r47;
	add.s32 	%r1445, %r1444, %r48;
	add.s32 	%r1446, %r1445, %r49;
	add.s32 	%r1447, %r1446, %r50;
	add.s32 	%r1448, %r1447, %r51;
	add.s32 	%r1449, %r1448, %r52;
	add.s32 	%r1450, %r1449, %r53;
	add.s32 	%r1451, %r1450, %r54;
	add.s32 	%r1452, %r1451, %r39;
	not.b32 	%r1453, %r1475;
	add.s32 	%r71, %r1452, %r1453;
	and.b32  	%r1454, %r71, 1536;
	setp.eq.s32 	%p496, %r1454, 1536;
	@%p496 bra 	$L__BB57_97;
	cvt.u64.u32 	%rd646, %r1475;
	shl.b32 	%r1455, %r1475, 2;
	mov.u32 	%r1456, _ZZN3cub18CUB_300001_SM_10006detail6select23DeviceSelectSweepKernelINS2_10policy_hubIiiiLb0ELNS0_10SelectImplE0EE10Policy1000EN6thrust24THRUST_300001_SM_1000_NS17counting_iteratorIiNS9_11use_defaultESB_SB_EENS9_10device_ptrIiEESE_PlNS0_13ScanTileStateIiLb1EEE6is_oneNS0_8NullTypeEiNS2_19streaming_context_tIlLb1EEELS5_0EEEvT0_T1_T2_T3_T4_T5_T6_T7_iT8_NS1_7vsmem_tEE19static_temp_storage;
	add.s32 	%r1472, %r1456, %r1455;
	shr.u32 	%r1457, %r71, 9;
	add.s32 	%r1458, %r1457, 1;
	and.b32  	%r1459, %r1458, 3;
	neg.s32 	%r1471, %r1459;
$L__BB57_94:
	.pragma "nounroll";
	setp.ne.s16 	%p497, %rs2, 0;
	mov.b64 	%rd647, 0;
	@%p497 bra 	$L__BB57_96;
	ld.global.u64 	%rd647, [%rd6];
$L__BB57_96:
	add.s64 	%rd624, %rd647, %rd646;
	shl.b64 	%rd625, %rd624, 2;
	add.s64 	%rd626, %rd3, %rd625;
	ld.shared.u32 	%r1460, [%r1472];
	st.global.u32 	[%rd626], %r1460;
	add.s64 	%rd646, %rd646, 512;
	cvt.u32.u64 	%r1475, %rd646;
	add.s32 	%r1472, %r1472, 2048;
	add.s32 	%r1471, %r1471, 1;
	setp.ne.s32 	%p498, %r1471, 0;
	@%p498 bra 	$L__BB57_94;
$L__BB57_97:
	setp.lt.u32 	%p499, %r71, 1536;
	@%p499 bra 	$L__BB57_517;
	mul.wide.u32 	%rd628, %r1475, 4;
	add.s64 	%rd12, %rd3, %rd628;
	shl.b32 	%r1461, %r1475, 2;
	mov.u32 	%r1462, _ZZN3cub18CUB_300001_SM_10006detail6select23DeviceSelectSweepKernelINS2_10policy_hubIiiiLb0ELNS0_10SelectImplE0EE10Policy1000EN6thrust24THRUST_300001_SM_1000_NS17counting_iteratorIiNS9_11use_defaultESB_SB_EENS9_10device_ptrIiEESE_PlNS0_13ScanTileStateIiLb1EEE6is_oneNS0_8NullTypeEiNS2_19streaming_context_tIlLb1EEELS5_0EEEvT0_T1_T2_T3_T4_T5_T6_T7_iT8_NS1_7vsmem_tEE19static_temp_storage;
	add.s32 	%r1463, %r1461, %r1462;
	add.s32 	%r1474, %r1463, 4096;
	mov.b64 	%rd648, 0;
$L__BB57_99:
	setp.ne.s16 	%p500, %rs2, 0;
	mov.b64 	%rd649, 0;
	@%p500 bra 	$L__BB57_101;
	ld.global.u64 	%rd649, [%rd6];
$L__BB57_101:
	setp.ne.s16 	%p501, %rs2, 0;
	shl.b64 	%rd631, %rd649, 2;
	add.s64 	%rd632, %rd648, %rd631;
	add.s64 	%rd633, %rd12, %rd632;
	ld.shared.u32 	%r1464, [%r1474+-4096];
	st.global.u32 	[%rd633], %r1464;
	mov.b64 	%rd650, 0;
	@%p501 bra 	$L__BB57_103;
	ld.global.u64 	%rd650, [%rd6];
$L__BB57_103:
	setp.ne.s16 	%p502, %rs2, 0;
	shl.b64 	%rd635, %rd650, 2;
	add.s64 	%rd636, %rd648, %rd635;
	add.s64 	%rd637, %rd12, %rd636;
	ld.shared.u32 	%r1465, [%r1474+-2048];
	st.global.u32 	[%rd637+2048], %r1465;
	mov.b64 	%rd651, 0;
	@%p502 bra 	$L__BB57_105;
	ld.global.u64 	%rd651, [%rd6];
$L__BB57_105:
	setp.ne.s16 	%p503, %rs2, 0;
	shl.b64 	%rd639, %rd651, 2;
	add.s64 	%rd640, %rd648, %rd639;
	add.s64 	%rd641, %rd12, %rd640;
	ld.shared.u32 	%r1466, [%r1474];
	st.global.u32 	[%rd641+4096], %r1466;
	mov.b64 	%rd652, 0;
	@%p503 bra 	$L__BB57_107;
	ld.global.u64 	%rd652, [%rd6];
$L__BB57_107:
	shl.b64 	%rd642, %rd652, 2;
	add.s64 	%rd643, %rd648, %rd642;
	add.s64 	%rd644, %rd12, %rd643;
	ld.shared.u32 	%r1467, [%r1474+2048];
	st.global.u32 	[%rd644+6144], %r1467;
	add.s32 	%r1475, %r1475, 2048;
	add.s64 	%rd648, %rd648, 8192;
	add.s32 	%r1474, %r1474, 8192;
	setp.lt.s32 	%p504, %r1475, %r1381;
	@%p504 bra 	$L__BB57_99;
	bra.uni 	$L__BB57_517;
$L__BB57_108:
	ld.param.u8 	%rs52, [%rd1];
	setp.eq.s16 	%p290, %rs52, 0;
	ld.param.u64 	%rd426, [%rd1+16];
	cvt.u32.u64 	%r981, %rd426;
	selp.b32 	%r982, %r981, 0, %p290;
	mov.u32 	%r1493, %tid.x;
	mul.lo.s32 	%r983, %r1493, 14;
	add.s32 	%r984, %r3, %r983;
	add.s32 	%r985, %r984, %r1;
	add.s32 	%r86, %r985, %r982;
	add.s32 	%r87, %r86, 1;
	add.s32 	%r88, %r86, 2;
	add.s32 	%r89, %r86, 3;
	add.s32 	%r90, %r86, 4;
	add.s32 	%r91, %r86, 5;
	add.s32 	%r92, %r86, 6;
	add.s32 	%r93, %r86, 7;
	add.s32 	%r94, %r86, 8;
	add.s32 	%r95, %r86, 9;
	add.s32 	%r96, %r86, 10;
	add.s32 	%r97, %r86, 11;
	add.s32 	%r98, %r86, 12;
	add.s32 	%r99, %r86, 13;
	bar.sync 	0;
	selp.b64 	%rd427, %rd426, 0, %p290;
	cvt.s64.s32 	%rd428, %r3;
	add.s64 	%rd429, %rd427, %rd428;
	cvt.u64.u32 	%rd430, %r983;
	add.s64 	%rd431, %rd429, %rd430;
	shl.b64 	%rd432, %rd431, 2;
	add.s64 	%rd433, %rd4, %rd432;
	ld.global.u32 	%r100, [%rd433];
	ld.global.u32 	%r101, [%rd433+4];
	ld.global.u32 	%r102, [%rd433+8];
	ld.global.u32 	%r103, [%rd433+12];
	ld.global.u32 	%r104, [%rd433+16];
	ld.global.u32 	%r105, [%rd433+20];
	ld.global.u32 	%r106, [%rd433+24];
	ld.global.u32 	%r107, [%rd433+28];
	ld.global.u32 	%r108, [%rd433+32];
	ld.global.u32 	%r109, [%rd433+36];
	ld.global.u32 	%r110, [%rd433+40];
	ld.global.u32 	%r111, [%rd433+44];
	ld.global.u32 	%r112, [%rd433+48];
	ld.global.u32 	%r113, [%rd433+52];
	setp.eq.s32 	%p291, %r100, 1;
	selp.u32 	%r986, 1, 0, %p291;
	setp.eq.s32 	%p292, %r101, 1;
	selp.u32 	%r987, 1, 0, %p292;
	setp.eq.s32 	%p293, %r102, 1;
	selp.u32 	%r988, 1, 0, %p293;
	setp.eq.s32 	%p294, %r103, 1;
	selp.u32 	%r989, 1, 0, %p294;
	setp.eq.s32 	%p295, %r104, 1;
	selp.u32 	%r990, 1, 0, %p295;
	setp.eq.s32 	%p296, %r105, 1;
	selp.u32 	%r991, 1, 0, %p296;
	setp.eq.s32 	%p297, %r106, 1;
	selp.u32 	%r992, 1, 0, %p297;
	setp.eq.s32 	%p298, %r107, 1;
	selp.u32 	%r993, 1, 0, %p298;
	setp.eq.s32 	%p299, %r108, 1;
	selp.u32 	%r994, 1, 0, %p299;
	setp.eq.s32 	%p300, %r109, 1;
	selp.u32 	%r995, 1, 0, %p300;
	setp.eq.s32 	%p301, %r110, 1;
	selp.u32 	%r996, 1, 0, %p301;
	setp.eq.s32 	%p302, %r111, 1;
	selp.u32 	%r997, 1, 0, %p302;
	setp.eq.s32 	%p303, %r112, 1;
	selp.u32 	%r998, 1, 0, %p303;
	setp.eq.s32 	%p304, %r113, 1;
	selp.u32 	%r999, 1, 0, %p304;
	bar.sync 	0;
	add.s32 	%r114, %r987, %r986;
	add.s32 	%r115, %r114, %r988;
	add.s32 	%r116, %r115, %r989;
	add.s32 	%r117, %r116, %r990;
	add.s32 	%r118, %r117, %r991;
	add.s32 	%r1000, %r118, %r992;
	add.s32 	%r1001, %r1000, %r993;
	add.s32 	%r119, %r1001, %r994;
	add.s32 	%r120, %r119, %r995;
	add.s32 	%r1002, %r120, %r996;
	add.s32 	%r121, %r1002, %r997;
	add.s32 	%r1003, %r121, %r998;
	add.s32 	%r955, %r1003, %r999;
	shr.u32 	%r123, %r1493, 5;
	// begin inline asm
	mov.u32 %r950, %laneid;
	// end inline asm
	mov.b32 	%r953, 1;
	mov.b32 	%r978, 0;
	mov.b32 	%r980, -1;
	// begin inline asm
	{  .reg .s32 r0;  .reg .pred p;  shfl.sync.up.b32 r0|p, %r955, %r953, %r978, %r980;  @p add.s32 r0, r0, %r955;  mov.s32 %r951, r0;}
	// end inline asm
	mov.b32 	%r959, 2;
	// begin inline asm
	{  .reg .s32 r0;  .reg .pred p;  shfl.sync.up.b32 r0|p, %r951, %r959, %r978, %r980;  @p add.s32 r0, r0, %r951;  mov.s32 %r957, r0;}
	// end inline asm
	mov.b32 	%r965, 4;
	// begin inline asm
	{  .reg .s32 r0;  .reg .pred p;  shfl.sync.up.b32 r0|p, %r957, %r965, %r978, %r980;  @p add.s32 r0, r0, %r957;  mov.s32 %r963, r0;}
	// end inline asm
	mov.b32 	%r971, 8;
	// begin inline asm
	{  .reg .s32 r0;  .reg .pred p;  shfl.sync.up.b32 r0|p, %r963, %r971, %r978, %r980;  @p add.s32 r0, r0, %r963;  mov.s32 %r969, r0;}
	// end inline asm
	mov.b32 	%r977, 16;
	// begin inline asm
	{  .reg .s32 r0;  .reg .pred p;  shfl.sync.up.b32 r0|p, %r969, %r977, %r978, %r980;  @p add.s32 r0, r0, %r969;  mov.s32 %r975, r0;}
	// end inline asm
	setp.ne.s32 	%p305, %r950, 31;
	@%p305 bra 	$L__BB57_110;
	shl.b32 	%r1004, %r123, 2;
	mov.u32 	%r1005, _ZZN3cub18CUB_300001_SM_10006detail6select23DeviceSelectSweepKernelINS2_10policy_hubIiiiLb0ELNS0_10SelectImplE0EE10Policy1000EN6thrust24THRUST_300001_SM_1000_NS17counting_iteratorIiNS9_11use_defaultESB_SB_EENS9_10device_ptrIiEESE_PlNS0_13ScanTileStateIiLb1EEE6is_oneNS0_8NullTypeEiNS2_19streaming_context_tIlLb1EEELS5_0EEEvT0_T1_T2_T3_T4_T5_T6_T7_iT8_NS1_7vsmem_tEE19static_temp_storage;
	add.s32 	%r1006, %r1005, %r1004;
	st.shared.u32 	[%r1006], %r975;
$L__BB57_110:
	sub.s32 	%r1007, %r975, %r955;
	bar.sync 	0;
	ld.shared.v4.u32 	{%r1008, %r1009, %r1010, %r1011}, [_ZZN3cub18CUB_300001_SM_10006detail6select23DeviceSelectSweepKernelINS2_10policy_hubIiiiLb0ELNS0_10SelectImplE0EE10Policy1000EN6thrust24THRUST_300001_SM_1000_NS17counting_iteratorIiNS9_11use_defaultESB_SB_EENS9_10device_ptrIiEESE_PlNS0_13ScanTileStateIiLb1EEE6is_oneNS0_8NullTypeEiNS2_19streaming_context_tIlLb1EEELS5_0EEEvT0_T1_T2_T3_T4_T5_T6_T7_iT8_NS1_7vsmem_tEE19static_temp_storage];
	add.s32 	%r1012, %r1009, %r1008;
	setp.eq.s32 	%p306, %r123, 2;
	selp.b32 	%r1013, %r1012, %r1008, %p306;
	add.s32 	%r1014, %r1012, %r1010;
	setp.eq.s32 	%p307, %r123, 3;
	selp.b32 	%r1015, %r1014, %r1013, %p307;
	add.s32 	%r1016, %r1014, %r1011;
	setp.eq.s32 	%p308, %r123, 4;
	selp.b32 	%r1017, %r1016, %r1015, %p308;
	ld.shared.v4.u32 	{%r1018, %r1019, %r1020, %r1021}, [_ZZN3cub18CUB_300001_SM_10006detail6select23DeviceSelectSweepKernelINS2_10policy_hubIiiiLb0ELNS0_10SelectImplE0EE10Policy1000EN6thrust24THRUST_300001_SM_1000_NS17counting_iteratorIiNS9_11use_defaultESB_SB_EENS9_10device_ptrIiEESE_PlNS0_13ScanTileStateIiLb1EEE6is_oneNS0_8NullTypeEiNS2_19streaming_context_tIlLb1EEELS5_0EEEvT0_T1_T2_T3_T4_T5_T6_T7_iT8_NS1_7vsmem_tEE19static_temp_storage+16];
	add.s32 	%r1022, %r1016, %r1018;
	setp.eq.s32 	%p309, %r123, 5;
	selp.b32 	%r1023, %r1022, %r1017, %p309;
	add.s32 	%r1024, %r1022, %r1019;
	setp.eq.s32 	%p310, %r123, 6;
	selp.b32 	%r1025, %r1024, %r1023, %p310;
	add.s32 	%r1026, %r1024, %r1020;
	setp.eq.s32 	%p311, %r123, 7;
	selp.b32 	%r1027, %r1026, %r1025, %p311;
	add.s32 	%r1028, %r1026, %r1021;
	setp.eq.s32 	%p312, %r123, 8;
	selp.b32 	%r1029, %r1028, %r1027, %p312;
	ld.shared.v4.u32 	{%r1030, %r1031, %r1032, %r1033}, [_ZZN3cub18CUB_300001_SM_10006detail6select23DeviceSelectSweepKernelINS2_10policy_hubIiiiLb0ELNS0_10SelectImplE0EE10Policy1000EN6thrust24THRUST_300001_SM_1000_NS17counting_iteratorIiNS9_11use_defaultESB_SB_EENS9_10device_ptrIiEESE_PlNS0_13ScanTileStateIiLb1EEE6is_oneNS0_8NullTypeEiNS2_19streaming_context_tIlLb1EEELS5_0EEEvT0_T1_T2_T3_T4_T5_T6_T7_iT8_NS1_7vsmem_tEE19static_temp_storage+32];
	add.s32 	%r1034, %r1028, %r1030;
	setp.eq.s32 	%p313, %r123, 9;
	selp.b32 	%r1035, %r1034, %r1029, %p313;
	add.s32 	%r1036, %r1034, %r1031;
	setp.eq.s32 	%p314, %r123, 10;
	selp.b32 	%r1037, %r1036, %r1035, %p314;
	add.s32 	%r1038, %r1036, %r1032;
	setp.eq.s32 	%p315, %r123, 11;
	selp.b32 	%r1039, %r1038, %r1037, %p315;
	add.s32 	%r1040, %r1038, %r1033;
	setp.eq.s32 	%p316, %r123, 12;
	selp.b32 	%r1041, %r1040, %r1039, %p316;
	ld.shared.v4.u32 	{%r1042, %r1043, %r1044, %r1045}, [_ZZN3cub18CUB_300001_SM_10006detail6select23DeviceSelectSweepKernelINS2_10policy_hubIiiiLb0ELNS0_10SelectImplE0EE10Policy1000EN6thrust24THRUST_300001_SM_1000_NS17counting_iteratorIiNS9_11use_defaultESB_SB_EENS9_10device_ptrIiEESE_PlNS0_13ScanTileStateIiLb1EEE6is_oneNS0_8NullTypeEiNS2_19streaming_context_tIlLb1EEELS5_0EEEvT0_T1_T2_T3_T4_T5_T6_T7_iT8_NS1_7vsmem_tEE19static_temp_storage+48];
	add.s32 	%r1046, %r1040, %r1042;
	setp.eq.s32 	%p317, %r123, 13;
	selp.b32 	%r1047, %r1046, %r1041, %p317;
	add.s32 	%r1048, %r1046, %r1043;
	setp.eq.s32 	%p318, %r123, 14;
	selp.b32 	%r1049, %r1048, %r1047, %p318;
	add.s32 	%r1050, %r1048, %r1044;
	setp.eq.s32 	%p319, %r123, 15;
	selp.b32 	%r1051, %r1050, %r1049, %p319;
	add.s32 	%r126, %r1050, %r1045;
	setp.gt.u32 	%p320, %r1493, 31;
	setp.lt.u32 	%p321, %r1493, 32;
	setp.eq.s32 	%p322, %r950, 0;
	selp.b32 	%r1052, 0, %r1007, %p322;
	add.s32 	%r1489, %r1051, %r1052;
	selp.b32 	%r128, %r1007, %r1489, %p321;
	@%p320 bra 	$L__BB57_126;
	setp.ne.s32 	%p323, %r1493, 0;
	mul.wide.s32 	%rd434, %r1476, 8;
	add.s64 	%rd51, %rd2, %rd434;
	@%p323 bra 	$L__BB57_113;
	st.shared.u32 	[_ZZN3cub18CUB_300001_SM_10006detail6select23DeviceSelectSweepKernelINS2_10policy_hubIiiiLb0ELNS0_10SelectImplE0EE10Policy1000EN6thrust24THRUST_300001_SM_1000_NS17counting_iteratorIiNS9_11use_defaultESB_SB_EENS9_10device_ptrIiEESE_PlNS0_13ScanTileStateIiLb1EEE6is_oneNS0_8NullTypeEiNS2_19streaming_context_tIlLb1EEELS5_0EEEvT0_T1_T2_T3_T4_T5_T6_T7_iT8_NS1_7vsmem_tEE19static_temp_storage+108], %r126;
	add.s64 	%rd435, %rd51, 256;
	mov.b32 	%r1053, 100;
	// begin inline asm
	st.relaxed.gpu.v2.u32 [%rd435], {%r1053, %r126};
	// end inline asm
$L__BB57_113:
	not.b32 	%r1059, %r1493;
	add.s32 	%r1484, %r1476, %r1059;
	mov.b32 	%r1055, 675;
	// begin inline asm
	nanosleep.u32 %r1055;
	// end inline asm
	mul.wide.s32 	%rd437, %r1484, 8;
	add.s64 	%rd438, %rd2, %rd437;
	add.s64 	%rd436, %rd438, 256;
	// begin inline asm
	ld.relaxed.gpu.v2.u32 {%r1486, %r1478}, [%rd436];
	// end inline asm
	mov.b32 	%r1479, 422;
$L__BB57_114:
	setp.eq.s32 	%p324, %r1486, 99;
	mov.b32 	%r1060, -1;
	vote.sync.any.pred 	%p325, %p324, %r1060;
	not.pred 	%p326, %p325;
	@%p326 bra 	$L__BB57_116;
	mul.lo.s32 	%r1242, %r1476, 16807;
	and.b32  	%r1476, %r1242, 2147483647;
	add.s32 	%r1243, %r1479, 1;
	rem.u32 	%r1239, %r1476, %r1243;
	// begin inline asm
	nanosleep.u32 %r1239;
	// end inline asm
	shr.u32 	%r1479, %r1479, 1;
	// begin inline asm
	ld.relaxed.gpu.v2.u32 {%r1486, %r1478}, [%rd436];
	// end inline asm
	bra.uni 	$L__BB57_114;
$L__BB57_116:
	setp.eq.s32 	%p327, %r1486, 101;
	mov.b32 	%r1087, -1;
	vote.sync.ballot.b32 	%r1089, %p327, %r1087;
	// begin inline asm
	mov.u32 %r1062, %lanemask_ge;
	// end inline asm
	and.b32  	%r1090, %r1089, %r1062;
	or.b32  	%r1091, %r1090, -2147483648;
	add.s32 	%r1092, %r1091, -1;
	not.b32 	%r1093, %r1091;
	and.b32  	%r1094, %r1093, %r1092;
	popc.b32 	%r1066, %r1094;
	mov.b32 	%r1065, 1;
	// begin inline asm
	shfl.sync.down.b32 %r1063, %r1478, %r1065, %r1066, %r1087;
	// end inline asm
	setp.lt.s32 	%p329, %r950, %r1066;
	selp.b32 	%r1095, %r1063, 0, %p329;
	add.s32 	%r1069, %r1095, %r1478;
	mov.b32 	%r1070, 2;
	// begin inline asm
	shfl.sync.down.b32 %r1068, %r1069, %r1070, %r1066, %r1087;
	// end inline asm
	add.s32 	%r1096, %r950, 2;
	setp.gt.s32 	%p330, %r1096, %r1066;
	selp.b32 	%r1097, 0, %r1068, %p330;
	add.s32 	%r1074, %r1069, %r1097;
	mov.b32 	%r1075, 4;
	// begin inline asm
	shfl.sync.down.b32 %r1073, %r1074, %r1075, %r1066, %r1087;
	// end inline asm
	add.s32 	%r1098, %r950, 4;
	setp.gt.s32 	%p331, %r1098, %r1066;
	selp.b32 	%r1099, 0, %r1073, %p331;
	add.s32 	%r1079, %r1074, %r1099;
	mov.b32 	%r1080, 8;
	// begin inline asm
	shfl.sync.down.b32 %r1078, %r1079, %r1080, %r1066, %r1087;
	// end inline asm
	add.s32 	%r1100, %r950, 8;
	setp.gt.s32 	%p332, %r1100, %r1066;
	selp.b32 	%r1101, 0, %r1078, %p332;
	add.s32 	%r1084, %r1079, %r1101;
	mov.b32 	%r1085, 16;
	// begin inline asm
	shfl.sync.down.b32 %r1083, %r1084, %r1085, %r1066, %r1087;
	// end inline asm
	add.s32 	%r1102, %r950, 16;
	setp.gt.s32 	%p333, %r1102, %r1066;
	selp.b32 	%r1103, 0, %r1083, %p333;
	add.s32 	%r1482, %r1084, %r1103;
	add.s64 	%rd53, %rd2, 256;
	mov.b32 	%r1480, 422;
$L__BB57_117:
	setp.ne.s32 	%p334, %r1486, 101;
	mov.b32 	%r1104, -1;
	vote.sync.all.pred 	%p335, %p334, %r1104;
	not.pred 	%p336, %p335;
	@%p336 bra 	$L__BB57_122;
	shr.u32 	%r1480, %r1480, 1;
	mul.wide.s32 	%rd534, %r1484, 8;
	add.s64 	%rd535, %rd53, %rd534;
	add.s64 	%rd533, %rd535, -256;
	// begin inline asm
	ld.relaxed.gpu.v2.u32 {%r1486, %r1487}, [%rd533];
	// end inline asm
	mov.u32 	%r1488, %r1480;
$L__BB57_119:
	setp.eq.s32 	%p398, %r1486, 99;
	mov.b32 	%r1191, -1;
	vote.sync.any.pred 	%p399, %p398, %r1191;
	not.pred 	%p400, %p399;
	@%p400 bra 	$L__BB57_121;
	mul.lo.s32 	%r1237, %r1476, 16807;
	and.b32  	%r1476, %r1237, 2147483647;
	add.s32 	%r1238, %r1488, 1;
	rem.u32 	%r1234, %r1476, %r1238;
	// begin inline asm
	nanosleep.u32 %r1234;
	// end inline asm
	shr.u32 	%r1488, %r1488, 1;
	// begin inline asm
	ld.relaxed.gpu.v2.u32 {%r1486, %r1487}, [%rd533];
	// end inline asm
	bra.uni 	$L__BB57_119;
$L__BB57_121:
	setp.eq.s32 	%p401, %r1486, 101;
	mov.b32 	%r1217, -1;
	vote.sync.ballot.b32 	%r1218, %p401, %r1217;
	and.b32  	%r1219, %r1218, %r1062;
	or.b32  	%r1220, %r1219, -2147483648;
	add.s32 	%r1221, %r1220, -1;
	not.b32 	%r1222, %r1220;
	and.b32  	%r1223, %r1222, %r1221;
	popc.b32 	%r1196, %r1223;
	mov.b32 	%r1195, 1;
	// begin inline asm
	shfl.sync.down.b32 %r1193, %r1487, %r1195, %r1196, %r1217;
	// end inline asm
	setp.lt.s32 	%p403, %r950, %r1196;
	selp.b32 	%r1224, %r1193, 0, %p403;
	add.s32 	%r1199, %r1224, %r1487;
	mov.b32 	%r1200, 2;
	// begin inline asm
	shfl.sync.down.b32 %r1198, %r1199, %r1200, %r1196, %r1217;
	// end inline asm
	setp.gt.s32 	%p404, %r1096, %r1196;
	selp.b32 	%r1226, 0, %r1198, %p404;
	add.s32 	%r1204, %r1199, %r1226;
	mov.b32 	%r1205, 4;
	// begin inline asm
	shfl.sync.down.b32 %r1203, %r1204, %r1205, %r1196, %r1217;
	// end inline asm
	setp.gt.s32 	%p405, %r1098, %r1196;
	selp.b32 	%r1228, 0, %r1203, %p405;
	add.s32 	%r1209, %r1204, %r1228;
	mov.b32 	%r1210, 8;
	// begin inline asm
	shfl.sync.down.b32 %r1208, %r1209, %r1210, %r1196, %r1217;
	// end inline asm
	setp.gt.s32 	%p406, %r1100, %r1196;
	selp.b32 	%r1230, 0, %r1208, %p406;
	add.s32 	%r1214, %r1209, %r1230;
	mov.b32 	%r1215, 16;
	// begin inline asm
	shfl.sync.down.b32 %r1213, %r1214, %r1215, %r1196, %r1217;
	// end inline asm
	setp.gt.s32 	%p407, %r1102, %r1196;
	selp.b32 	%r1232, 0, %r1213, %p407;
	add.s32 	%r1233, %r1232, %r1482;
	add.s32 	%r1482, %r1233, %r1214;
	add.s32 	%r1484, %r1484, -32;
	bra.uni 	$L__BB57_117;
$L__BB57_122:
	setp.ne.s32 	%p337, %r1493, 0;
	@%p337 bra 	$L__BB57_124;
	add.s32 	%r1107, %r1482, %r126;
	add.s64 	%rd439, %rd51, 256;
	mov.b32 	%r1106, 101;
	// begin inline asm
	st.relaxed.gpu.v2.u32 [%rd439], {%r1106, %r1107};
	// end inline asm
	st.shared.u32 	[_ZZN3cub18CUB_300001_SM_10006detail6select23DeviceSelectSweepKernelINS2_10policy_hubIiiiLb0ELNS0_10SelectImplE0EE10Policy1000EN6thrust24THRUST_300001_SM_1000_NS17counting_iteratorIiNS9_11use_defaultESB_SB_EENS9_10device_ptrIiEESE_PlNS0_13ScanTileStateIiLb1EEE6is_oneNS0_8NullTypeEiNS2_19streaming_context_tIlLb1EEELS5_0EEEvT0_T1_T2_T3_T4_T5_T6_T7_iT8_NS1_7vsmem_tEE19static_temp_storage+100], %r1482;
	st.shared.u32 	[_ZZN3cub18CUB_300001_SM_10006detail6select23DeviceSelectSweepKernelINS2_10policy_hubIiiiLb0ELNS0_10SelectImplE0EE10Policy1000EN6thrust24THRUST_300001_SM_1000_NS17counting_iteratorIiNS9_11use_defaultESB_SB_EENS9_10device_ptrIiEESE_PlNS0_13ScanTileStateIiLb1EEE6is_oneNS0_8NullTypeEiNS2_19streaming_context_tIlLb1EEELS5_0EEEvT0_T1_T2_T3_T4_T5_T6_T7_iT8_NS1_7vsmem_tEE19static_temp_storage+104], %r1107;
$L__BB57_124:
	setp.ne.s32 	%p338, %r950, 0;
	mov.u32 	%r1489, %r128;
	@%p338 bra 	$L__BB57_126;
	st.shared.u32 	[_ZZN3cub18CUB_300001_SM_10006detail6select23DeviceSelectSweepKernelINS2_10policy_hubIiiiLb0ELNS0_10SelectImplE0EE10Policy1000EN6thrust24THRUST_300001_SM_1000_NS17counting_iteratorIiNS9_11use_defaultESB_SB_EENS9_10device_ptrIiEESE_PlNS0_13ScanTileStateIiLb1EEE6is_oneNS0_8NullTypeEiNS2_19streaming_context_tIlLb1EEELS5_0EEEvT0_T1_T2_T3_T4_T5_T6_T7_iT8_NS1_7vsmem_tEE19static_temp_storage+80], %r1482;
	mov.u32 	%r1489, %r1482;
$L__BB57_126:
	mov.u64 	%rd54, %rd196;
	bar.sync 	0;
	setp.eq.s32 	%p339, %r1493, 0;
	ld.shared.u32 	%r1108, [_ZZN3cub18CUB_300001_SM_10006detail6select23DeviceSelectSweepKernelINS2_10policy_hubIiiiLb0ELNS0_10SelectImplE0EE10Policy1000EN6thrust24THRUST_300001_SM_1000_NS17counting_iteratorIiNS9_11use_defaultESB_SB_EENS9_10device_ptrIiEESE_PlNS0_13ScanTileStateIiLb1EEE6is_oneNS0_8NullTypeEiNS2_19streaming_context_tIlLb1EEELS5_0EEEvT0_T1_T2_T3_T4_T5_T6_T7_iT8_NS1_7vsmem_tEE19static_temp_storage+80];
	selp.b32 	%r1109, 0, %r1108, %p339;
	add.s32 	%r165, %r1109, %r1489;
	setp.eq.s32 	%p340, %r100, 1;
	selp.u32 	%r1110, 1, 0, %p340;
	add.s32 	%r166, %r165, %r1110;
	add.s32 	%r167, %r114, %r165;
	add.s32 	%r168, %r115, %r165;
	add.s32 	%r169, %r116, %r165;
	add.s32 	%r170, %r117, %r165;
	add.s32 	%r171, %r118, %r165;
	setp.eq.s32 	%p341, %r106, 1;
	selp.u32 	%r1111, 1, 0, %p341;
	add.s32 	%r172, %r171, %r1111;
	setp.eq.s32 	%p342, %r107, 1;
	selp.u32 	%r1112, 1, 0, %p342;
	add.s32 	%r173, %r172, %r1112;
	add.s32 	%r174, %r119, %r165;
	add.s32 	%r175, %r120, %r165;
	setp.eq.s32 	%p343, %r110, 1;
	selp.u32 	%r1113, 1, 0, %p343;
	add.s32 	%r176, %r175, %r1113;
	add.s32 	%r177, %r121, %r165;
	setp.eq.s32 	%p344, %r112, 1;
	selp.u32 	%r1114, 1, 0, %p344;
	add.s32 	%r178, %r177, %r1114;
	ld.shared.u32 	%r179, [_ZZN3cub18CUB_300001_SM_10006detail6select23DeviceSelectSweepKernelINS2_10policy_hubIiiiLb0ELNS0_10SelectImplE0EE10Policy1000EN6thrust24THRUST_300001_SM_1000_NS17counting_iteratorIiNS9_11use_defaultESB_SB_EENS9_10device_ptrIiEESE_PlNS0_13ScanTileStateIiLb1EEE6is_oneNS0_8NullTypeEiNS2_19streaming_context_tIlLb1EEELS5_0EEEvT0_T1_T2_T3_T4_T5_T6_T7_iT8_NS1_7vsmem_tEE19static_temp_storage+108];
	ld.shared.u32 	%r180, [_ZZN3cub18CUB_300001_SM_10006detail6select23DeviceSelectSweepKernelINS2_10policy_hubIiiiLb0ELNS0_10SelectImplE0EE10Policy1000EN6thrust24THRUST_300001_SM_1000_NS17counting_iteratorIiNS9_11use_defaultESB_SB_EENS9_10device_ptrIiEESE_PlNS0_13ScanTileStateIiLb1EEE6is_oneNS0_8NullTypeEiNS2_19streaming_context_tIlLb1EEELS5_0EEEvT0_T1_T2_T3_T4_T5_T6_T7_iT8_NS1_7vsmem_tEE19static_temp_storage+100];
	setp.gt.s32 	%p345, %r179, 512;
	@%p345 bra 	$L__BB57_183;
	setp.eq.s32 	%p346, %r100, 1;
	ld.param.u8 	%rs3, [%rd54];
	ld.param.u64 	%rd440, [%rd54+24];
	cvta.to.global.u64 	%rd55, %rd440;
	@%p346 bra 	$L__BB57_128;
	bra.uni 	$L__BB57_131;
$L__BB57_128:
	setp.ne.s16 	%p347, %rs3, 0;
	mov.b64 	%rd672, 0;
	@%p347 bra 	$L__BB57_130;
	ld.global.u64 	%rd672, [%rd55];
$L__BB57_130:
	cvt.s64.s32 	%rd442, %r165;
	add.s64 	%rd443, %rd672, %rd442;
	shl.b64 	%rd444, %rd443, 2;
	add.s64 	%rd445, %rd3, %rd444;
	st.global.u32 	[%rd445], %r86;
$L__BB57_131:
	setp.ne.s32 	%p348, %r101, 1;
	@%p348 bra 	$L__BB57_135;
	setp.ne.s16 	%p349, %rs3, 0;
	mov.b64 	%rd673, 0;
	@%p349 bra 	$L__BB57_134;
	ld.global.u64 	%rd673, [%rd55];
$L__BB57_134:
	cvt.s64.s32 	%rd447, %r166;
	add.s64 	%rd448, %rd673, %rd447;
	shl.b64 	%rd449, %rd448, 2;
	add.s64 	%rd450, %rd3, %rd449;
	st.global.u32 	[%rd450], %r87;
$L__BB57_135:
	setp.ne.s32 	%p350, %r102, 1;
	@%p350 bra 	$L__BB57_139;
	setp.ne.s16 	%p351, %rs3, 0;
	mov.b64 	%rd674, 0;
	@%p351 bra 	$L__BB57_138;
	ld.global.u64 	%rd674, [%rd55];
$L__BB57_138:
	cvt.s64.s32 	%rd452, %r167;
	add.s64 	%rd453, %rd674, %rd452;
	shl.b64 	%rd454, %rd453, 2;
	add.s64 	%rd455, %rd3, %rd454;
	st.global.u32 	[%rd455], %r88;
$L__BB57_139:
	setp.ne.s32 	%p352, %r103, 1;
	@%p352 bra 	$L__BB57_143;
	setp.ne.s16 	%p353, %rs3, 0;
	mov.b64 	%rd675, 0;
	@%p353 bra 	$L__BB57_142;
	ld.global.u64 	%rd675, [%rd55];
$L__BB57_142:
	cvt.s64.s32 	%rd457, %r168;
	add.s64 	%rd458, %rd675, %rd457;
	shl.b64 	%rd459, %rd458, 2;
	add.s64 	%rd460, %rd3, %rd459;
	st.global.u32 	[%rd460], %r89;
$L__BB57_143:
	setp.ne.s32 	%p354, %r104, 1;
	@%p354 bra 	$L__BB57_147;
	setp.ne.s16 	%p355, %rs3, 0;
	mov.b64 	%rd676, 0;
	@%p355 bra 	$L__BB57_146;
	ld.global.u64 	%rd676, [%rd55];
$L__BB57_146:
	cvt.s64.s32 	%rd462, %r169;
	add.s64 	%rd463, %rd676, %rd462;
	shl.b64 	%rd464, %rd463, 2;
	add.s64 	%rd465, %rd3, %rd464;
	st.global.u32 	[%rd465], %r90;
$L__BB57_147:
	setp.ne.s32 	%p356, %r105, 1;
	@%p356 bra 	$L__BB57_151;
	setp.ne.s16 	%p357, %rs3, 0;
	mov.b64 	%rd677, 0;
	@%p357 bra 	$L__BB57_150;
	ld.global.u64 	%rd677, [%rd55];
$L__BB57_150:
	cvt.s64.s32 	%rd467, %r170;
	add.s64 	%rd468, %rd677, %rd467;
	shl.b64 	%rd469, %rd468, 2;
	add.s64 	%rd470, %rd3, %rd469;
	st.global.u32 	[%rd470], %r91;
$L__BB57_151:
	setp.ne.s32 	%p358, %r106, 1;
	@%p358 bra 	$L__BB57_155;
	setp.ne.s16 	%p359, %rs3, 0;
	mov.b64 	%rd678, 0;
	@%p359 bra 	$L__BB57_154;
	ld.global.u64 	%rd678, [%rd55];
$L__BB57_154:
	cvt.s64.s32 	%rd472, %r171;
	add.s64 	%rd473, %rd678, %rd472;
	shl.b64 	%rd474, %rd473, 2;
	add.s64 	%rd475, %rd3, %rd474;
	st.global.u32 	[%rd475], %r92;
$L__BB57_155:
	setp.ne.s32 	%p360, %r107, 1;
	@%p360 bra 	$L__BB57_159;
	setp.ne.s16 	%p361, %rs3, 0;
	mov.b64 	%rd679, 0;
	@%p361 bra 	$L__BB57_158;
	ld.global.u64 	%rd679, [%rd55];
$L__BB57_158:
	cvt.s64.s32 	%rd477, %r172;
	add.s64 	%rd478, %rd679, %rd477;
	shl.b64 	%rd479, %rd478, 2;
	add.s64 	%rd480, %rd3, %rd479;
	st.global.u32 	[%rd480], %r93;
$L__BB57_159:
	setp.ne.s32 	%p362, %r108, 1;
	@%p362 bra 	$L__BB57_163;
	setp.ne.s16 	%p363, %rs3, 0;
	mov.b64 	%rd680, 0;
	@%p363 bra 	$L__BB57_162;
	ld.global.u64 	%rd680, [%rd55];
$L__BB57_162:
	cvt.s64.s32 	%rd482, %r173;
	add.s64 	%rd483, %rd680, %rd482;
	shl.b64 	%rd484, %rd483, 2;
	add.s64 	%rd485, %rd3, %rd484;
	st.global.u32 	[%rd485], %r94;
$L__BB57_163:
	setp.ne.s32 	%p364, %r109, 1;
	@%p364 bra 	$L__BB57_167;
	setp.ne.s16 	%p365, %rs3, 0;
	mov.b64 	%rd681, 0;
	@%p365 bra 	$L__BB57_166;
	ld.global.u64 	%rd681, [%rd55];
$L__BB57_166:
	cvt.s64.s32 	%rd487, %r174;
	add.s64 	%rd488, %rd681, %rd487;
	shl.b64 	%rd489, %rd488, 2;
	add.s64 	%rd490, %rd3, %rd489;
	st.global.u32 	[%rd490], %r95;
$L__BB57_167:
	setp.ne.s32 	%p366, %r110, 1;
	@%p366 bra 	$L__BB57_171;
	setp.ne.s16 	%p367, %rs3, 0;
	mov.b64 	%rd682, 0;
	@%p367 bra 	$L__BB57_170;
	ld.global.u64 	%rd682, [%rd55];
$L__BB57_170:
	cvt.s64.s32 	%rd492, %r175;
	add.s64 	%rd493, %rd682, %rd492;
	shl.b64 	%rd494, %rd493, 2;
	add.s64 	%rd495, %rd3, %rd494;
	st.global.u32 	[%rd495], %r96;
$L__BB57_171:
	setp.ne.s32 	%p368, %r111, 1;
	@%p368 bra 	$L__BB57_175;
	setp.ne.s16 	%p369, %rs3, 0;
	mov.b64 	%rd683, 0;
	@%p369 bra 	$L__BB57_174;
	ld.global.u64 	%rd683, [%rd55];
$L__BB57_174:
	cvt.s64.s32 	%rd497, %r176;
	add.s64 	%rd498, %rd683, %rd497;
	shl.b64 	%rd499, %rd498, 2;
	add.s64 	%rd500, %rd3, %rd499;
	st.global.u32 	[%rd500], %r97;
$L__BB57_175:
	setp.ne.s32 	%p370, %r112, 1;
	@%p370 bra 	$L__BB57_179;
	setp.ne.s16 	%p371, %rs3, 0;
	mov.b64 	%rd684, 0;
	@%p371 bra 	$L__BB57_178;
	ld.global.u64 	%rd684, [%rd55];
$L__BB57_178:
	cvt.s64.s32 	%rd502, %r177;
	add.s64 	%rd503, %rd684, %rd502;
	shl.b64 	%rd504, %rd503, 2;
	add.s64 	%rd505, %rd3, %rd504;
	st.global.u32 	[%rd505], %r98;
$L__BB57_179:
	setp.ne.s32 	%p372, %r113, 1;
	@%p372 bra 	$L__BB57_517;
	setp.ne.s16 	%p373, %rs3, 0;
	mov.b64 	%rd685, 0;
	@%p373 bra 	$L__BB57_182;
	ld.global.u64 	%rd685, [%rd55];
$L__BB57_182:
	cvt.s64.s32 	%rd507, %r178;
	add.s64 	%rd508, %rd685, %rd507;
	shl.b64 	%rd509, %rd508, 2;
	add.s64 	%rd510, %rd3, %rd509;
	st.global.u32 	[%rd510], %r99;
	bra.uni 	$L__BB57_517;
$L__BB57_183:
	setp.ne.s32 	%p374, %r100, 1;
	bar.sync 	0;
	@%p374 bra 	$L__BB57_185;
	sub.s32 	%r1115, %r165, %r180;
	shl.b32 	%r1116, %r1115, 2;
	mov.u32 	%r1117, _ZZN3cub18CUB_300001_SM_10006detail6select23DeviceSelectSweepKernelINS2_10policy_hubIiiiLb0ELNS0_10SelectImplE0EE10Policy1000EN6thrust24THRUST_300001_SM_1000_NS17counting_iteratorIiNS9_11use_defaultESB_SB_EENS9_10device_ptrIiEESE_PlNS0_13ScanTileStateIiLb1EEE6is_oneNS0_8NullTypeEiNS2_19streaming_context_tIlLb1EEELS5_0EEEvT0_T1_T2_T3_T4_T5_T6_T7_iT8_NS1_7vsmem_tEE19static_temp_storage;
	add.s32 	%r1118, %r1117, %r1116;
	st.shared.u32 	[%r1118], %r86;
$L__BB57_185:
	setp.ne.s32 	%p375, %r101, 1;
	@%p375 bra 	$L__BB57_187;
	sub.s32 	%r1119, %r166, %r180;
	shl.b32 	%r1120, %r1119, 2;
	mov.u32 	%r1121, _ZZN3cub18CUB_300001_SM_10006detail6select23DeviceSelectSweepKernelINS2_10policy_hubIiiiLb0ELNS0_10SelectImplE0EE10Policy1000EN6thrust24THRUST_300001_SM_1000_NS17counting_iteratorIiNS9_11use_defaultESB_SB_EENS9_10device_ptrIiEESE_PlNS0_13ScanTileStateIiLb1EEE6is_oneNS0_8NullTypeEiNS2_19streaming_context_tIlLb1EEELS5_0EEEvT0_T1_T2_T3_T4_T5_T6_T7_iT8_NS1_7vsmem_tEE19static_temp_storage;
	add.s32 	%r1122, %r1121, %r1120;
	st.shared.u32 	[%r1122], %r87;
$L__BB57_187:
	setp.ne.s32 	%p376, %r102, 1;
	@%p376 bra 	$L__BB57_189;
	sub.s32 	%r1123, %r167, %r180;
	shl.b32 	%r1124, %r1123, 2;
	mov.u32 	%r1125, _ZZN3cub18CUB_300001_SM_10006detail6select23DeviceSelectSweepKernelINS2_10policy_hubIiiiLb0ELNS0_10SelectImplE0EE10Policy1000EN6thrust24THRUST_300001_SM_1000_NS17counting_iteratorIiNS9_11use_defaultESB_SB_EENS9_10device_ptrIiEESE_PlNS0_13ScanTileStateIiLb1EEE6is_oneNS0_8NullTypeEiNS2_19streaming_context_tIlLb1EEELS5_0EEEvT0_T1_T2_T3_T4_T5_T6_T7_iT8_NS1_7vsmem_tEE19static_temp_storage;
	add.s32 	%r1126, %r1125, %r1124;
	st.shared.u32 	[%r1126], %r88;
$L__BB57_189:
	setp.ne.s32 	%p377, %r103, 1;
	@%p377 bra 	$L__BB57_191;
	sub.s32 	%r1127, %r168, %r180;
	shl.b32 	%r1128, %r1127, 2;
	mov.u32 	%r1129, _ZZN3cub18CUB_300001_SM_10006detail6select23DeviceSelectSweepKernelINS2_10policy_hubIiiiLb0ELNS0_10SelectImplE0EE10Policy1000EN6thrust24THRUST_300001_SM_1000_NS17counting_iteratorIiNS9_11use_defaultESB_SB_EENS9_10device_ptrIiEESE_PlNS0_13ScanTileStateIiLb1EEE6is_oneNS0_8NullTypeEiNS2_19streaming_context_tIlLb1EEELS5_0EEEvT0_T1_T2_T3_T4_T5_T6_T7_iT8_NS1_7vsmem_tEE19static_temp_storage;
	add.s32 	%r1130, %r1129, %r1128;
	st.shared.u32 	[%r1130], %r89;
$L__BB57_191:
	setp.ne.s32 	%p378, %r104, 1;
	@%p378 bra 	$L__BB57_193;
	sub.s32 	%r1131, %r169, %r180;
	shl.b32 	%r1132, %r1131, 2;
	mov.u32 	%r1133, _ZZN3cub18CUB_300001_SM_10006detail6select23DeviceSelectSweepKernelINS2_10policy_hubIiiiLb0ELNS0_10SelectImplE0EE10Policy1000EN6thrust24THRUST_300001_SM_1000_NS17counting_iteratorIiNS9_11use_defaultESB_SB_EENS9_10device_ptrIiEESE_PlNS0_13ScanTileStateIiLb1EEE6is_oneNS0_8NullTypeEiNS2_19streaming_context_tIlLb1EEELS5_0EEEvT0_T1_T2_T3_T4_T5_T6_T7_iT8_NS1_7vsmem_tEE19static_temp_storage;
	add.s32 	%r1134, %r1133, %r1132;
	st.shared.u32 	[%r1134], %r90;
$L__BB57_193:
	setp.ne.s32 	%p379, %r105, 1;
	@%p379 bra 	$L__BB57_195;
	sub.s32 	%r1135, %r170, %r180;
	shl.b32 	%r1136, %r1135, 2;
	mov.u32 	%r1137, _ZZN3cub18CUB_300001_SM_10006detail6select23DeviceSelectSweepKernelINS2_10policy_hubIiiiLb0ELNS0_10SelectImplE0EE10Policy1000EN6thrust24THRUST_300001_SM_1000_NS17counting_iteratorIiNS9_11use_defaultESB_SB_EENS9_10device_ptrIiEESE_PlNS0_13ScanTileStateIiLb1EEE6is_oneNS0_8NullTypeEiNS2_19streaming_context_tIlLb1EEELS5_0EEEvT0_T1_T2_T3_T4_T5_T6_T7_iT8_NS1_7vsmem_tEE19static_temp_storage;
	add.s32 	%r1138, %r1137, %r1136;
	st.shared.u32 	[%r1138], %r91;
$L__BB57_195:
	setp.ne.s32 	%p380, %r106, 1;
	@%p380 bra 	$L__BB57_197;
	sub.s32 	%r1139, %r171, %r180;
	shl.b32 	%r1140, %r1139, 2;
	mov.u32 	%r1141, _ZZN3cub18CUB_300001_SM_10006detail6select23DeviceSelectSweepKernelINS2_10policy_hubIiiiLb0ELNS0_10SelectImplE0EE10Policy1000EN6thrust24THRUST_300001_SM_1000_NS17counting_iteratorIiNS9_11use_defaultESB_SB_EENS9_10device_ptrIiEESE_PlNS0_13ScanTileStateIiLb1EEE6is_oneNS0_8NullTypeEiNS2_19streaming_context_tIlLb1EEELS5_0EEEvT0_T1_T2_T3_T4_T5_T6_T7_iT8_NS1_7vsmem_tEE19static_temp_storage;
	add.s32 	%r1142, %r1141, %r1140;
	st.shared.u32 	[%r1142], %r92;
$L__BB57_197:
	setp.ne.s32 	%p381, %r107, 1;
	@%p381 bra 	$L__BB57_199;
	sub.s32 	%r1143, %r172, %r180;
	shl.b32 	%r1144, %r1143, 2;
	mov.u32 	%r1145, _ZZN3cub18CUB_300001_SM_10006detail6select23DeviceSelectSweepKernelINS2_10policy_hubIiiiLb0ELNS0_10SelectImplE0EE10Policy1000EN6thrust24THRUST_300001_SM_1000_NS17counting_iteratorIiNS9_11use_defaultESB_SB_EENS9_10device_ptrIiEESE_PlNS0_13ScanTileStateIiLb1EEE6is_oneNS0_8NullTypeEiNS2_19streaming_context_tIlLb1EEELS5_0EEEvT0_T1_T2_T3_T4_T5_T6_T7_iT8_NS1_7vsmem_tEE19static_temp_storage;
	add.s32 	%r1146, %r1145, %r1144;
	st.shared.u32 	[%r1146], %r93;
$L__BB57_199:
	setp.ne.s32 	%p382, %r108, 1;
	@%p382 bra 	$L__BB57_201;
	sub.s32 	%r1147, %r173, %r180;
	shl.b32 	%r1148, %r1147, 2;
	mov.u32 	%r1149, _ZZN3cub18CUB_300001_SM_10006detail6select23DeviceSelectSweepKernelINS2_10policy_hubIiiiLb0ELNS0_10SelectImplE0EE10Policy1000EN6thrust24THRUST_300001_SM_1000_NS17counting_iteratorIiNS9_11use_defaultESB_SB_EENS9_10device_ptrIiEESE_PlNS0_13ScanTileStateIiLb1EEE6is_oneNS0_8NullTypeEiNS2_19streaming_context_tIlLb1EEELS5_0EEEvT0_T1_T2_T3_T4_T5_T6_T7_iT8_NS1_7vsmem_tEE19static_temp_storage;
	add.s32 	%r1150, %r1149, %r1148;
	st.shared.u32 	[%r1150], %r94;
$L__BB57_201:
	setp.ne.s32 	%p383, %r109, 1;
	@%p383 bra 	$L__BB57_203;
	sub.s32 	%r1151, %r174, %r180;
	shl.b32 	%r1152, %r1151, 2;
	mov.u32 	%r1153, _ZZN3cub18CUB_300001_SM_10006detail6select23DeviceSelectSweepKernelINS2_10policy_hubIiiiLb0ELNS0_10SelectImplE0EE10Policy1000EN6thrust24THRUST_300001_SM_1000_NS17counting_iteratorIiNS9_11use_defaultESB_SB_EENS9_10device_ptrIiEESE_PlNS0_13ScanTileStateIiLb1EEE6is_oneNS0_8NullTypeEiNS2_19streaming_context_tIlLb1EEELS5_0EEEvT0_T1_T2_T3_T4_T5_T6_T7_iT8_NS1_7vsmem_tEE19static_temp_storage;
	add.s32 	%r1154, %r1153, %r1152;
	st.shared.u32 	[%r1154], %r95;
$L__BB57_203:
	setp.ne.s32 	%p384, %r110, 1;
	@%p384 bra 	$L__BB57_205;
	sub.s32 	%r1155, %r175, %r180;
	shl.b32 	%r1156, %r1155, 2;
	mov.u32 	%r1157, _ZZN3cub18CUB_300001_SM_10006detail6select23DeviceSelectSweepKernelINS2_10policy_hubIiiiLb0ELNS0_10SelectImplE0EE10Policy1000EN6thrust24THRUST_300001_SM_1000_NS17counting_iteratorIiNS9_11use_defaultESB_SB_EENS9_10device_ptrIiEESE_PlNS0_13ScanTileStateIiLb1EEE6is_oneNS0_8NullTypeEiNS2_19streaming_context_tIlLb1EEELS5_0EEEvT0_T1_T2_T3_T4_T5_T6_T7_iT8_NS1_7vsmem_tEE19static_temp_storage;
	add.s32 	%r1158, %r1157, %r1156;
	st.shared.u32 	[%r1158], %r96;
$L__BB57_205:
	setp.ne.s32 	%p385, %r111, 1;
	@%p385 bra 	$L__BB57_207;
	sub.s32 	%r1159, %r176, %r180;
	shl.b32 	%r1160, %r1159, 2;
	mov.u32 	%r1161, _ZZN3cub18CUB_300001_SM_10006detail6select23DeviceSelectSweepKernelINS2_10policy_hubIiiiLb0ELNS0_10SelectImplE0EE10Policy1000EN6thrust24THRUST_300001_SM_1000_NS17counting_iteratorIiNS9_11use_defaultESB_SB_EENS9_10device_ptrIiEESE_PlNS0_13ScanTileStateIiLb1EEE6is_oneNS0_8NullTypeEiNS2_19streaming_context_tIlLb1EEELS5_0EEEvT0_T1_T2_T3_T4_T5_T6_T7_iT8_NS1_7vsmem_tEE19static_temp_storage;
	add.s32 	%r1162, %r1161, %r1160;
	st.shared.u32 	[%r1162], %r97;
$L__BB57_207:
	setp.ne.s32 	%p386, %r112, 1;
	@%p386 bra 	$L__BB57_209;
	sub.s32 	%r1163, %r177, %r180;
	shl.b32 	%r1164, %r1163, 2;
	mov.u32 	%r1165, _ZZN3cub18CUB_300001_SM_10006detail6select23DeviceSelectSweepKernelINS2_10policy_hubIiiiLb0ELNS0_10SelectImplE0EE10Policy1000EN6thrust24THRUST_300001_SM_1000_NS17counting_iteratorIiNS9_11use_defaultESB_SB_EENS9_10device_ptrIiEESE_PlNS0_13ScanTileStateIiLb1EEE6is_oneNS0_8NullTypeEiNS2_19streaming_context_tIlLb1EEELS5_0EEEvT0_T1_T2_T3_T4_T5_T6_T7_iT8_NS1_7vsmem_tEE19static_temp_storage;
	add.s32 	%r1166, %r1165, %r1164;
	st.shared.u32 	[%r1166], %r98;
$L__BB57_209:
	setp.ne.s32 	%p387, %r113, 1;
	@%p387 bra 	$L__BB57_211;
	sub.s32 	%r1167, %r178, %r180;
	shl.b32 	%r1168, %r1167, 2;
	mov.u32 	%r1169, _ZZN3cub18CUB_300001_SM_10006detail6select23DeviceSelectSweepKernelINS2_10policy_hubIiiiLb0ELNS0_10SelectImplE0EE10Policy1000EN6thrust24THRUST_300001_SM_1000_NS17counting_iteratorIiNS9_11use_defaultESB_SB_EENS9_10device_ptrIiEESE_PlNS0_13ScanTileStateIiLb1EEE6is_oneNS0_8NullTypeEiNS2_19streaming_context_tIlLb1EEELS5_0EEEvT0_T1_T2_T3_T4_T5_T6_T7_iT8_NS1_7vsmem_tEE19static_temp_storage;
	add.s32 	%r1170, %r1169, %r1168;
	st.shared.u32 	[%r1170], %r99;
$L__BB57_211:
	bar.sync 	0;
	setp.ge.s32 	%p388, %r1493, %r179;
	@%p388 bra 	$L__BB57_517;
	ld.param.u8 	%rs4, [%rd54];
	ld.param.u64 	%rd511, [%rd54+24];
	cvta.to.global.u64 	%rd56, %rd511;
	not.b32 	%r1171, %r1493;
	add.s32 	%r181, %r179, %r1171;
	and.b32  	%r1172, %r181, 1536;
	setp.eq.s32 	%p389, %r1172, 1536;
	@%p389 bra 	$L__BB57_217;
	shr.u32 	%r1173, %r181, 9;
	add.s32 	%r1174, %r1173, 1;
	and.b32  	%r1175, %r1174, 3;
	add.s32 	%r1492, %r1493, %r180;
	shl.b32 	%r1176, %r1493, 2;
	mov.u32 	%r1177, _ZZN3cub18CUB_300001_SM_10006detail6select23DeviceSelectSweepKernelINS2_10policy_hubIiiiLb0ELNS0_10SelectImplE0EE10Policy1000EN6thrust24THRUST_300001_SM_1000_NS17counting_iteratorIiNS9_11use_defaultESB_SB_EENS9_10device_ptrIiEESE_PlNS0_13ScanTileStateIiLb1EEE6is_oneNS0_8NullTypeEiNS2_19streaming_context_tIlLb1EEELS5_0EEEvT0_T1_T2_T3_T4_T5_T6_T7_iT8_NS1_7vsmem_tEE19static_temp_storage;
	add.s32 	%r1491, %r1177, %r1176;
	neg.s32 	%r1490, %r1175;
	shl.b32 	%r1178, %r1174, 9;
	and.b32  	%r1179, %r1178, 1536;
	add.s32 	%r1493, %r1493, %r1179;
$L__BB57_214:
	.pragma "nounroll";
	setp.ne.s16 	%p390, %rs4, 0;
	mov.b64 	%rd667, 0;
	@%p390 bra 	$L__BB57_216;
	ld.global.u64 	%rd667, [%rd56];
$L__BB57_216:
	cvt.s64.s32 	%rd513, %r1492;
	add.s64 	%rd514, %rd667, %rd513;
	shl.b64 	%rd515, %rd514, 2;
	add.s64 	%rd516, %rd3, %rd515;
	ld.shared.u32 	%r1180, [%r1491];
	st.global.u32 	[%rd516], %r1180;
	add.s32 	%r1492, %r1492, 512;
	add.s32 	%r1491, %r1491, 2048;
	add.s32 	%r1490, %r1490, 1;
	setp.ne.s32 	%p391, %r1490, 0;
	@%p391 bra 	$L__BB57_214;
$L__BB57_217:
	setp.lt.u32 	%p392, %r181, 1536;
	@%p392 bra 	$L__BB57_517;
	add.s32 	%r1495, %r1493, %r180;
	shl.b32 	%r1181, %r1493, 2;
	mov.u32 	%r1182, _ZZN3cub18CUB_300001_SM_10006detail6select23DeviceSelectSweepKernelINS2_10policy_hubIiiiLb0ELNS0_10SelectImplE0EE10Policy1000EN6thrust24THRUST_300001_SM_1000_NS17counting_iteratorIiNS9_11use_defaultESB_SB_EENS9_10device_ptrIiEESE_PlNS0_13ScanTileStateIiLb1EEE6is_oneNS0_8NullTypeEiNS2_19streaming_context_tIlLb1EEELS5_0EEEvT0_T1_T2_T3_T4_T5_T6_T7_iT8_NS1_7vsmem_tEE19static_temp_storage;
	add.s32 	%r1183, %r1181, %r1182;
	add.s32 	%r1494, %r1183, 4096;
$L__BB57_219:
	setp.ne.s16 	%p393, %rs4, 0;
	cvt.s64.s32 	%rd59, %r1495;
	mov.b64 	%rd668, 0;
	@%p393 bra 	$L__BB57_221;
	ld.global.u64 	%rd668, [%rd56];
$L__BB57_221:
	setp.ne.s16 	%p394, %rs4, 0;
	add.s64 	%rd519, %rd668, %rd59;
	shl.b64 	%rd520, %rd519, 2;
	add.s64 	%rd521, %rd3, %rd520;
	ld.shared.u32 	%r1184, [%r1494+-4096];
	st.global.u32 	[%rd521], %r1184;
	mov.b64 	%rd669, 0;
	@%p394 bra 	$L__BB57_223;
	ld.global.u64 	%rd669, [%rd56];
$L__BB57_223:
	setp.ne.s16 	%p395, %rs4, 0;
	add.s64 	%rd523, %rd669, %rd59;
	shl.b64 	%rd524, %rd523, 2;
	add.s64 	%rd525, %rd3, %rd524;
	ld.shared.u32 	%r1185, [%r1494+-2048];
	st.global.u32 	[%rd525+2048], %r1185;
	mov.b64 	%rd670, 0;
	@%p395 bra 	$L__BB57_225;
	ld.global.u64 	%rd670, [%rd56];
$L__BB57_225:
	setp.ne.s16 	%p396, %rs4, 0;
	add.s64 	%rd527, %rd670, %rd59;
	shl.b64 	%rd528, %rd527, 2;
	add.s64 	%rd529, %rd3, %rd528;
	ld.shared.u32 	%r1186, [%r1494];
	st.global.u32 	[%rd529+4096], %r1186;
	mov.b64 	%rd671, 0;
	@%p396 bra 	$L__BB57_227;
	ld.global.u64 	%rd671, [%rd56];
$L__BB57_227:
	cvt.u32.u64 	%r1187, %rd59;
	add.s64 	%rd530, %rd671, %rd59;
	shl.b64 	%rd531, %rd530, 2;
	add.s64 	%rd532, %rd3, %rd531;
	ld.shared.u32 	%r1188, [%r1494+2048];
	st.global.u32 	[%rd532+6144], %r1188;
	add.s32 	%r1493, %r1493, 2048;
	add.s32 	%r1495, %r1187, 2048;
	add.s32 	%r1494, %r1494, 8192;
	setp.lt.s32 	%p397, %r1493, %r179;
	@%p397 bra 	$L__BB57_219;
	bra.uni 	$L__BB57_517;
$L__BB57_228:
	ld.param.u32 	%r1468, [_ZN3cub18CUB_300001_SM_10006detail6select23DeviceSelectSweepKernelINS2_10policy_hubIiiiLb0ELNS0_10SelectImplE0EE10Policy1000EN6thrust24THRUST_300001_SM_1000_NS17counting_iteratorIiNS9_11use_defaultESB_SB_EENS9_10device_ptrIiEESE_PlNS0_13ScanTileStateIiLb1EEE6is_oneNS0_8NullTypeEiNS2_19streaming_context_tIlLb1EEELS5_0EEEvT0_T1_T2_T3_T4_T5_T6_T7_iT8_NS1_7vsmem_tE_param_7];
	sub.s32 	%r201, %r1468, %r3;
	setp.ne.s32 	%p2, %r1476, 0;
	@%p2 bra 	$L__BB57_361;
	ld.param.u8 	%rs29, [%rd1];
	setp.eq.s16 	%p158, %rs29, 0;
	ld.param.u64 	%rd310, [%rd1+16];
	cvt.u32.u64 	%r767, %rd310;
	selp.b32 	%r768, %r767, 0, %p158;
	mov.u32 	%r1513, %tid.x;
	mul.lo.s32 	%r769, %r1513, 14;
	add.s32 	%r770, %r1, %r3;
	add.s32 	%r771, %r770, %r768;
	setp.ge.s32 	%p159, %r769, %r201;
	add.s32 	%r203, %r771, %r769;
	or.b32  	%r204, %r769, 1;
	add.s32 	%r205, %r203, 1;
	add.s32 	%r206, %r769, 2;
	add.s32 	%r207, %r203, 2;
	add.s32 	%r208, %r769, 3;
	add.s32 	%r209, %r203, 3;
	add.s32 	%r210, %r769, 4;
	add.s32 	%r211, %r203, 4;
	add.s32 	%r212, %r769, 5;
	add.s32 	%r213, %r203, 5;
	add.s32 	%r214, %r769, 6;
	add.s32 	%r215, %r203, 6;
	add.s32 	%r216, %r769, 7;
	add.s32 	%r217, %r203, 7;
	add.s32 	%r218, %r769, 8;
	add.s32 	%r219, %r203, 8;
	add.s32 	%r220, %r769, 9;
	add.s32 	%r221, %r203, 9;
	add.s32 	%r222, %r769, 10;
	add.s32 	%r223, %r203, 10;
	add.s32 	%r224, %r769, 11;
	add.s32 	%r225, %r203, 11;
	add.s32 	%r226, %r769, 12;
	add.s32 	%r227, %r203, 12;
	add.s32 	%r228, %r769, 13;
	add.s32 	%r229, %r203, 13;
	bar.sync 	0;
	selp.b64 	%rd311, %rd310, 0, %p158;
	cvt.u64.u32 	%rd312, %r3;
	add.s64 	%rd313, %rd311, %rd312;
	cvt.u64.u32 	%rd314, %r769;
	add.s64 	%rd315, %rd313, %rd314;
	shl.b64 	%rd316, %rd315, 2;
	add.s64 	%rd96, %rd4, %rd316;
	mov.b32 	%r1497, 1;
	@%p159 bra 	$L__BB57_231;
	ld.global.u32 	%r772, [%rd96];
	setp.eq.s32 	%p160, %r772, 1;
	selp.u32 	%r1497, 1, 0, %p160;
$L__BB57_231:
	setp.ge.s32 	%p161, %r204, %r201;
	mov.b32 	%r1498, 1;
	@%p161 bra 	$L__BB57_233;
	ld.global.u32 	%r774, [%rd96+4];
	setp.eq.s32 	%p162, %r774, 1;
	selp.u32 	%r1498, 1, 0, %p162;
$L__BB57_233:
	setp.ge.s32 	%p163, %r206, %r201;
	mov.b32 	%r1499, 1;
	@%p163 bra 	$L__BB57_235;
	ld.global.u32 	%r776, [%rd96+8];
	setp.eq.s32 	%p164, %r776, 1;
	selp.u32 	%r1499, 1, 0, %p164;
$L__BB57_235:
	setp.ge.s32 	%p165, %r208, %r201;
	mov.b32 	%r1500, 1;
	@%p165 bra 	$L__BB57_237;
	ld.global.u32 	%r778, [%rd96+12];
	setp.eq.s32 	%p166, %r778, 1;
	selp.u32 	%r1500, 1, 0, %p166;
$L__BB57_237:
	setp.ge.s32 	%p167, %r210, %r201;
	mov.b32 	%r1501, 1;
	@%p167 bra 	$L__BB57_239;
	ld.global.u32 	%r780, [%rd96+16];
	setp.eq.s32 	%p168, %r780, 1;
	selp.u32 	%r1501, 1, 0, %p168;
$L__BB57_239:
	setp.ge.s32 	%p169, %r212, %r201;
	mov.b32 	%r1502, 1;
	@%p169 bra 	$L__BB57_241;
	ld.global.u32 	%r782, [%rd96+20];
	setp.eq.s32 	%p170, %r782, 1;
	selp.u32 	%r1502, 1, 0, %p170;
$L__BB57_241:
	setp.ge.s32 	%p171, %r214, %r201;
	mov.b32 	%r1503, 1;
	@%p171 bra 	$L__BB57_243;
	ld.global.u32 	%r784, [%rd96+24];
	setp.eq.s32 	%p172, %r784, 1;
	selp.u32 	%r1503, 1, 0, %p172;
$L__BB57_243:
	setp.ge.s32 	%p173, %r216, %r201;
	mov.b32 	%r1504, 1;
	@%p173 bra 	$L__BB57_245;
	ld.global.u32 	%r786, [%rd96+28];
	setp.eq.s32 	%p174, %r786, 1;
	selp.u32 	%r1504, 1, 0, %p174;
$L__BB57_245:
	setp.ge.s32 	%p175, %r218, %r201;
	mov.b32 	%r1505, 1;
	@%p175 bra 	$L__BB57_247;
	ld.global.u32 	%r788, [%rd96+32];
	setp.eq.s32 	%p176, %r788, 1;
	selp.u32 	%r1505, 1, 0, %p176;
$L__BB57_247:
	setp.ge.s32 	%p177, %r220, %r201;
	mov.b32 	%r1506, 1;
	@%p177 bra 	$L__BB57_249;
	ld.global.u32 	%r790, [%rd96+36];
	setp.eq.s32 	%p178, %r790, 1;
	selp.u32 	%r1506, 1, 0, %p178;
$L__BB57_249:
	setp.ge.s32 	%p179, %r222, %r201;
	mov.b32 	%r1507, 1;
	@%p179 bra 	$L__BB57_251;
	ld.global.u32 	%r792, [%rd96+40];
	setp.eq.s32 	%p180, %r792, 1;
	selp.u32 	%r1507, 1, 0, %p180;
$L__BB57_251:
	setp.ge.s32 	%p181, %r224, %r201;
	mov.b32 	%r1508, 1;
	@%p181 bra 	$L__BB57_253;
	ld.global.u32 	%r794, [%rd96+44];
	setp.eq.s32 	%p182, %r794, 1;
	selp.u32 	%r1508, 1, 0, %p182;
$L__BB57_253:
	setp.ge.s32 	%p183, %r226, %r201;
	mov.b32 	%r1509, 1;
	@%p183 bra 	$L__BB57_255;
	ld.global.u32 	%r796, [%rd96+48];
	setp.eq.s32 	%p184, %r796, 1;
	selp.u32 	%r1509, 1, 0, %p184;
$L__BB57_255:
	setp.ge.s32 	%p185, %r228, %r201;
	mov.b32 	%r1510, 1;
	@%p185 bra 	$L__BB57_257;
	ld.global.u32 	%r798, [%rd96+52];
	setp.eq.s32 	%p186, %r798, 1;
	selp.u32 	%r1510, 1, 0, %p186;
$L__BB57_257:
	bar.sync 	0;
	add.s32 	%r258, %r1498, %r1497;
	add.s32 	%r830, %r1499, %r258;
	add.s32 	%r831, %r1500, %r830;
	add.s32 	%r259, %r1501, %r831;
	add.s32 	%r260, %r1502, %r259;
	add.s32 	%r832, %r1503, %r260;
	add.s32 	%r833, %r1504, %r832;
	add.s32 	%r834, %r1505, %r833;
	add.s32 	%r835, %r1506, %r834;
	add.s32 	%r836, %r1507, %r835;
	add.s32 	%r837, %r1508, %r836;
	add.s32 	%r838, %r1509, %r837;
	add.s32 	%r804, %r1510, %r838;
	shr.u32 	%r262, %r1513, 5;
	// begin inline asm
	mov.u32 %r799, %laneid;
	// end inline asm
	mov.b32 	%r802, 1;
	mov.b32 	%r827, 0;
	mov.b32 	%r829, -1;
	// begin inline asm
	{  .reg .s32 r0;  .reg .pred p;  shfl.sync.up.b32 r0|p, %r804, %r802, %r827, %r829;  @p add.s32 r0, r0, %r804;  mov.s32 %r800, r0;}
	// end inline asm
	mov.b32 	%r808, 2;
	// begin inline asm
	{  .reg .s32 r0;  .reg .pred p;  shfl.sync.up.b32 r0|p, %r800, %r808, %r827, %r829;  @p add.s32 r0, r0, %r800;  mov.s32 %r806, r0;}
	// end inline asm
	mov.b32 	%r814, 4;
	// begin inline asm
	{  .reg .s32 r0;  .reg .pred p;  shfl.sync.up.b32 r0|p, %r806, %r814, %r827, %r829;  @p add.s32 r0, r0, %r806;  mov.s32 %r812, r0;}
	// end inline asm
	mov.b32 	%r820, 8;
	// begin inline asm
	{  .reg .s32 r0;  .reg .pred p;  shfl.sync.up.b32 r0|p, %r812, %r820, %r827, %r829;  @p add.s32 r0, r0, %r812;  mov.s32 %r818, r0;}
	// end inline asm
	mov.b32 	%r826, 16;
	// begin inline asm
	{  .reg .s32 r0;  .reg .pred p;  shfl.sync.up.b32 r0|p, %r818, %r826, %r827, %r829;  @p add.s32 r0, r0, %r818;  mov.s32 %r824, r0;}
	// end inline asm
	setp.ne.s32 	%p187, %r799, 31;
	@%p187 bra 	$L__BB57_259;
	shl.b32 	%r839, %r262, 2;
	mov.u32 	%r840, _ZZN3cub18CUB_300001_SM_10006detail6select23DeviceSelectSweepKernelINS2_10policy_hubIiiiLb0ELNS0_10SelectImplE0EE10Policy1000EN6thrust24THRUST_300001_SM_1000_NS17counting_iteratorIiNS9_11use_defaultESB_SB_EENS9_10device_ptrIiEESE_PlNS0_13ScanTileStateIiLb1EEE6is_oneNS0_8NullTypeEiNS2_19streaming_context_tIlLb1EEELS5_0EEEvT0_T1_T2_T3_T4_T5_T6_T7_iT8_NS1_7vsmem_tEE19static_temp_storage;
	add.s32 	%r841, %r840, %r839;
	st.shared.u32 	[%r841], %r824;
$L__BB57_259:
	bar.sync 	0;
	ld.shared.v4.u32 	{%r265, %r266, %r267, %r268}, [_ZZN3cub18CUB_300001_SM_10006detail6select23DeviceSelectSweepKernelINS2_10policy_hubIiiiLb0ELNS0_10SelectImplE0EE10Policy1000EN6thrust24THRUST_300001_SM_1000_NS17counting_iteratorIiNS9_11use_defaultESB_SB_EENS9_10device_ptrIiEESE_PlNS0_13ScanTileStateIiLb1EEE6is_oneNS0_8NullTypeEiNS2_19streaming_context_tIlLb1EEELS5_0EEEvT0_T1_T2_T3_T4_T5_T6_T7_iT8_NS1_7vsmem_tEE19static_temp_storage];
	shr.u32 	%r842, %r1513, 5;
	add.s32 	%r843, %r266, %r265;
	setp.eq.s32 	%p188, %r842, 2;
	selp.b32 	%r844, %r843, %r265, %p188;
	add.s32 	%r845, %r843, %r267;
	setp.eq.s32 	%p189, %r842, 3;
	selp.b32 	%r846, %r845, %r844, %p189;
	add.s32 	%r847, %r845, %r268;
	setp.eq.s32 	%p190, %r842, 4;
	selp.b32 	%r848, %r847, %r846, %p190;
	ld.shared.v4.u32 	{%r269, %r270, %r271, %r272}, [_ZZN3cub18CUB_300001_SM_10006detail6select23DeviceSelectSweepKernelINS2_10policy_hubIiiiLb0ELNS0_10SelectImplE0EE10Policy1000EN6thrust24THRUST_300001_SM_1000_NS17counting_iteratorIiNS9_11use_defaultESB_SB_EENS9_10device_ptrIiEESE_PlNS0_13ScanTileStateIiLb1EEE6is_oneNS0_8NullTypeEiNS2_19streaming_context_tIlLb1EEELS5_0EEEvT0_T1_T2_T3_T4_T5_T6_T7_iT8_NS1_7vsmem_tEE19static_temp_storage+16];
	add.s32 	%r849, %r847, %r269;
	setp.eq.s32 	%p191, %r842, 5;
	selp.b32 	%r850, %r849, %r848, %p191;
	add.s32 	%r851, %r849, %r270;
	setp.eq.s32 	%p192, %r842, 6;
	selp.b32 	%r852, %r851, %r850, %p192;
	add.s32 	%r853, %r851, %r271;
	setp.eq.s32 	%p193, %r842, 7;
	selp.b32 	%r854, %r853, %r852, %p193;
	add.s32 	%r855, %r853, %r272;
	setp.eq.s32 	%p194, %r842, 8;
	selp.b32 	%r856, %r855, %r854, %p194;
	ld.shared.v4.u32 	{%r273, %r274, %r275, %r276}, [_ZZN3cub18CUB_300001_SM_10006detail6select23DeviceSelectSweepKernelINS2_10policy_hubIiiiLb0ELNS0_10SelectImplE0EE10Policy1000EN6thrust24THRUST_300001_SM_1000_NS17counting_iteratorIiNS9_11use_defaultESB_SB_EENS9_10device_ptrIiEESE_PlNS0_13ScanTileStateIiLb1EEE6is_oneNS0_8NullTypeEiNS2_19streaming_context_tIlLb1EEELS5_0EEEvT0_T1_T2_T3_T4_T5_T6_T7_iT8_NS1_7vsmem_tEE19static_temp_storage+32];
	add.s32 	%r857, %r855, %r273;
	setp.eq.s32 	%p195, %r842, 9;
	selp.b32 	%r858, %r857, %r856, %p195;
	add.s32 	%r859, %r857, %r274;
	setp.eq.s32 	%p196, %r842, 10;
	selp.b32 	%r860, %r859, %r858, %p196;
	add.s32 	%r861, %r859, %r275;
	setp.eq.s32 	%p197, %r842, 11;
	selp.b32 	%r862, %r861, %r860, %p197;
	add.s32 	%r863, %r861, %r276;
	setp.eq.s32 	%p198, %r842, 12;
	selp.b32 	%r864, %r863, %r862, %p198;
	ld.shared.v4.u32 	{%r277, %r278, %r279, %r280}, [_ZZN3cub18CUB_300001_SM_10006detail6select23DeviceSelectSweepKernelINS2_10policy_hubIiiiLb0ELNS0_10SelectImplE0EE10Policy1000EN6thrust24THRUST_300001_SM_1000_NS17counting_iteratorIiNS9_11use_defaultESB_SB_EENS9_10device_ptrIiEESE_PlNS0_13ScanTileStateIiLb1EEE6is_oneNS0_8NullTypeEiNS2_19streaming_context_tIlLb1EEELS5_0EEEvT0_T1_T2_T3_T4_T5_T6_T7_iT8_NS1_7vsmem_tEE19static_temp_storage+48];
	add.s32 	%r865, %r863, %r277;
	setp.eq.s32 	%p199, %r842, 13;
	selp.b32 	%r866, %r865, %r864, %p199;
	add.s32 	%r867, %r865, %r278;
	setp.eq.s32 	%p200, %r842, 14;
	selp.b32 	%r868, %r867, %r866, %p200;
	add.s32 	%r869, %r867, %r279;
	setp.eq.s32 	%p201, %r842, 15;
	selp.b32 	%r870, %r869, %r868, %p201;
	setp.lt.u32 	%p202, %r1513, 32;
	selp.b32 	%r871, 0, %r870, %p202;
	setp.eq.s32 	%p203, %r799, 0;
	sub.s32 	%r872, %r824, %r804;
	selp.b32 	%r873, 0, %r872, %p203;
	add.s32 	%r281, %r871, %r873;
	add.s32 	%r282, %r281, %r1497;
	add.s32 	%r283, %r258, %r281;
	add.s32 	%r284, %r283, %r1499;
	add.s32 	%r285, %r284, %r1500;
	add.s32 	%r286, %r259, %r281;
	add.s32 	%r287, %r260, %r281;
	add.s32 	%r288, %r287, %r1503;
	add.s32 	%r289, %r288, %r1504;
	add.s32 	%r290, %r289, %r1505;
	add.s32 	%r291, %r290, %r1506;
	add.s32 	%r292, %r291, %r1507;
	add.s32 	%r293, %r292, %r1508;
	add.s32 	%r294, %r293, %r1509;
	add.s32 	%r874, %r201, %r280;
	add.s32 	%r875, %r874, %r869;
	add.s32 	%r1551, %r875, -7168;
	setp.gt.s32 	%p204, %r1551, 512;
	@%p204 bra 	$L__BB57_316;
	mov.u64 	%rd317, %rd196;
	ld.param.u8 	%rs5, [%rd317];
	ld.param.u64 	%rd318, [%rd317+24];
	cvta.to.global.u64 	%rd97, %rd318;
	setp.ne.s32 	%p205, %r1497, 0;
	setp.lt.s32 	%p206, %r281, %r1551;
	and.pred  	%p207, %p205, %p206;
	@%p207 bra 	$L__BB57_261;
	bra.uni 	$L__BB57_264;
$L__BB57_261:
	setp.ne.s16 	%p208, %rs5, 0;
	mov.b64 	%rd693, 0;
	@%p208 bra 	$L__BB57_263;
	ld.global.u64 	%rd693, [%rd97];
$L__BB57_263:
	cvt.s64.s32 	%rd320, %r281;
	add.s64 	%rd321, %rd693, %rd320;
	shl.b64 	%rd322, %rd321, 2;
	add.s64 	%rd323, %rd3, %rd322;
	st.global.u32 	[%rd323], %r203;
$L__BB57_264:
	setp.eq.s32 	%p209, %r1498, 0;
	setp.ge.s32 	%p210, %r282, %r1551;
	or.pred  	%p211, %p209, %p210;
	@%p211 bra 	$L__BB57_268;
	setp.ne.s16 	%p212, %rs5, 0;
	mov.b64 	%rd694, 0;
	@%p212 bra 	$L__BB57_267;
	ld.global.u64 	%rd694, [%rd97];
$L__BB57_267:
	cvt.s64.s32 	%rd325, %r282;
	add.s64 	%rd326, %rd694, %rd325;
	shl.b64 	%rd327, %rd326, 2;
	add.s64 	%rd328, %rd3, %rd327;
	st.global.u32 	[%rd328], %r205;
$L__BB57_268:
	setp.eq.s32 	%p213, %r1499, 0;
	setp.ge.s32 	%p214, %r283, %r1551;
	or.pred  	%p215, %p213, %p214;
	@%p215 bra 	$L__BB57_272;
	setp.ne.s16 	%p216, %rs5, 0;
	mov.b64 	%rd695, 0;
	@%p216 bra 	$L__BB57_271;
	ld.global.u64 	%rd695, [%rd97];
$L__BB57_271:
	cvt.s64.s32 	%rd330, %r283;
	add.s64 	%rd331, %rd695, %rd330;
	shl.b64 	%rd332, %rd331, 2;
	add.s64 	%rd333, %rd3, %rd332;
	st.global.u32 	[%rd333], %r207;
$L__BB57_272:
	setp.eq.s32 	%p217, %r1500, 0;
	setp.ge.s32 	%p218, %r284, %r1551;
	or.pred  	%p219, %p217, %p218;
	@%p219 bra 	$L__BB57_276;
	setp.ne.s16 	%p220, %rs5, 0;
	mov.b64 	%rd696, 0;
	@%p220 bra 	$L__BB57_275;
	ld.global.u64 	%rd696, [%rd97];
$L__BB57_275:
	cvt.s64.s32 	%rd335, %r284;
	add.s64 	%rd336, %rd696, %rd335;
	shl.b64 	%rd337, %rd336, 2;
	add.s64 	%rd338, %rd3, %rd337;
	st.global.u32 	[%rd338], %r209;
$L__BB57_276:
	setp.eq.s32 	%p221, %r1501, 0;
	setp.ge.s32 	%p222, %r285, %r1551;
	or.pred  	%p223, %p221, %p222;
	@%p223 bra 	$L__BB57_280;
	setp.ne.s16 	%p224, %rs5, 0;
	mov.b64 	%rd697, 0;
	@%p224 bra 	$L__BB57_279;
	ld.global.u64 	%rd697, [%rd97];
$L__BB57_279:
	cvt.s64.s32 	%rd340, %r285;
	add.s64 	%rd341, %rd697, %rd340;
	shl.b64 	%rd342, %rd341, 2;
	add.s64 	%rd343, %rd3, %rd342;
	st.global.u32 	[%rd343], %r211;
$L__BB57_280:
	setp.eq.s32 	%p225, %r1502, 0;
	setp.ge.s32 	%p226, %r286, %r1551;
	or.pred  	%p227, %p225, %p226;
	@%p227 bra 	$L__BB57_284;
	setp.ne.s16 	%p228, %rs5, 0;
	mov.b64 	%rd698, 0;
	@%p228 bra 	$L__BB57_283;
	ld.global.u64 	%rd698, [%rd97];
$L__BB57_283:
	cvt.s64.s32 	%rd345, %r286;
	add.s64 	%rd346, %rd698, %rd345;
	shl.b64 	%rd347, %rd346, 2;
	add.s64 	%rd348, %rd3, %rd347;
	st.global.u32 	[%rd348], %r213;
$L__BB57_284:
	setp.eq.s32 	%p229, %r1503, 0;
	setp.ge.s32 	%p230, %r287, %r1551;
	or.pred  	%p231, %p229, %p230;
	@%p231 bra 	$L__BB57_288;
	setp.ne.s16 	%p232, %rs5, 0;
	mov.b64 	%rd699, 0;
	@%p232 bra 	$L__BB57_287;
	ld.global.u64 	%rd699, [%rd97];
$L__BB57_287:
	cvt.s64.s32 	%rd350, %r287;
	add.s64 	%rd351, %rd699, %rd350;
	shl.b64 	%rd352, %rd351, 2;
	add.s64 	%rd353, %rd3, %rd352;
	st.global.u32 	[%rd353], %r215;
$L__BB57_288:
	setp.eq.s32 	%p233, %r1504, 0;
	setp.ge.s32 	%p234, %r288, %r1551;
	or.pred  	%p235, %p233, %p234;
	@%p235 bra 	$L__BB57_292;
	setp.ne.s16 	%p236, %rs5, 0;
	mov.b64 	%rd700, 0;
	@%p236 bra 	$L__BB57_291;
	ld.global.u64 	%rd700, [%rd97];
$L__BB57_291:
	cvt.s64.s32 	%rd355, %r288;
	add.s64 	%rd356, %rd700, %rd355;
	shl.b64 	%rd357, %rd356, 2;
	add.s64 	%rd358, %rd3, %rd357;
	st.global.u32 	[%rd358], %r217;
$L__BB57_292:
	setp.eq.s32 	%p237, %r1505, 0;
	setp.ge.s32 	%p238, %r289, %r1551;
	or.pred  	%p239, %p237, %p238;
	@%p239 bra 	$L__BB57_296;
	setp.ne.s16 	%p240, %rs5, 0;
	mov.b64 	%rd701, 0;
	@%p240 bra 	$L__BB57_295;
	ld.global.u64 	%rd701, [%rd97];
$L__BB57_295:
	cvt.s64.s32 	%rd360, %r289;
	add.s64 	%rd361, %rd701, %rd360;
	shl.b64 	%rd362, %rd361, 2;
	add.s64 	%rd363, %rd3, %rd362;
	st.global.u32 	[%rd363], %r219;
$L__BB57_296:
	setp.eq.s32 	%p241, %r1506, 0;
	setp.ge.s32 	%p242, %r290, %r1551;
	or.pred  	%p243, %p241, %p242;
	@%p243 bra 	$L__BB57_300;
	setp.ne.s16 	%p244, %rs5, 0;
	mov.b64 	%rd702, 0;
	@%p244 bra 	$L__BB57_299;
	ld.global.u64 	%rd702, [%rd97];
$L__BB57_299:
	cvt.s64.s32 	%rd365, %r290;
	add.s64 	%rd366, %rd702, %rd365;
	shl.b64 	%rd367, %rd366, 2;
	add.s64 	%rd368, %rd3, %rd367;
	st.global.u32 	[%rd368], %r221;
$L__BB57_300:
	setp.eq.s32 	%p245, %r1507, 0;
	setp.ge.s32 	%p246, %r291, %r1551;
	or.pred  	%p247, %p245, %p246;
	@%p247 bra 	$L__BB57_304;
	setp.ne.s16 	%p248, %rs5, 0;
	mov.b64 	%rd703, 0;
	@%p248 bra 	$L__BB57_303;
	ld.global.u64 	%rd703, [%rd97];
$L__BB57_303:
	cvt.s64.s32 	%rd370, %r291;
	add.s64 	%rd371, %rd703, %rd370;
	shl.b64 	%rd372, %rd371, 2;
	add.s64 	%rd373, %rd3, %rd372;
	st.global.u32 	[%rd373], %r223;
$L__BB57_304:
	setp.eq.s32 	%p249, %r1508, 0;
	setp.ge.s32 	%p250, %r292, %r1551;
	or.pred  	%p251, %p249, %p250;
	@%p251 bra 	$L__BB57_308;
	setp.ne.s16 	%p252, %rs5, 0;
	mov.b64 	%rd704, 0;
	@%p252 bra 	$L__BB57_307;
	ld.global.u64 	%rd704, [%rd97];
$L__BB57_307:
	cvt.s64.s32 	%rd375, %r292;
	add.s64 	%rd376, %rd704, %rd375;
	shl.b64 	%rd377, %rd376, 2;
	add.s64 	%rd378, %rd3, %rd377;
	st.global.u32 	[%rd378], %r225;
$L__BB57_308:
	setp.eq.s32 	%p253, %r1509, 0;
	setp.ge.s32 	%p254, %r293, %r1551;
	or.pred  	%p255, %p253, %p254;
	@%p255 bra 	$L__BB57_312;
	setp.ne.s16 	%p256, %rs5, 0;
	mov.b64 	%rd705, 0;
	@%p256 bra 	$L__BB57_311;
	ld.global.u64 	%rd705, [%rd97];
$L__BB57_311:
	cvt.s64.s32 	%rd380, %r293;
	add.s64 	%rd381, %rd705, %rd380;
	shl.b64 	%rd382, %rd381, 2;
	add.s64 	%rd383, %rd3, %rd382;
	st.global.u32 	[%rd383], %r227;
$L__BB57_312:
	setp.eq.s32 	%p257, %r1510, 0;
	setp.ge.s32 	%p258, %r294, %r1551;
	or.pred  	%p259, %p257, %p258;
	@%p259 bra 	$L__BB57_509;
	setp.ne.s16 	%p260, %rs5, 0;
	mov.b64 	%rd706, 0;
	@%p260 bra 	$L__BB57_315;
	ld.global.u64 	%rd706, [%rd97];
$L__BB57_315:
	cvt.s64.s32 	%rd385, %r294;
	add.s64 	%rd386, %rd706, %rd385;
	shl.b64 	%rd387, %rd386, 2;
	add.s64 	%rd388, %rd3, %rd387;
	st.global.u32 	[%rd388], %r229;
	bra.uni 	$L__BB57_509;
$L__BB57_316:
	bar.sync 	0;
	setp.eq.s32 	%p261, %r1497, 0;
	@%p261 bra 	$L__BB57_318;
	shl.b32 	%r876, %r281, 2;
	mov.u32 	%r877, _ZZN3cub18CUB_300001_SM_10006detail6select23DeviceSelectSweepKernelINS2_10policy_hubIiiiLb0ELNS0_10SelectImplE0EE10Policy1000EN6thrust24THRUST_300001_SM_1000_NS17counting_iteratorIiNS9_11use_defaultESB_SB_EENS9_10device_ptrIiEESE_PlNS0_13ScanTileStateIiLb1EEE6is_oneNS0_8NullTypeEiNS2_19streaming_context_tIlLb1EEELS5_0EEEvT0_T1_T2_T3_T4_T5_T6_T7_iT8_NS1_7vsmem_tEE19static_temp_storage;
	add.s32 	%r878, %r877, %r876;
	st.shared.u32 	[%r878], %r203;
$L__BB57_318:
	setp.eq.s32 	%p262, %r1498, 0;
	@%p262 bra 	$L__BB57_320;
	shl.b32 	%r879, %r282, 2;
	mov.u32 	%r880, _ZZN3cub18CUB_300001_SM_10006detail6select23DeviceSelectSweepKernelINS2_10policy_hubIiiiLb0ELNS0_10SelectImplE0EE10Policy1000EN6thrust24THRUST_300001_SM_1000_NS17counting_iteratorIiNS9_11use_defaultESB_SB_EENS9_10device_ptrIiEESE_PlNS0_13ScanTileStateIiLb1EEE6is_oneNS0_8NullTypeEiNS2_19streaming_context_tIlLb1EEELS5_0EEEvT0_T1_T2_T3_T4_T5_T6_T7_iT8_NS1_7vsmem_tEE19static_temp_storage;
	add.s32 	%r881, %r880, %r879;
	st.shared.u32 	[%r881], %r205;
$L__BB57_320:
	setp.eq.s32 	%p263, %r1499, 0;
	@%p263 bra 	$L__BB57_322;
	shl.b32 	%r882, %r283, 2;
	mov.u32 	%r883, _ZZN3cub18CUB_300001_SM_10006detail6select23DeviceSelectSweepKernelINS2_10policy_hubIiiiLb0ELNS0_10SelectImplE0EE10Policy1000EN6thrust24THRUST_300001_SM_1000_NS17counting_iteratorIiNS9_11use_defaultESB_SB_EENS9_10device_ptrIiEESE_PlNS0_13ScanTileStateIiLb1EEE6is_oneNS0_8NullTypeEiNS2_19streaming_context_tIlLb1EEELS5_0EEEvT0_T1_T2_T3_T4_T5_T6_T7_iT8_NS1_7vsmem_tEE19static_temp_storage;
	add.s32 	%r884, %r883, %r882;
	st.shared.u32 	[%r884], %r207;
$L__BB57_322:
	setp.eq.s32 	%p264, %r1500, 0;
	@%p264 bra 	$L__BB57_324;
	shl.b32 	%r885, %r284, 2;
	mov.u32 	%r886, _ZZN3cub18CUB_300001_SM_10006detail6select23DeviceSelectSweepKernelINS2_10policy_hubIiiiLb0ELNS0_10SelectImplE0EE10Policy1000EN6thrust24THRUST_300001_SM_1000_NS17counting_iteratorIiNS9_11use_defaultESB_SB_EENS9_10device_ptrIiEESE_PlNS0_13ScanTileStateIiLb1EEE6is_oneNS0_8NullTypeEiNS2_19streaming_context_tIlLb1EEELS5_0EEEvT0_T1_T2_T3_T4_T5_T6_T7_iT8_NS1_7vsmem_tEE19static_temp_storage;
	add.s32 	%r887, %r886, %r885;
	st.shared.u32 	[%r887], %r209;
$L__BB57_324:
	setp.eq.s32 	%p265, %r1501, 0;
	@%p265 bra 	$L__BB57_326;
	shl.b32 	%r888, %r285, 2;
	mov.u32 	%r889, _ZZN3cub18CUB_300001_SM_10006detail6select23DeviceSelectSweepKernelINS2_10policy_hubIiiiLb0ELNS0_10SelectImplE0EE10Policy1000EN6thrust24THRUST_300001_SM_1000_NS17counting_iteratorIiNS9_11use_defaultESB_SB_EENS9_10device_ptrIiEESE_PlNS0_13ScanTileStateIiLb1EEE6is_oneNS0_8NullTypeEiNS2_19streaming_context_tIlLb1EEELS5_0EEEvT0_T1_T2_T3_T4_T5_T6_T7_iT8_NS1_7vsmem_tEE19static_temp_storage;
	add.s32 	%r890, %r889, %r888;
	st.shared.u32 	[%r890], %r211;
$L__BB57_326:
	setp.eq.s32 	%p266, %r1502, 0;
	@%p266 bra 	$L__BB57_328;
	shl.b32 	%r891, %r286, 2;
	mov.u32 	%r892, _ZZN3cub18CUB_300001_SM_10006detail6select23DeviceSelectSweepKernelINS2_10policy_hubIiiiLb0ELNS0_10SelectImplE0EE10Policy1000EN6thrust24THRUST_300001_SM_1000_NS17counting_iteratorIiNS9_11use_defaultESB_SB_EENS9_10device_ptrIiEESE_PlNS0_13ScanTileStateIiLb1EEE6is_oneNS0_8NullTypeEiNS2_19streaming_context_tIlLb1EEELS5_0EEEvT0_T1_T2_T3_T4_T5_T6_T7_iT8_NS1_7vsmem_tEE19static_temp_storage;
	add.s32 	%r893, %r892, %r891;
	st.shared.u32 	[%r893], %r213;
$L__BB57_328:
	setp.eq.s32 	%p267, %r1503, 0;
	@%p267 bra 	$L__BB57_330;
	shl.b32 	%r894, %r287, 2;
	mov.u32 	%r895, _ZZN3cub18CUB_300001_SM_10006detail6select23DeviceSelectSweepKernelINS2_10policy_hubIiiiLb0ELNS0_10SelectImplE0EE10Policy1000EN6thrust24THRUST_300001_SM_1000_NS17counting_iteratorIiNS9_11use_defaultESB_SB_EENS9_10device_ptrIiEESE_PlNS0_13ScanTileStateIiLb1EEE6is_oneNS0_8NullTypeEiNS2_19streaming_context_tIlLb1EEELS5_0EEEvT0_T1_T2_T3_T4_T5_T6_T7_iT8_NS1_7vsmem_tEE19static_temp_storage;
	add.s32 	%r896, %r895, %r894;
	st.shared.u32 	[%r896], %r215;
$L__BB57_330:
	setp.eq.s32 	%p268, %r1504, 0;
	@%p268 bra 	$L__BB57_332;
	shl.b32 	%r897, %r288, 2;
	mov.u32 	%r898, _ZZN3cub18CUB_300001_SM_10006detail6select23DeviceSelectSweepKernelINS2_10policy_hubIiiiLb0ELNS0_10SelectImplE0EE10Policy1000EN6thrust24THRUST_300001_SM_1000_NS17counting_iteratorIiNS9_11use_defaultESB_SB_EENS9_10device_ptrIiEESE_PlNS0_13ScanTileStateIiLb1EEE6is_oneNS0_8NullTypeEiNS2_19streaming_context_tIlLb1EEELS5_0EEEvT0_T1_T2_T3_T4_T5_T6_T7_iT8_NS1_7vsmem_tEE19static_temp_storage;
	add.s32 	%r899, %r898, %r897;
	st.shared.u32 	[%r899], %r217;
$L__BB57_332:
	setp.eq.s32 	%p269, %r1505, 0;
	@%p269 bra 	$L__BB57_334;
	shl.b32 	%r900, %r289, 2;
	mov.u32 	%r901, _ZZN3cub18CUB_300001_SM_10006detail6select23DeviceSelectSweepKernelINS2_10policy_hubIiiiLb0ELNS0_10SelectImplE0EE10Policy1000EN6thrust24THRUST_300001_SM_1000_NS17counting_iteratorIiNS9_11use_defaultESB_SB_EENS9_10device_ptrIiEESE_PlNS0_13ScanTileStateIiLb1EEE6is_oneNS0_8NullTypeEiNS2_19streaming_context_tIlLb1EEELS5_0EEEvT0_T1_T2_T3_T4_T5_T6_T7_iT8_NS1_7vsmem_tEE19static_temp_storage;
	add.s32 	%r902, %r901, %r900;
	st.shared.u32 	[%r902], %r219;
$L__BB57_334:
	setp.eq.s32 	%p270, %r1506, 0;
	@%p270 bra 	$L__BB57_336;
	shl.b32 	%r903, %r290, 2;
	mov.u32 	%r904, _ZZN3cub18CUB_300001_SM_10006detail6select23DeviceSelectSweepKernelINS2_10policy_hubIiiiLb0ELNS0_10SelectImplE0EE10Policy1000EN6thrust24THRUST_300001_SM_1000_NS17counting_iteratorIiNS9_11use_defaultESB_SB_EENS9_10device_ptrIiEESE_PlNS0_13ScanTileStateIiLb1EEE6is_oneNS0_8NullTypeEiNS2_19streaming_context_tIlLb1EEELS5_0EEEvT0_T1_T2_T3_T4_T5_T6_T7_iT8_NS1_7vsmem_tEE19static_temp_storage;
	add.s32 	%r905, %r904, %r903;
	st.shared.u32 	[%r905], %r221;
$L__BB57_336:
	setp.eq.s32 	%p271, %r1507, 0;
	@%p271 bra 	$L__BB57_338;
	shl.b32 	%r906, %r291, 2;
	mov.u32 	%r907, _ZZN3cub18CUB_300001_SM_10006detail6select23DeviceSelectSweepKernelINS2_10policy_hubIiiiLb0ELNS0_10SelectImplE0EE10Policy1000EN6thrust24THRUST_300001_SM_1000_NS17counting_iteratorIiNS9_11use_defaultESB_SB_EENS9_10device_ptrIiEESE_PlNS0_13ScanTileStateIiLb1EEE6is_oneNS0_8NullTypeEiNS2_19streaming_context_tIlLb1EEELS5_0EEEvT0_T1_T2_T3_T4_T5_T6_T7_iT8_NS1_7vsmem_tEE19static_temp_storage;
	add.s32 	%r908, %r907, %r906;
	st.shared.u32 	[%r908], %r223;
$L__BB57_338:
	setp.eq.s32 	%p272, %r1508, 0;
	@%p272 bra 	$L__BB57_340;
	shl.b32 	%r909, %r292, 2;
	mov.u32 	%r910, _ZZN3cub18CUB_300001_SM_10006detail6select23DeviceSelectSweepKernelINS2_10policy_hubIiiiLb0ELNS0_10SelectImplE0EE10Policy1000EN6thrust24THRUST_300001_SM_1000_NS17counting_iteratorIiNS9_11use_defaultESB_SB_EENS9_10device_ptrIiEESE_PlNS0_13ScanTileStateIiLb1EEE6is_oneNS0_8NullTypeEiNS2_19streaming_context_tIlLb1EEELS5_0EEEvT0_T1_T2_T3_T4_T5_T6_T7_iT8_NS1_7vsmem_tEE19static_temp_storage;
	add.s32 	%r911, %r910, %r909;
	st.shared.u32 	[%r911], %r225;
$L__BB57_340:
	setp.eq.s32 	%p273, %r1509, 0;
	@%p273 bra 	$L__BB57_342;
	shl.b32 	%r912, %r293, 2;
	mov.u32 	%r913, _ZZN3cub18CUB_300001_SM_10006detail6select23DeviceSelectSweepKernelINS2_10policy_hubIiiiLb0ELNS0_10SelectImplE0EE10Policy1000EN6thrust24THRUST_300001_SM_1000_NS17counting_iteratorIiNS9_11use_defaultESB_SB_EENS9_10device_ptrIiEESE_PlNS0_13ScanTileStateIiLb1EEE6is_oneNS0_8NullTypeEiNS2_19streaming_context_tIlLb1EEELS5_0EEEvT0_T1_T2_T3_T4_T5_T6_T7_iT8_NS1_7vsmem_tEE19static_temp_storage;
	add.s32 	%r914, %r913, %r912;
	st.shared.u32 	[%r914], %r227;
$L__BB57_342:
	setp.eq.s32 	%p274, %r1510, 0;
	@%p274 bra 	$L__BB57_344;
	shl.b32 	%r915, %r294, 2;
	mov.u32 	%r916, _ZZN3cub18CUB_300001_SM_10006detail6select23DeviceSelectSweepKernelINS2_10policy_hubIiiiLb0ELNS0_10SelectImplE0EE10Policy1000EN6thrust24THRUST_300001_SM_1000_NS17counting_iteratorIiNS9_11use_defaultESB_SB_EENS9_10device_ptrIiEESE_PlNS0_13ScanTileStateIiLb1EEE6is_oneNS0_8NullTypeEiNS2_19streaming_context_tIlLb1EEELS5_0EEEvT0_T1_T2_T3_T4_T5_T6_T7_iT8_NS1_7vsmem_tEE19static_temp_storage;
	add.s32 	%r917, %r916, %r915;
	st.shared.u32 	[%r917], %r229;
$L__BB57_344:
	bar.sync 	0;
	setp.ge.u32 	%p275, %r1513, %r1551;
	@%p275 bra 	$L__BB57_509;
	ld.param.u32 	%r1470, [_ZN3cub18CUB_300001_SM_10006detail6select23DeviceSelectSweepKernelINS2_10policy_hubIiiiLb0ELNS0_10SelectImplE0EE10Policy1000EN6thrust24THRUST_300001_SM_1000_NS17counting_iteratorIiNS9_11use_defaultESB_SB_EENS9_10device_ptrIiEESE_PlNS0_13ScanTileStateIiLb1EEE6is_oneNS0_8NullTypeEiNS2_19streaming_context_tIlLb1EEELS5_0EEEvT0_T1_T2_T3_T4_T5_T6_T7_iT8_NS1_7vsmem_tE_param_7];
	mov.u64 	%rd389, %rd196;
	ld.param.u8 	%rs6, [%rd389];
	ld.param.u64 	%rd390, [%rd389+24];
	cvta.to.global.u64 	%rd98, %rd390;
	add.s32 	%r918, %r266, %r267;
	add.s32 	%r919, %r918, %r268;
	add.s32 	%r920, %r919, %r269;
	add.s32 	%r921, %r920, %r270;
	add.s32 	%r922, %r921, %r271;
	add.s32 	%r923, %r922, %r272;
	add.s32 	%r924, %r923, %r273;
	add.s32 	%r925, %r924, %r274;
	add.s32 	%r926, %r925, %r275;
	add.s32 	%r927, %r926, %r276;
	add.s32 	%r928, %r927, %r277;
	add.s32 	%r929, %r928, %r278;
	add.s32 	%r930, %r929, %r279;
	add.s32 	%r931, %r930, %r280;
	add.s32 	%r932, %r931, %r265;
	add.s32 	%r933, %r932, %r1470;
	sub.s32 	%r934, %r933, %r1513;
	add.s32 	%r296, %r934, -7169;
	and.b32  	%r935, %r296, 1536;
	setp.eq.s32 	%p276, %r935, 1536;
	@%p276 bra 	$L__BB57_350;
	cvt.u64.u32 	%rd686, %r1513;
	shl.b32 	%r936, %r1513, 2;
	mov.u32 	%r937, _ZZN3cub18CUB_300001_SM_10006detail6select23DeviceSelectSweepKernelINS2_10policy_hubIiiiLb0ELNS0_10SelectImplE0EE10Policy1000EN6thrust24THRUST_300001_SM_1000_NS17counting_iteratorIiNS9_11use_defaultESB_SB_EENS9_10device_ptrIiEESE_PlNS0_13ScanTileStateIiLb1EEE6is_oneNS0_8NullTypeEiNS2_19streaming_context_tIlLb1EEELS5_0EEEvT0_T1_T2_T3_T4_T5_T6_T7_iT8_NS1_7vsmem_tEE19static_temp_storage;
	add.s32 	%r1512, %r937, %r936;
	shr.u32 	%r938, %r296, 9;
	add.s32 	%r939, %r938, 1;
	and.b32  	%r940, %r939, 3;
	neg.s32 	%r1511, %r940;
$L__BB57_347:
	.pragma "nounroll";
	setp.ne.s16 	%p277, %rs6, 0;
	mov.b64 	%rd687, 0;
	@%p277 bra 	$L__BB57_349;
	ld.global.u64 	%rd687, [%rd98];
$L__BB57_349:
	add.s64 	%rd392, %rd687, %rd686;
	shl.b64 	%rd393, %rd392, 2;
	add.s64 	%rd394, %rd3, %rd393;
	ld.shared.u32 	%r941, [%r1512];
	st.global.u32 	[%rd394], %r941;
	add.s64 	%rd686, %rd686, 512;
	cvt.u32.u64 	%r1513, %rd686;
	add.s32 	%r1512, %r1512, 2048;
	add.s32 	%r1511, %r1511, 1;
	setp.ne.s32 	%p278, %r1511, 0;
	@%p278 bra 	$L__BB57_347;
$L__BB57_350:
	setp.lt.u32 	%p279, %r296, 1536;
	@%p279 bra 	$L__BB57_509;
	mul.wide.u32 	%rd396, %r1513, 4;
	add.s64 	%rd104, %rd3, %rd396;
	shl.b32 	%r942, %r1513, 2;
	mov.u32 	%r943, _ZZN3cub18CUB_300001_SM_10006detail6select23DeviceSelectSweepKernelINS2_10policy_hubIiiiLb0ELNS0_10SelectImplE0EE10Policy1000EN6thrust24THRUST_300001_SM_1000_NS17counting_iteratorIiNS9_11use_defaultESB_SB_EENS9_10device_ptrIiEESE_PlNS0_13ScanTileStateIiLb1EEE6is_oneNS0_8NullTypeEiNS2_19streaming_context_tIlLb1EEELS5_0EEEvT0_T1_T2_T3_T4_T5_T6_T7_iT8_NS1_7vsmem_tEE19static_temp_storage;
	add.s32 	%r944, %r942, %r943;
	add.s32 	%r1514, %r944, 4096;
	mov.b64 	%rd688, 0;
$L__BB57_352:
	setp.ne.s16 	%p280, %rs6, 0;
	mov.b64 	%rd689, 0;
	@%p280 bra 	$L__BB57_354;
	ld.global.u64 	%rd689, [%rd98];
$L__BB57_354:
	setp.ne.s16 	%p281, %rs6, 0;
	shl.b64 	%rd399, %rd689, 2;
	add.s64 	%rd400, %rd688, %rd399;
	add.s64 	%rd401, %rd104, %rd400;
	ld.shared.u32 	%r945, [%r1514+-4096];
	st.global.u32 	[%rd401], %r945;
	mov.b64 	%rd690, 0;
	@%p281 bra 	$L__BB57_356;
	ld.global.u64 	%rd690, [%rd98];
$L__BB57_356:
	setp.ne.s16 	%p282, %rs6, 0;
	shl.b64 	%rd403, %rd690, 2;
	add.s64 	%rd404, %rd688, %rd403;
	add.s64 	%rd405, %rd104, %rd404;
	ld.shared.u32 	%r946, [%r1514+-2048];
	st.global.u32 	[%rd405+2048], %r946;
	mov.b64 	%rd691, 0;
	@%p282 bra 	$L__BB57_358;
	ld.global.u64 	%rd691, [%rd98];
$L__BB57_358:
	setp.ne.s16 	%p283, %rs6, 0;
	shl.b64 	%rd407, %rd691, 2;
	add.s64 	%rd408, %rd688, %rd407;
	add.s64 	%rd409, %rd104, %rd408;
	ld.shared.u32 	%r947, [%r1514];
	st.global.u32 	[%rd409+4096], %r947;
	mov.b64 	%rd692, 0;
	@%p283 bra 	$L__BB57_360;
	ld.global.u64 	%rd692, [%rd98];
$L__BB57_360:
	shl.b64 	%rd410, %rd692, 2;
	add.s64 	%rd411, %rd688, %rd410;
	add.s64 	%rd412, %rd104, %rd411;
	ld.shared.u32 	%r948, [%r1514+2048];
	st.global.u32 	[%rd412+6144], %r948;
	add.s32 	%r1513, %r1513, 2048;
	add.s64 	%rd688, %rd688, 8192;
	add.s32 	%r1514, %r1514, 8192;
	setp.lt.s32 	%p284, %r1513, %r1551;
	@%p284 bra 	$L__BB57_352;
	bra.uni 	$L__BB57_509;
$L__BB57_361:
	ld.param.u8 	%rs9, [%rd1];
	setp.eq.s16 	%p3, %rs9, 0;
	ld.param.u64 	%rd199, [%rd1+16];
	cvt.u32.u64 	%r459, %rd199;
	selp.b32 	%r460, %r459, 0, %p3;
	mov.u32 	%r1547, %tid.x;
	mul.lo.s32 	%r461, %r1547, 14;
	add.s32 	%r462, %r1, %r3;
	add.s32 	%r463, %r462, %r460;
	setp.ge.s32 	%p4, %r461, %r201;
	add.s32 	%r311, %r463, %r461;
	or.b32  	%r312, %r461, 1;
	add.s32 	%r313, %r311, 1;
	add.s32 	%r314, %r461, 2;
	add.s32 	%r315, %r311, 2;
	add.s32 	%r316, %r461, 3;
	add.s32 	%r317, %r311, 3;
	add.s32 	%r318, %r461, 4;
	add.s32 	%r319, %r311, 4;
	add.s32 	%r320, %r461, 5;
	add.s32 	%r321, %r311, 5;
	add.s32 	%r322, %r461, 6;
	add.s32 	%r323, %r311, 6;
	add.s32 	%r324, %r461, 7;
	add.s32 	%r325, %r311, 7;
	add.s32 	%r326, %r461, 8;
	add.s32 	%r327, %r311, 8;
	add.s32 	%r328, %r461, 9;
	add.s32 	%r329, %r311, 9;
	add.s32 	%r330, %r461, 10;
	add.s32 	%r331, %r311, 10;
	add.s32 	%r332, %r461, 11;
	add.s32 	%r333, %r311, 11;
	add.s32 	%r334, %r461, 12;
	add.s32 	%r335, %r311, 12;
	add.s32 	%r336, %r461, 13;
	add.s32 	%r337, %r311, 13;
	bar.sync 	0;
	selp.b64 	%rd200, %rd199, 0, %p3;
	cvt.s64.s32 	%rd201, %r3;
	add.s64 	%rd202, %rd200, %rd201;
	cvt.u64.u32 	%rd203, %r461;
	add.s64 	%rd204, %rd202, %rd203;
	shl.b64 	%rd205, %rd204, 2;
	add.s64 	%rd143, %rd4, %rd205;
	mov.b32 	%r1516, 1;
	@%p4 bra 	$L__BB57_363;
	ld.global.u32 	%r464, [%rd143];
	setp.eq.s32 	%p5, %r464, 1;
	selp.u32 	%r1516, 1, 0, %p5;
$L__BB57_363:
	setp.ge.s32 	%p6, %r312, %r201;
	mov.b32 	%r1517, 1;
	@%p6 bra 	$L__BB57_365;
	ld.global.u32 	%r466, [%rd143+4];
	setp.eq.s32 	%p7, %r466, 1;
	selp.u32 	%r1517, 1, 0, %p7;
$L__BB57_365:
	setp.ge.s32 	%p8, %r314, %r201;
	mov.b32 	%r1518, 1;
	@%p8 bra 	$L__BB57_367;
	ld.global.u32 	%r468, [%rd143+8];
	setp.eq.s32 	%p9, %r468, 1;
	selp.u32 	%r1518, 1, 0, %p9;
$L__BB57_367:
	setp.ge.s32 	%p10, %r316, %r201;
	mov.b32 	%r1519, 1;
	@%p10 bra 	$L__BB57_369;
	ld.global.u32 	%r470, [%rd143+12];
	setp.eq.s32 	%p11, %r470, 1;
	selp.u32 	%r1519, 1, 0, %p11;
$L__BB57_369:
	setp.ge.s32 	%p12, %r318, %r201;
	mov.b32 	%r1520, 1;
	@%p12 bra 	$L__BB57_371;
	ld.global.u32 	%r472, [%rd143+16];
	setp.eq.s32 	%p13, %r472, 1;
	selp.u32 	%r1520, 1, 0, %p13;
$L__BB57_371:
	setp.ge.s32 	%p14, %r320, %r201;
	mov.b32 	%r1521, 1;
	@%p14 bra 	$L__BB57_373;
	ld.global.u32 	%r474, [%rd143+20];
	setp.eq.s32 	%p15, %r474, 1;
	selp.u32 	%r1521, 1, 0, %p15;
$L__BB57_373:
	setp.ge.s32 	%p16, %r322, %r201;
	mov.b32 	%r1522, 1;
	@%p16 bra 	$L__BB57_375;
	ld.global.u32 	%r476, [%rd143+24];
	setp.eq.s32 	%p17, %r476, 1;
	selp.u32 	%r1522, 1, 0, %p17;
$L__BB57_375:
	setp.ge.s32 	%p18, %r324, %r201;
	mov.b32 	%r1523, 1;
	@%p18 bra 	$L__BB57_377;
	ld.global.u32 	%r478, [%rd143+28];
	setp.eq.s32 	%p19, %r478, 1;
	selp.u32 	%r1523, 1, 0, %p19;
$L__BB57_377:
	setp.ge.s32 	%p20, %r326, %r201;
	mov.b32 	%r1524, 1;
	@%p20 bra 	$L__BB57_379;
	ld.global.u32 	%r480, [%rd143+32];
	setp.eq.s32 	%p21, %r480, 1;
	selp.u32 	%r1524, 1, 0, %p21;
$L__BB57_379:
	setp.ge.s32 	%p22, %r328, %r201;
	mov.b32 	%r1525, 1;
	@%p22 bra 	$L__BB57_381;
	ld.global.u32 	%r482, [%rd143+36];
	setp.eq.s32 	%p23, %r482, 1;
	selp.u32 	%r1525, 1, 0, %p23;
$L__BB57_381:
	setp.ge.s32 	%p24, %r330, %r201;
	mov.b32 	%r1526, 1;
	@%p24 bra 	$L__BB57_383;
	ld.global.u32 	%r484, [%rd143+40];
	setp.eq.s32 	%p25, %r484, 1;
	selp.u32 	%r1526, 1, 0, %p25;
$L__BB57_383:
	setp.ge.s32 	%p26, %r332, %r201;
	mov.b32 	%r1527, 1;
	@%p26 bra 	$L__BB57_385;
	ld.global.u32 	%r486, [%rd143+44];
	setp.eq.s32 	%p27, %r486, 1;
	selp.u32 	%r1527, 1, 0, %p27;
$L__BB57_385:
	setp.ge.s32 	%p28, %r334, %r201;
	mov.b32 	%r1528, 1;
	@%p28 bra 	$L__BB57_387;
	ld.global.u32 	%r488, [%rd143+48];
	setp.eq.s32 	%p29, %r488, 1;
	selp.u32 	%r1528, 1, 0, %p29;
$L__BB57_387:
	setp.ge.s32 	%p30, %r336, %r201;
	mov.b32 	%r1529, 1;
	@%p30 bra 	$L__BB57_389;
	ld.global.u32 	%r490, [%rd143+52];
	setp.eq.s32 	%p31, %r490, 1;
	selp.u32 	%r1529, 1, 0, %p31;
$L__BB57_389:
	bar.sync 	0;
	add.s32 	%r522, %r1517, %r1516;
	add.s32 	%r523, %r1518, %r522;
	add.s32 	%r524, %r1519, %r523;
	add.s32 	%r525, %r1520, %r524;
	add.s32 	%r526, %r1521, %r525;
	add.s32 	%r527, %r1522, %r526;
	add.s32 	%r528, %r1523, %r527;
	add.s32 	%r529, %r1524, %r528;
	add.s32 	%r530, %r1525, %r529;
	add.s32 	%r531, %r1526, %r530;
	add.s32 	%r532, %r1527, %r531;
	add.s32 	%r533, %r1528, %r532;
	add.s32 	%r496, %r1529, %r533;
	shr.u32 	%r367, %r1547, 5;
	// begin inline asm
	mov.u32 %r491, %laneid;
	// end inline asm
	mov.b32 	%r494, 1;
	mov.b32 	%r519, 0;
	mov.b32 	%r521, -1;
	// begin inline asm
	{  .reg .s32 r0;  .reg .pred p;  shfl.sync.up.b32 r0|p, %r496, %r494, %r519, %r521;  @p add.s32 r0, r0, %r496;  mov.s32 %r492, r0;}
	// end inline asm
	mov.b32 	%r500, 2;
	// begin inline asm
	{  .reg .s32 r0;  .reg .pred p;  shfl.sync.up.b32 r0|p, %r492, %r500, %r519, %r521;  @p add.s32 r0, r0, %r492;  mov.s32 %r498, r0;}
	// end inline asm
	mov.b32 	%r506, 4;
	// begin inline asm
	{  .reg .s32 r0;  .reg .pred p;  shfl.sync.up.b32 r0|p, %r498, %r506, %r519, %r521;  @p add.s32 r0, r0, %r498;  mov.s32 %r504, r0;}
	// end inline asm
	mov.b32 	%r512, 8;
	// begin inline asm
	{  .reg .s32 r0;  .reg .pred p;  shfl.sync.up.b32 r0|p, %r504, %r512, %r519, %r521;  @p add.s32 r0, r0, %r504;  mov.s32 %r510, r0;}
	// end inline asm
	mov.b32 	%r518, 16;
	// begin inline asm
	{  .reg .s32 r0;  .reg .pred p;  shfl.sync.up.b32 r0|p, %r510, %r518, %r519, %r521;  @p add.s32 r0, r0, %r510;  mov.s32 %r516, r0;}
	// end inline asm
	setp.ne.s32 	%p32, %r491, 31;
	@%p32 bra 	$L__BB57_391;
	shl.b32 	%r534, %r367, 2;
	mov.u32 	%r535, _ZZN3cub18CUB_300001_SM_10006detail6select23DeviceSelectSweepKernelINS2_10policy_hubIiiiLb0ELNS0_10SelectImplE0EE10Policy1000EN6thrust24THRUST_300001_SM_1000_NS17counting_iteratorIiNS9_11use_defaultESB_SB_EENS9_10device_ptrIiEESE_PlNS0_13ScanTileStateIiLb1EEE6is_oneNS0_8NullTypeEiNS2_19streaming_context_tIlLb1EEELS5_0EEEvT0_T1_T2_T3_T4_T5_T6_T7_iT8_NS1_7vsmem_tEE19static_temp_storage;
	add.s32 	%r536, %r535, %r534;
	st.shared.u32 	[%r536], %r516;
$L__BB57_391:
	sub.s32 	%r537, %r516, %r496;
	bar.sync 	0;
	ld.shared.v4.u32 	{%r538, %r539, %r540, %r541}, [_ZZN3cub18CUB_300001_SM_10006detail6select23DeviceSelectSweepKernelINS2_10policy_hubIiiiLb0ELNS0_10SelectImplE0EE10Policy1000EN6thrust24THRUST_300001_SM_1000_NS17counting_iteratorIiNS9_11use_defaultESB_SB_EENS9_10device_ptrIiEESE_PlNS0_13ScanTileStateIiLb1EEE6is_oneNS0_8NullTypeEiNS2_19streaming_context_tIlLb1EEELS5_0EEEvT0_T1_T2_T3_T4_T5_T6_T7_iT8_NS1_7vsmem_tEE19static_temp_storage];
	add.s32 	%r542, %r539, %r538;
	setp.eq.s32 	%p33, %r367, 2;
	selp.b32 	%r543, %r542, %r538, %p33;
	add.s32 	%r544, %r542, %r540;
	setp.eq.s32 	%p34, %r367, 3;
	selp.b32 	%r545, %r544, %r543, %p34;
	add.s32 	%r546, %r544, %r541;
	setp.eq.s32 	%p35, %r367, 4;
	selp.b32 	%r547, %r546, %r545, %p35;
	ld.shared.v4.u32 	{%r548, %r549, %r550, %r551}, [_ZZN3cub18CUB_300001_SM_10006detail6select23DeviceSelectSweepKernelINS2_10policy_hubIiiiLb0ELNS0_10SelectImplE0EE10Policy1000EN6thrust24THRUST_300001_SM_1000_NS17counting_iteratorIiNS9_11use_defaultESB_SB_EENS9_10device_ptrIiEESE_PlNS0_13ScanTileStateIiLb1EEE6is_oneNS0_8NullTypeEiNS2_19streaming_context_tIlLb1EEELS5_0EEEvT0_T1_T2_T3_T4_T5_T6_T7_iT8_NS1_7vsmem_tEE19static_temp_storage+16];
	add.s32 	%r552, %r546, %r548;
	setp.eq.s32 	%p36, %r367, 5;
	selp.b32 	%r553, %r552, %r547, %p36;
	add.s32 	%r554, %r552, %r549;
	setp.eq.s32 	%p37, %r367, 6;
	selp.b32 	%r555, %r554, %r553, %p37;
	add.s32 	%r556, %r554, %r550;
	setp.eq.s32 	%p38, %r367, 7;
	selp.b32 	%r557, %r556, %r555, %p38;
	add.s32 	%r558, %r556, %r551;
	setp.eq.s32 	%p39, %r367, 8;
	selp.b32 	%r559, %r558, %r557, %p39;
	ld.shared.v4.u32 	{%r560, %r561, %r562, %r563}, [_ZZN3cub18CUB_300001_SM_10006detail6select23DeviceSelectSweepKernelINS2_10policy_hubIiiiLb0ELNS0_10SelectImplE0EE10Policy1000EN6thrust24THRUST_300001_SM_1000_NS17counting_iteratorIiNS9_11use_defaultESB_SB_EENS9_10device_ptrIiEESE_PlNS0_13ScanTileStateIiLb1EEE6is_oneNS0_8NullTypeEiNS2_19streaming_context_tIlLb1EEELS5_0EEEvT0_T1_T2_T3_T4_T5_T6_T7_iT8_NS1_7vsmem_tEE19static_temp_storage+32];
	add.s32 	%r564, %r558, %r560;
	setp.eq.s32 	%p40, %r367, 9;
	selp.b32 	%r565, %r564, %r559, %p40;
	add.s32 	%r566, %r564, %r561;
	setp.eq.s32 	%p41, %r367, 10;
	selp.b32 	%r567, %r566, %r565, %p41;
	add.s32 	%r568, %r566, %r562;
	setp.eq.s32 	%p42, %r367, 11;
	selp.b32 	%r569, %r568, %r567, %p42;
	add.s32 	%r570, %r568, %r563;
	setp.eq.s32 	%p43, %r367, 12;
	selp.b32 	%r571, %r570, %r569, %p43;
	ld.shared.v4.u32 	{%r572, %r573, %r574, %r575}, [_ZZN3cub18CUB_300001_SM_10006detail6select23DeviceSelectSweepKernelINS2_10policy_hubIiiiLb0ELNS0_10SelectImplE0EE10Policy1000EN6thrust24THRUST_300001_SM_1000_NS17counting_iteratorIiNS9_11use_defaultESB_SB_EENS9_10device_ptrIiEESE_PlNS0_13ScanTileStateIiLb1EEE6is_oneNS0_8NullTypeEiNS2_19streaming_context_tIlLb1EEELS5_0EEEvT0_T1_T2_T3_T4_T5_T6_T7_iT8_NS1_7vsmem_tEE19static_temp_storage+48];
	add.s32 	%r576, %r570, %r572;
	setp.eq.s32 	%p44, %r367, 13;
	selp.b32 	%r577, %r576, %r571, %p44;
	add.s32 	%r578, %r576, %r573;
	setp.eq.s32 	%p45, %r367, 14;
	selp.b32 	%r579, %r578, %r577, %p45;
	add.s32 	%r580, %r578, %r574;
	setp.eq.s32 	%p46, %r367, 15;
	selp.b32 	%r581, %r580, %r579, %p46;
	add.s32 	%r370, %r580, %r575;
	setp.gt.u32 	%p47, %r1547, 31;
	setp.lt.u32 	%p48, %r1547, 32;
	setp.eq.s32 	%p49, %r491, 0;
	selp.b32 	%r582, 0, %r537, %p49;
	add.s32 	%r1543, %r581, %r582;
	selp.b32 	%r372, %r537, %r1543, %p48;
	@%p47 bra 	$L__BB57_407;
	setp.ne.s32 	%p50, %r1547, 0;
	mul.wide.s32 	%rd206, %r1476, 8;
	add.s64 	%rd144, %rd2, %rd206;
	@%p50 bra 	$L__BB57_394;
	st.shared.u32 	[_ZZN3cub18CUB_300001_SM_10006detail6select23DeviceSelectSweepKernelINS2_10policy_hubIiiiLb0ELNS0_10SelectImplE0EE10Policy1000EN6thrust24THRUST_300001_SM_1000_NS17counting_iteratorIiNS9_11use_defaultESB_SB_EENS9_10device_ptrIiEESE_PlNS0_13ScanTileStateIiLb1EEE6is_oneNS0_8NullTypeEiNS2_19streaming_context_tIlLb1EEELS5_0EEEvT0_T1_T2_T3_T4_T5_T6_T7_iT8_NS1_7vsmem_tEE19static_temp_storage+108], %r370;
	add.s64 	%rd207, %rd144, 256;
	mov.b32 	%r583, 100;
	// begin inline asm
	st.relaxed.gpu.v2.u32 [%rd207], {%r583, %r370};
	// end inline asm
$L__BB57_394:
	not.b32 	%r589, %r1547;
	add.s32 	%r1538, %r1476, %r589;
	mov.b32 	%r585, 675;
	// begin inline asm
	nanosleep.u32 %r585;
	// end inline asm
	mul.wide.s32 	%rd209, %r1538, 8;
	add.s64 	%rd210, %rd2, %rd209;
	add.s64 	%rd208, %rd210, 256;
	// begin inline asm
	ld.relaxed.gpu.v2.u32 {%r1540, %r1532}, [%rd208];
	// end inline asm
	mov.b32 	%r1533, 422;
$L__BB57_395:
	setp.eq.s32 	%p51, %r1540, 99;
	mov.b32 	%r590, -1;
	vote.sync.any.pred 	%p52, %p51, %r590;
	not.pred 	%p53, %p52;
	@%p53 bra 	$L__BB57_397;
	mul.lo.s32 	%r764, %r1476, 16807;
	and.b32  	%r1476, %r764, 2147483647;
	add.s32 	%r765, %r1533, 1;
	rem.u32 	%r761, %r1476, %r765;
	// begin inline asm
	nanosleep.u32 %r761;
	// end inline asm
	shr.u32 	%r1533, %r1533, 1;
	// begin inline asm
	ld.relaxed.gpu.v2.u32 {%r1540, %r1532}, [%rd208];
	// end inline asm
	bra.uni 	$L__BB57_395;
$L__BB57_397:
	setp.eq.s32 	%p54, %r1540, 101;
	mov.b32 	%r617, -1;
	vote.sync.ballot.b32 	%r619, %p54, %r617;
	// begin inline asm
	mov.u32 %r592, %lanemask_ge;
	// end inline asm
	and.b32  	%r620, %r619, %r592;
	or.b32  	%r621, %r620, -2147483648;
	add.s32 	%r622, %r621, -1;
	not.b32 	%r623, %r621;
	and.b32  	%r624, %r623, %r622;
	popc.b32 	%r596, %r624;
	mov.b32 	%r595, 1;
	// begin inline asm
	shfl.sync.down.b32 %r593, %r1532, %r595, %r596, %r617;
	// end inline asm
	setp.lt.s32 	%p56, %r491, %r596;
	selp.b32 	%r625, %r593, 0, %p56;
	add.s32 	%r599, %r625, %r1532;
	mov.b32 	%r600, 2;
	// begin inline asm
	shfl.sync.down.b32 %r598, %r599, %r600, %r596, %r617;
	// end inline asm
	add.s32 	%r387, %r491, 2;
	setp.gt.s32 	%p57, %r387, %r596;
	selp.b32 	%r626, 0, %r598, %p57;
	add.s32 	%r604, %r599, %r626;
	mov.b32 	%r605, 4;
	// begin inline asm
	shfl.sync.down.b32 %r603, %r604, %r605, %r596, %r617;
	// end inline asm
	add.s32 	%r388, %r491, 4;
	setp.gt.s32 	%p58, %r388, %r596;
	selp.b32 	%r627, 0, %r603, %p58;
	add.s32 	%r609, %r604, %r627;
	mov.b32 	%r610, 8;
	// begin inline asm
	shfl.sync.down.b32 %r608, %r609, %r610, %r596, %r617;
	// end inline asm
	add.s32 	%r389, %r491, 8;
	setp.gt.s32 	%p59, %r389, %r596;
	selp.b32 	%r628, 0, %r608, %p59;
	add.s32 	%r614, %r609, %r628;
	mov.b32 	%r615, 16;
	// begin inline asm
	shfl.sync.down.b32 %r613, %r614, %r615, %r596, %r617;
	// end inline asm
	add.s32 	%r390, %r491, 16;
	setp.gt.s32 	%p60, %r390, %r596;
	selp.b32 	%r629, 0, %r613, %p60;
	add.s32 	%r1536, %r614, %r629;
	add.s64 	%rd146, %rd2, 256;
	mov.b32 	%r1534, 422;
$L__BB57_398:
	setp.ne.s32 	%p61, %r1540, 101;
	mov.b32 	%r630, -1;
	vote.sync.all.pred 	%p62, %p61, %r630;
	not.pred 	%p63, %p62;
	@%p63 bra 	$L__BB57_403;
	shr.u32 	%r1534, %r1534, 1;
	mul.wide.s32 	%rd306, %r1538, 8;
	add.s64 	%rd307, %rd146, %rd306;
	add.s64 	%rd305, %rd307, -256;
	// begin inline asm
	ld.relaxed.gpu.v2.u32 {%r1540, %r1541}, [%rd305];
	// end inline asm
	mov.u32 	%r1542, %r1534;
$L__BB57_400:
	setp.eq.s32 	%p148, %r1540, 99;
	mov.b32 	%r717, -1;
	vote.sync.any.pred 	%p149, %p148, %r717;
	not.pred 	%p150, %p149;
	@%p150 bra 	$L__BB57_402;
	mul.lo.s32 	%r759, %r1476, 16807;
	and.b32  	%r1476, %r759, 2147483647;
	add.s32 	%r760, %r1542, 1;
	rem.u32 	%r756, %r1476, %r760;
	// begin inline asm
	nanosleep.u32 %r756;
	// end inline asm
	shr.u32 	%r1542, %r1542, 1;
	// begin inline asm
	ld.relaxed.gpu.v2.u32 {%r1540, %r1541}, [%rd305];
	// end inline asm
	bra.uni 	$L__BB57_400;
$L__BB57_402:
	setp.eq.s32 	%p151, %r1540, 101;
	mov.b32 	%r743, -1;
	vote.sync.ballot.b32 	%r744, %p151, %r743;
	and.b32  	%r745, %r744, %r592;
	or.b32  	%r746, %r745, -2147483648;
	add.s32 	%r747, %r746, -1;
	not.b32 	%r748, %r746;
	and.b32  	%r749, %r748, %r747;
	popc.b32 	%r722, %r749;
	mov.b32 	%r721, 1;
	// begin inline asm
	shfl.sync.down.b32 %r719, %r1541, %r721, %r722, %r743;
	// end inline asm
	setp.lt.s32 	%p153, %r491, %r722;
	selp.b32 	%r750, %r719, 0, %p153;
	add.s32 	%r725, %r750, %r1541;
	mov.b32 	%r726, 2;
	// begin inline asm
	shfl.sync.down.b32 %r724, %r725, %r726, %r722, %r743;
	// end inline asm
	setp.gt.s32 	%p154, %r387, %r722;
	selp.b32 	%r751, 0, %r724, %p154;
	add.s32 	%r730, %r725, %r751;
	mov.b32 	%r731, 4;
	// begin inline asm
	shfl.sync.down.b32 %r729, %r730, %r731, %r722, %r743;
	// end inline asm
	setp.gt.s32 	%p155, %r388, %r722;
	selp.b32 	%r752, 0, %r729, %p155;
	add.s32 	%r735, %r730, %r752;
	mov.b32 	%r736, 8;
	// begin inline asm
	shfl.sync.down.b32 %r734, %r735, %r736, %r722, %r743;
	// end inline asm
	setp.gt.s32 	%p156, %r389, %r722;
	selp.b32 	%r753, 0, %r734, %p156;
	add.s32 	%r740, %r735, %r753;
	mov.b32 	%r741, 16;
	// begin inline asm
	shfl.sync.down.b32 %r739, %r740, %r741, %r722, %r743;
	// end inline asm
	setp.gt.s32 	%p157, %r390, %r722;
	selp.b32 	%r754, 0, %r739, %p157;
	add.s32 	%r755, %r754, %r1536;
	add.s32 	%r1536, %r755, %r740;
	add.s32 	%r1538, %r1538, -32;
	bra.uni 	$L__BB57_398;
$L__BB57_403:
	setp.ne.s32 	%p64, %r1547, 0;
	@%p64 bra 	$L__BB57_405;
	add.s32 	%r633, %r1536, %r370;
	add.s64 	%rd211, %rd144, 256;
	mov.b32 	%r632, 101;
	// begin inline asm
	st.relaxed.gpu.v2.u32 [%rd211], {%r632, %r633};
	// end inline asm
	st.shared.u32 	[_ZZN3cub18CUB_300001_SM_10006detail6select23DeviceSelectSweepKernelINS2_10policy_hubIiiiLb0ELNS0_10SelectImplE0EE10Policy1000EN6thrust24THRUST_300001_SM_1000_NS17counting_iteratorIiNS9_11use_defaultESB_SB_EENS9_10device_ptrIiEESE_PlNS0_13ScanTileStateIiLb1EEE6is_oneNS0_8NullTypeEiNS2_19streaming_context_tIlLb1EEELS5_0EEEvT0_T1_T2_T3_T4_T5_T6_T7_iT8_NS1_7vsmem_tEE19static_temp_storage+100], %r1536;
	st.shared.u32 	[_ZZN3cub18CUB_300001_SM_10006detail6select23DeviceSelectSweepKernelINS2_10policy_hubIiiiLb0ELNS0_10SelectImplE0EE10Policy1000EN6thrust24THRUST_300001_SM_1000_NS17counting_iteratorIiNS9_11use_defaultESB_SB_EENS9_10device_ptrIiEESE_PlNS0_13ScanTileStateIiLb1EEE6is_oneNS0_8NullTypeEiNS2_19streaming_context_tIlLb1EEELS5_0EEEvT0_T1_T2_T3_T4_T5_T6_T7_iT8_NS1_7vsmem_tEE19static_temp_storage+104], %r633;
$L__BB57_405:
	setp.ne.s32 	%p65, %r491, 0;
	mov.u32 	%r1543, %r372;
	@%p65 bra 	$L__BB57_407;
	st.shared.u32 	[_ZZN3cub18CUB_300001_SM_10006detail6select23DeviceSelectSweepKernelINS2_10policy_hubIiiiLb0ELNS0_10SelectImplE0EE10Policy1000EN6thrust24THRUST_300001_SM_1000_NS17counting_iteratorIiNS9_11use_defaultESB_SB_EENS9_10device_ptrIiEESE_PlNS0_13ScanTileStateIiLb1EEE6is_oneNS0_8NullTypeEiNS2_19streaming_context_tIlLb1EEELS5_0EEEvT0_T1_T2_T3_T4_T5_T6_T7_iT8_NS1_7vsmem_tEE19static_temp_storage+80], %r1536;
	mov.u32 	%r1543, %r1536;
$L__BB57_407:
	mov.u64 	%rd148, %rd196;
	bar.sync 	0;
	setp.eq.s32 	%p66, %r1547, 0;
	ld.shared.u32 	%r634, [_ZZN3cub18CUB_300001_SM_10006detail6select23DeviceSelectSweepKernelINS2_10policy_hubIiiiLb0ELNS0_10SelectImplE0EE10Policy1000EN6thrust24THRUST_300001_SM_1000_NS17counting_iteratorIiNS9_11use_defaultESB_SB_EENS9_10device_ptrIiEESE_PlNS0_13ScanTileStateIiLb1EEE6is_oneNS0_8NullTypeEiNS2_19streaming_context_tIlLb1EEELS5_0EEEvT0_T1_T2_T3_T4_T5_T6_T7_iT8_NS1_7vsmem_tEE19static_temp_storage+80];
	selp.b32 	%r635, 0, %r634, %p66;
	add.s32 	%r413, %r635, %r1543;
	add.s32 	%r414, %r413, %r1516;
	add.s32 	%r415, %r522, %r413;
	add.s32 	%r416, %r415, %r1518;
	add.s32 	%r417, %r416, %r1519;
	add.s32 	%r418, %r417, %r1520;
	add.s32 	%r419, %r418, %r1521;
	add.s32 	%r420, %r419, %r1522;
	add.s32 	%r421, %r420, %r1523;
	add.s32 	%r422, %r421, %r1524;
	add.s32 	%r423, %r422, %r1525;
	add.s32 	%r424, %r423, %r1526;
	add.s32 	%r425, %r424, %r1527;
	add.s32 	%r426, %r425, %r1528;
	ld.shared.v2.u32 	{%r637, %r427}, [_ZZN3cub18CUB_300001_SM_10006detail6select23DeviceSelectSweepKernelINS2_10policy_hubIiiiLb0ELNS0_10SelectImplE0EE10Policy1000EN6thrust24THRUST_300001_SM_1000_NS17counting_iteratorIiNS9_11use_defaultESB_SB_EENS9_10device_ptrIiEESE_PlNS0_13ScanTileStateIiLb1EEE6is_oneNS0_8NullTypeEiNS2_19streaming_context_tIlLb1EEELS5_0EEEvT0_T1_T2_T3_T4_T5_T6_T7_iT8_NS1_7vsmem_tEE19static_temp_storage+104];
	ld.shared.u32 	%r428, [_ZZN3cub18CUB_300001_SM_10006detail6select23DeviceSelectSweepKernelINS2_10policy_hubIiiiLb0ELNS0_10SelectImplE0EE10Policy1000EN6thrust24THRUST_300001_SM_1000_NS17counting_iteratorIiNS9_11use_defaultESB_SB_EENS9_10device_ptrIiEESE_PlNS0_13ScanTileStateIiLb1EEE6is_oneNS0_8NullTypeEiNS2_19streaming_context_tIlLb1EEELS5_0EEEvT0_T1_T2_T3_T4_T5_T6_T7_iT8_NS1_7vsmem_tEE19static_temp_storage+100];
	sub.s32 	%r638, 7168, %r201;
	sub.s32 	%r1551, %r637, %r638;
	sub.s32 	%r430, %r427, %r638;
	setp.gt.s32 	%p67, %r430, 512;
	@%p67 bra 	$L__BB57_464;
	ld.param.u8 	%rs7, [%rd148];
	ld.param.u64 	%rd212, [%rd148+24];
	cvta.to.global.u64 	%rd149, %rd212;
	setp.ne.s32 	%p68, %r1516, 0;
	setp.lt.s32 	%p69, %r413, %r1551;
	and.pred  	%p70, %p68, %p69;
	@%p70 bra 	$L__BB57_409;
	bra.uni 	$L__BB57_412;
$L__BB57_409:
	setp.ne.s16 	%p71, %rs7, 0;
	mov.b64 	%rd712, 0;
	@%p71 bra 	$L__BB57_411;
	ld.global.u64 	%rd712, [%rd149];
$L__BB57_411:
	cvt.s64.s32 	%rd214, %r413;
	add.s64 	%rd215, %rd712, %rd214;
	shl.b64 	%rd216, %rd215, 2;
	add.s64 	%rd217, %rd3, %rd216;
	st.global.u32 	[%rd217], %r311;
$L__BB57_412:
	setp.eq.s32 	%p72, %r1517, 0;
	setp.ge.s32 	%p73, %r414, %r1551;
	or.pred  	%p74, %p72, %p73;
	@%p74 bra 	$L__BB57_416;
	setp.ne.s16 	%p75, %rs7, 0;
	mov.b64 	%rd713, 0;
	@%p75 bra 	$L__BB57_415;
	ld.global.u64 	%rd713, [%rd149];
$L__BB57_415:
	cvt.s64.s32 	%rd219, %r414;
	add.s64 	%rd220, %rd713, %rd219;
	shl.b64 	%rd221, %rd220, 2;
	add.s64 	%rd222, %rd3, %rd221;
	st.global.u32 	[%rd222], %r313;
$L__BB57_416:
	setp.eq.s32 	%p76, %r1518, 0;
	setp.ge.s32 	%p77, %r415, %r1551;
	or.pred  	%p78, %p76, %p77;
	@%p78 bra 	$L__BB57_420;
	setp.ne.s16 	%p79, %rs7, 0;
	mov.b64 	%rd714, 0;
	@%p79 bra 	$L__BB57_419;
	ld.global.u64 	%rd714, [%rd149];
$L__BB57_419:
	cvt.s64.s32 	%rd224, %r415;
	add.s64 	%rd225, %rd714, %rd224;
	shl.b64 	%rd226, %rd225, 2;
	add.s64 	%rd227, %rd3, %rd226;
	st.global.u32 	[%rd227], %r315;
$L__BB57_420:
	setp.eq.s32 	%p80, %r1519, 0;
	setp.ge.s32 	%p81, %r416, %r1551;
	or.pred  	%p82, %p80, %p81;
	@%p82 bra 	$L__BB57_424;
	setp.ne.s16 	%p83, %rs7, 0;
	mov.b64 	%rd715, 0;
	@%p83 bra 	$L__BB57_423;
	ld.global.u64 	%rd715, [%rd149];
$L__BB57_423:
	cvt.s64.s32 	%rd229, %r416;
	add.s64 	%rd230, %rd715, %rd229;
	shl.b64 	%rd231, %rd230, 2;
	add.s64 	%rd232, %rd3, %rd231;
	st.global.u32 	[%rd232], %r317;
$L__BB57_424:
	setp.eq.s32 	%p84, %r1520, 0;
	setp.ge.s32 	%p85, %r417, %r1551;
	or.pred  	%p86, %p84, %p85;
	@%p86 bra 	$L__BB57_428;
	setp.ne.s16 	%p87, %rs7, 0;
	mov.b64 	%rd716, 0;
	@%p87 bra 	$L__BB57_427;
	ld.global.u64 	%rd716, [%rd149];
$L__BB57_427:
	cvt.s64.s32 	%rd234, %r417;
	add.s64 	%rd235, %rd716, %rd234;
	shl.b64 	%rd236, %rd235, 2;
	add.s64 	%rd237, %rd3, %rd236;
	st.global.u32 	[%rd237], %r319;
$L__BB57_428:
	setp.eq.s32 	%p88, %r1521, 0;
	setp.ge.s32 	%p89, %r418, %r1551;
	or.pred  	%p90, %p88, %p89;
	@%p90 bra 	$L__BB57_432;
	setp.ne.s16 	%p91, %rs7, 0;
	mov.b64 	%rd717, 0;
	@%p91 bra 	$L__BB57_431;
	ld.global.u64 	%rd717, [%rd149];
$L__BB57_431:
	cvt.s64.s32 	%rd239, %r418;
	add.s64 	%rd240, %rd717, %rd239;
	shl.b64 	%rd241, %rd240, 2;
	add.s64 	%rd242, %rd3, %rd241;
	st.global.u32 	[%rd242], %r321;
$L__BB57_432:
	setp.eq.s32 	%p92, %r1522, 0;
	setp.ge.s32 	%p93, %r419, %r1551;
	or.pred  	%p94, %p92, %p93;
	@%p94 bra 	$L__BB57_436;
	setp.ne.s16 	%p95, %rs7, 0;
	mov.b64 	%rd718, 0;
	@%p95 bra 	$L__BB57_435;
	ld.global.u64 	%rd718, [%rd149];
$L__BB57_435:
	cvt.s64.s32 	%rd244, %r419;
	add.s64 	%rd245, %rd718, %rd244;
	shl.b64 	%rd246, %rd245, 2;
	add.s64 	%rd247, %rd3, %rd246;
	st.global.u32 	[%rd247], %r323;
$L__BB57_436:
	setp.eq.s32 	%p96, %r1523, 0;
	setp.ge.s32 	%p97, %r420, %r1551;
	or.pred  	%p98, %p96, %p97;
	@%p98 bra 	$L__BB57_440;
	setp.ne.s16 	%p99, %rs7, 0;
	mov.b64 	%rd719, 0;
	@%p99 bra 	$L__BB57_439;
	ld.global.u64 	%rd719, [%rd149];
$L__BB57_439:
	cvt.s64.s32 	%rd249, %r420;
	add.s64 	%rd250, %rd719, %rd249;
	shl.b64 	%rd251, %rd250, 2;
	add.s64 	%rd252, %rd3, %rd251;
	st.global.u32 	[%rd252], %r325;
$L__BB57_440:
	setp.eq.s32 	%p100, %r1524, 0;
	setp.ge.s32 	%p101, %r421, %r1551;
	or.pred  	%p102, %p100, %p101;
	@%p102 bra 	$L__BB57_444;
	setp.ne.s16 	%p103, %rs7, 0;
	mov.b64 	%rd720, 0;
	@%p103 bra 	$L__BB57_443;
	ld.global.u64 	%rd720, [%rd149];
$L__BB57_443:
	cvt.s64.s32 	%rd254, %r421;
	add.s64 	%rd255, %rd720, %rd254;
	shl.b64 	%rd256, %rd255, 2;
	add.s64 	%rd257, %rd3, %rd256;
	st.global.u32 	[%rd257], %r327;
$L__BB57_444:
	setp.eq.s32 	%p104, %r1525, 0;
	setp.ge.s32 	%p105, %r422, %r1551;
	or.pred  	%p106, %p104, %p105;
	@%p106 bra 	$L__BB57_448;
	setp.ne.s16 	%p107, %rs7, 0;
	mov.b64 	%rd721, 0;
	@%p107 bra 	$L__BB57_447;
	ld.global.u64 	%rd721, [%rd149];
$L__BB57_447:
	cvt.s64.s32 	%rd259, %r422;
	add.s64 	%rd260, %rd721, %rd259;
	shl.b64 	%rd261, %rd260, 2;
	add.s64 	%rd262, %rd3, %rd261;
	st.global.u32 	[%rd262], %r329;
$L__BB57_448:
	setp.eq.s32 	%p108, %r1526, 0;
	setp.ge.s32 	%p109, %r423, %r1551;
	or.pred  	%p110, %p108, %p109;
	@%p110 bra 	$L__BB57_452;
	setp.ne.s16 	%p111, %rs7, 0;
	mov.b64 	%rd722, 0;
	@%p111 bra 	$L__BB57_451;
	ld.global.u64 	%rd722, [%rd149];
$L__BB57_451:
	cvt.s64.s32 	%rd264, %r423;
	add.s64 	%rd265, %rd722, %rd264;
	shl.b64 	%rd266, %rd265, 2;
	add.s64 	%rd267, %rd3, %rd266;
	st.global.u32 	[%rd267], %r331;
$L__BB57_452:
	setp.eq.s32 	%p112, %r1527, 0;
	setp.ge.s32 	%p113, %r424, %r1551;
	or.pred  	%p114, %p112, %p113;
	@%p114 bra 	$L__BB57_456;
	setp.ne.s16 	%p115, %rs7, 0;
	mov.b64 	%rd723, 0;
	@%p115 bra 	$L__BB57_455;
	ld.global.u64 	%rd723, [%rd149];
$L__BB57_455:
	cvt.s64.s32 	%rd269, %r424;
	add.s64 	%rd270, %rd723, %rd269;
	shl.b64 	%rd271, %rd270, 2;
	add.s64 	%rd272, %rd3, %rd271;
	st.global.u32 	[%rd272], %r333;
$L__BB57_456:
	setp.eq.s32 	%p116, %r1528, 0;
	setp.ge.s32 	%p117, %r425, %r1551;
	or.pred  	%p118, %p116, %p117;
	@%p118 bra 	$L__BB57_460;
	setp.ne.s16 	%p119, %rs7, 0;
	mov.b64 	%rd724, 0;
	@%p119 bra 	$L__BB57_459;
	ld.global.u64 	%rd724, [%rd149];
$L__BB57_459:
	cvt.s64.s32 	%rd274, %r425;
	add.s64 	%rd275, %rd724, %rd274;
	shl.b64 	%rd276, %rd275, 2;
	add.s64 	%rd277, %rd3, %rd276;
	st.global.u32 	[%rd277], %r335;
$L__BB57_460:
	setp.eq.s32 	%p120, %r1529, 0;
	setp.ge.s32 	%p121, %r426, %r1551;
	or.pred  	%p122, %p120, %p121;
	@%p122 bra 	$L__BB57_509;
	setp.ne.s16 	%p123, %rs7, 0;
	mov.b64 	%rd725, 0;
	@%p123 bra 	$L__BB57_463;
	ld.global.u64 	%rd725, [%rd149];
$L__BB57_463:
	cvt.s64.s32 	%rd279, %r426;
	add.s64 	%rd280, %rd725, %rd279;
	shl.b64 	%rd281, %rd280, 2;
	add.s64 	%rd282, %rd3, %rd281;
	st.global.u32 	[%rd282], %r337;
	bra.uni 	$L__BB57_509;
$L__BB57_464:
	bar.sync 	0;
	setp.eq.s32 	%p124, %r1516, 0;
	@%p124 bra 	$L__BB57_466;
	sub.s32 	%r639, %r413, %r428;
	shl.b32 	%r640, %r639, 2;
	mov.u32 	%r641, _ZZN3cub18CUB_300001_SM_10006detail6select23DeviceSelectSweepKernelINS2_10policy_hubIiiiLb0ELNS0_10SelectImplE0EE10Policy1000EN6thrust24THRUST_300001_SM_1000_NS17counting_iteratorIiNS9_11use_defaultESB_SB_EENS9_10device_ptrIiEESE_PlNS0_13ScanTileStateIiLb1EEE6is_oneNS0_8NullTypeEiNS2_19streaming_context_tIlLb1EEELS5_0EEEvT0_T1_T2_T3_T4_T5_T6_T7_iT8_NS1_7vsmem_tEE19static_temp_storage;
	add.s32 	%r642, %r641, %r640;
	st.shared.u32 	[%r642], %r311;
$L__BB57_466:
	setp.eq.s32 	%p125, %r1517, 0;
	@%p125 bra 	$L__BB57_468;
	sub.s32 	%r643, %r414, %r428;
	shl.b32 	%r644, %r643, 2;
	mov.u32 	%r645, _ZZN3cub18CUB_300001_SM_10006detail6select23DeviceSelectSweepKernelINS2_10policy_hubIiiiLb0ELNS0_10SelectImplE0EE10Policy1000EN6thrust24THRUST_300001_SM_1000_NS17counting_iteratorIiNS9_11use_defaultESB_SB_EENS9_10device_ptrIiEESE_PlNS0_13ScanTileStateIiLb1EEE6is_oneNS0_8NullTypeEiNS2_19streaming_context_tIlLb1EEELS5_0EEEvT0_T1_T2_T3_T4_T5_T6_T7_iT8_NS1_7vsmem_tEE19static_temp_storage;
	add.s32 	%r646, %r645, %r644;
	st.shared.u32 	[%r646], %r313;
$L__BB57_468:
	setp.eq.s32 	%p126, %r1518, 0;
	@%p126 bra 	$L__BB57_470;
	sub.s32 	%r647, %r415, %r428;
	shl.b32 	%r648, %r647, 2;
	mov.u32 	%r649, _ZZN3cub18CUB_300001_SM_10006detail6select23DeviceSelectSweepKernelINS2_10policy_hubIiiiLb0ELNS0_10SelectImplE0EE10Policy1000EN6thrust24THRUST_300001_SM_1000_NS17counting_iteratorIiNS9_11use_defaultESB_SB_EENS9_10device_ptrIiEESE_PlNS0_13ScanTileStateIiLb1EEE6is_oneNS0_8NullTypeEiNS2_19streaming_context_tIlLb1EEELS5_0EEEvT0_T1_T2_T3_T4_T5_T6_T7_iT8_NS1_7vsmem_tEE19static_temp_storage;
	add.s32 	%r650, %r649, %r648;
	st.shared.u32 	[%r650], %r315;
$L__BB57_470:
	setp.eq.s32 	%p127, %r1519, 0;
	@%p127 bra 	$L__BB57_472;
	sub.s32 	%r651, %r416, %r428;
	shl.b32 	%r652, %r651, 2;
	mov.u32 	%r653, _ZZN3cub18CUB_300001_SM_10006detail6select23DeviceSelectSweepKernelINS2_10policy_hubIiiiLb0ELNS0_10SelectImplE0EE10Policy1000EN6thrust24THRUST_300001_SM_1000_NS17counting_iteratorIiNS9_11use_defaultESB_SB_EENS9_10device_ptrIiEESE_PlNS0_13ScanTileStateIiLb1EEE6is_oneNS0_8NullTypeEiNS2_19streaming_context_tIlLb1EEELS5_0EEEvT0_T1_T2_T3_T4_T5_T6_T7_iT8_NS1_7vsmem_tEE19static_temp_storage;
	add.s32 	%r654, %r653, %r652;
	st.shared.u32 	[%r654], %r317;
$L__BB57_472:
	setp.eq.s32 	%p128, %r1520, 0;
	@%p128 bra 	$L__BB57_474;
	sub.s32 	%r655, %r417, %r428;
	shl.b32 	%r656, %r655, 2;
	mov.u32 	%r657, _ZZN3cub18CUB_300001_SM_10006detail6select23DeviceSelectSweepKernelINS2_10policy_hubIiiiLb0ELNS0_10SelectImplE0EE10Policy1000EN6thrust24THRUST_300001_SM_1000_NS17counting_iteratorIiNS9_11use_defaultESB_SB_EENS9_10device_ptrIiEESE_PlNS0_13ScanTileStateIiLb1EEE6is_oneNS0_8NullTypeEiNS2_19streaming_context_tIlLb1EEELS5_0EEEvT0_T1_T2_T3_T4_T5_T6_T7_iT8_NS1_7vsmem_tEE19static_temp_storage;
	add.s32 	%r658, %r657, %r656;
	st.shared.u32 	[%r658], %r319;
$L__BB57_474:
	setp.eq.s32 	%p129, %r1521, 0;
	@%p129 bra 	$L__BB57_476;
	sub.s32 	%r659, %r418, %r428;
	shl.b32 	%r660, %r659, 2;
	mov.u32 	%r661, _ZZN3cub18CUB_300001_SM_10006detail6select23DeviceSelectSweepKernelINS2_10policy_hubIiiiLb0ELNS0_10SelectImplE0EE10Policy1000EN6thrust24THRUST_300001_SM_1000_NS17counting_iteratorIiNS9_11use_defaultESB_SB_EENS9_10device_ptrIiEESE_PlNS0_13ScanTileStateIiLb1EEE6is_oneNS0_8NullTypeEiNS2_19streaming_context_tIlLb1EEELS5_0EEEvT0_T1_T2_T3_T4_T5_T6_T7_iT8_NS1_7vsmem_tEE19static_temp_storage;
	add.s32 	%r662, %r661, %r660;
	st.shared.u32 	[%r662], %r321;
$L__BB57_476:
	setp.eq.s32 	%p130, %r1522, 0;
	@%p130 bra 	$L__BB57_478;
	sub.s32 	%r663, %r419, %r428;
	shl.b32 	%r664, %r663, 2;
	mov.u32 	%r665, _ZZN3cub18CUB_300001_SM_10006detail6select23DeviceSelectSweepKernelINS2_10policy_hubIiiiLb0ELNS0_10SelectImplE0EE10Policy1000EN6thrust24THRUST_300001_SM_1000_NS17counting_iteratorIiNS9_11use_defaultESB_SB_EENS9_10device_ptrIiEESE_PlNS0_13ScanTileStateIiLb1EEE6is_oneNS0_8NullTypeEiNS2_19streaming_context_tIlLb1EEELS5_0EEEvT0_T1_T2_T3_T4_T5_T6_T7_iT8_NS1_7vsmem_tEE19static_temp_storage;
	add.s32 	%r666, %r665, %r664;
	st.shared.u32 	[%r666], %r323;
$L__BB57_478:
	setp.eq.s32 	%p131, %r1523, 0;
	@%p131 bra 	$L__BB57_480;
	sub.s32 	%r667, %r420, %r428;
	shl.b32 	%r668, %r667, 2;
	mov.u32 	%r669, _ZZN3cub18CUB_300001_SM_10006detail6select23DeviceSelectSweepKernelINS2_10policy_hubIiiiLb0ELNS0_10SelectImplE0EE10Policy1000EN6thrust24THRUST_300001_SM_1000_NS17counting_iteratorIiNS9_11use_defaultESB_SB_EENS9_10device_ptrIiEESE_PlNS0_13ScanTileStateIiLb1EEE6is_oneNS0_8NullTypeEiNS2_19streaming_context_tIlLb1EEELS5_0EEEvT0_T1_T2_T3_T4_T5_T6_T7_iT8_NS1_7vsmem_tEE19static_temp_storage;
	add.s32 	%r670, %r669, %r668;
	st.shared.u32 	[%r670], %r325;
$L__BB57_480:
	setp.eq.s32 	%p132, %r1524, 0;
	@%p132 bra 	$L__BB57_482;
	sub.s32 	%r671, %r421, %r428;
	shl.b32 	%r672, %r671, 2;
	mov.u32 	%r673, _ZZN3cub18CUB_300001_SM_10006detail6select23DeviceSelectSweepKernelINS2_10policy_hubIiiiLb0ELNS0_10SelectImplE0EE10Policy1000EN6thrust24THRUST_300001_SM_1000_NS17counting_iteratorIiNS9_11use_defaultESB_SB_EENS9_10device_ptrIiEESE_PlNS0_13ScanTileStateIiLb1EEE6is_oneNS0_8NullTypeEiNS2_19streaming_context_tIlLb1EEELS5_0EEEvT0_T1_T2_T3_T4_T5_T6_T7_iT8_NS1_7vsmem_tEE19static_temp_storage;
	add.s32 	%r674, %r673, %r672;
	st.shared.u32 	[%r674], %r327;
$L__BB57_482:
	setp.eq.s32 	%p133, %r1525, 0;
	@%p133 bra 	$L__BB57_484;
	sub.s32 	%r675, %r422, %r428;
	shl.b32 	%r676, %r675, 2;
	mov.u32 	%r677, _ZZN3cub18CUB_300001_SM_10006detail6select23DeviceSelectSweepKernelINS2_10policy_hubIiiiLb0ELNS0_10SelectImplE0EE10Policy1000EN6thrust24THRUST_300001_SM_1000_NS17counting_iteratorIiNS9_11use_defaultESB_SB_EENS9_10device_ptrIiEESE_PlNS0_13ScanTileStateIiLb1EEE6is_oneNS0_8NullTypeEiNS2_19streaming_context_tIlLb1EEELS5_0EEEvT0_T1_T2_T3_T4_T5_T6_T7_iT8_NS1_7vsmem_tEE19static_temp_storage;
	add.s32 	%r678, %r677, %r676;
	st.shared.u32 	[%r678], %r329;
$L__BB57_484:
	setp.eq.s32 	%p134, %r1526, 0;
	@%p134 bra 	$L__BB57_486;
	sub.s32 	%r679, %r423, %r428;
	shl.b32 	%r680, %r679, 2;
	mov.u32 	%r681, _ZZN3cub18CUB_300001_SM_10006detail6select23DeviceSelectSweepKernelINS2_10policy_hubIiiiLb0ELNS0_10SelectImplE0EE10Policy1000EN6thrust24THRUST_300001_SM_1000_NS17counting_iteratorIiNS9_11use_defaultESB_SB_EENS9_10device_ptrIiEESE_PlNS0_13ScanTileStateIiLb1EEE6is_oneNS0_8NullTypeEiNS2_19streaming_context_tIlLb1EEELS5_0EEEvT0_T1_T2_T3_T4_T5_T6_T7_iT8_NS1_7vsmem_tEE19static_temp_storage;
	add.s32 	%r682, %r681, %r680;
	st.shared.u32 	[%r682], %r331;
$L__BB57_486:
	setp.eq.s32 	%p135, %r1527, 0;
	@%p135 bra 	$L__BB57_488;
	sub.s32 	%r683, %r424, %r428;
	shl.b32 	%r684, %r683, 2;
	mov.u32 	%r685, _ZZN3cub18CUB_300001_SM_10006detail6select23DeviceSelectSweepKernelINS2_10policy_hubIiiiLb0ELNS0_10SelectImplE0EE10Policy1000EN6thrust24THRUST_300001_SM_1000_NS17counting_iteratorIiNS9_11use_defaultESB_SB_EENS9_10device_ptrIiEESE_PlNS0_13ScanTileStateIiLb1EEE6is_oneNS0_8NullTypeEiNS2_19streaming_context_tIlLb1EEELS5_0EEEvT0_T1_T2_T3_T4_T5_T6_T7_iT8_NS1_7vsmem_tEE19static_temp_storage;
	add.s32 	%r686, %r685, %r684;
	st.shared.u32 	[%r686], %r333;
$L__BB57_488:
	setp.eq.s32 	%p136, %r1528, 0;
	@%p136 bra 	$L__BB57_490;
	sub.s32 	%r687, %r425, %r428;
	shl.b32 	%r688, %r687, 2;
	mov.u32 	%r689, _ZZN3cub18CUB_300001_SM_10006detail6select23DeviceSelectSweepKernelINS2_10policy_hubIiiiLb0ELNS0_10SelectImplE0EE10Policy1000EN6thrust24THRUST_300001_SM_1000_NS17counting_iteratorIiNS9_11use_defaultESB_SB_EENS9_10device_ptrIiEESE_PlNS0_13ScanTileStateIiLb1EEE6is_oneNS0_8NullTypeEiNS2_19streaming_context_tIlLb1EEELS5_0EEEvT0_T1_T2_T3_T4_T5_T6_T7_iT8_NS1_7vsmem_tEE19static_temp_storage;
	add.s32 	%r690, %r689, %r688;
	st.shared.u32 	[%r690], %r335;
$L__BB57_490:
	setp.eq.s32 	%p137, %r1529, 0;
	@%p137 bra 	$L__BB57_492;
	sub.s32 	%r691, %r426, %r428;
	shl.b32 	%r692, %r691, 2;
	mov.u32 	%r693, _ZZN3cub18CUB_300001_SM_10006detail6select23DeviceSelectSweepKernelINS2_10policy_hubIiiiLb0ELNS0_10SelectImplE0EE10Policy1000EN6thrust24THRUST_300001_SM_1000_NS17counting_iteratorIiNS9_11use_defaultESB_SB_EENS9_10device_ptrIiEESE_PlNS0_13ScanTileStateIiLb1EEE6is_oneNS0_8NullTypeEiNS2_19streaming_context_tIlLb1EEELS5_0EEEvT0_T1_T2_T3_T4_T5_T6_T7_iT8_NS1_7vsmem_tEE19static_temp_storage;
	add.s32 	%r694, %r693, %r692;
	st.shared.u32 	[%r694], %r337;
$L__BB57_492:
	bar.sync 	0;
	setp.ge.s32 	%p138, %r1547, %r430;
	@%p138 bra 	$L__BB57_509;
	ld.param.u32 	%r1469, [_ZN3cub18CUB_300001_SM_10006detail6select23DeviceSelectSweepKernelINS2_10policy_hubIiiiLb0ELNS0_10SelectImplE0EE10Policy1000EN6thrust24THRUST_300001_SM_1000_NS17counting_iteratorIiNS9_11use_defaultESB_SB_EENS9_10device_ptrIiEESE_PlNS0_13ScanTileStateIiLb1EEE6is_oneNS0_8NullTypeEiNS2_19streaming_context_tIlLb1EEELS5_0EEEvT0_T1_T2_T3_T4_T5_T6_T7_iT8_NS1_7vsmem_tE_param_7];
	ld.param.u8 	%rs8, [%rd148];
	ld.param.u64 	%rd283, [%rd148+24];
	cvta.to.global.u64 	%rd150, %rd283;
	add.s32 	%r695, %r427, %r1469;
	add.s32 	%r696, %r1547, %r3;
	sub.s32 	%r697, %r695, %r696;
	add.s32 	%r431, %r697, -7169;
	and.b32  	%r698, %r431, 1536;
	setp.eq.s32 	%p139, %r698, 1536;
	@%p139 bra 	$L__BB57_498;
	shr.u32 	%r699, %r431, 9;
	add.s32 	%r700, %r699, 1;
	and.b32  	%r701, %r700, 3;
	add.s32 	%r1546, %r1547, %r428;
	shl.b32 	%r702, %r1547, 2;
	mov.u32 	%r703, _ZZN3cub18CUB_300001_SM_10006detail6select23DeviceSelectSweepKernelINS2_10policy_hubIiiiLb0ELNS0_10SelectImplE0EE10Policy1000EN6thrust24THRUST_300001_SM_1000_NS17counting_iteratorIiNS9_11use_defaultESB_SB_EENS9_10device_ptrIiEESE_PlNS0_13ScanTileStateIiLb1EEE6is_oneNS0_8NullTypeEiNS2_19streaming_context_tIlLb1EEELS5_0EEEvT0_T1_T2_T3_T4_T5_T6_T7_iT8_NS1_7vsmem_tEE19static_temp_storage;
	add.s32 	%r1545, %r703, %r702;
	neg.s32 	%r1544, %r701;
	shl.b32 	%r704, %r700, 9;
	and.b32  	%r705, %r704, 1536;
	add.s32 	%r1547, %r1547, %r705;
$L__BB57_495:
	.pragma "nounroll";
	setp.ne.s16 	%p140, %rs8, 0;
	mov.b64 	%rd707, 0;
	@%p140 bra 	$L__BB57_497;
	ld.global.u64 	%rd707, [%rd150];
$L__BB57_497:
	cvt.s64.s32 	%rd285, %r1546;
	add.s64 	%rd286, %rd707, %rd285;
	shl.b64 	%rd287, %rd286, 2;
	add.s64 	%rd288, %rd3, %rd287;
	ld.shared.u32 	%r706, [%r1545];
	st.global.u32 	[%rd288], %r706;
	add.s32 	%r1546, %r1546, 512;
	add.s32 	%r1545, %r1545, 2048;
	add.s32 	%r1544, %r1544, 1;
	setp.ne.s32 	%p141, %r1544, 0;
	@%p141 bra 	$L__BB57_495;
$L__BB57_498:
	setp.lt.u32 	%p142, %r431, 1536;
	@%p142 bra 	$L__BB57_509;
	add.s32 	%r1549, %r1547, %r428;
	shl.b32 	%r707, %r1547, 2;
	mov.u32 	%r708, _ZZN3cub18CUB_300001_SM_10006detail6select23DeviceSelectSweepKernelINS2_10policy_hubIiiiLb0ELNS0_10SelectImplE0EE10Policy1000EN6thrust24THRUST_300001_SM_1000_NS17counting_iteratorIiNS9_11use_defaultESB_SB_EENS9_10device_ptrIiEESE_PlNS0_13ScanTileStateIiLb1EEE6is_oneNS0_8NullTypeEiNS2_19streaming_context_tIlLb1EEELS5_0EEEvT0_T1_T2_T3_T4_T5_T6_T7_iT8_NS1_7vsmem_tEE19static_temp_storage;
	add.s32 	%r709, %r707, %r708;
	add.s32 	%r1548, %r709, 4096;
$L__BB57_500:
	setp.ne.s16 	%p143, %rs8, 0;
	cvt.s64.s32 	%rd153, %r1549;
	mov.b64 	%rd708, 0;
	@%p143 bra 	$L__BB57_502;
	ld.global.u64 	%rd708, [%rd150];
$L__BB57_502:
	setp.ne.s16 	%p144, %rs8, 0;
	add.s64 	%rd291, %rd708, %rd153;
	shl.b64 	%rd292, %rd291, 2;
	add.s64 	%rd293, %rd3, %rd292;
	ld.shared.u32 	%r710, [%r1548+-4096];
	st.global.u32 	[%rd293], %r710;
	mov.b64 	%rd709, 0;
	@%p144 bra 	$L__BB57_504;
	ld.global.u64 	%rd709, [%rd150];
$L__BB57_504:
	setp.ne.s16 	%p145, %rs8, 0;
	add.s64 	%rd295, %rd709, %rd153;
	shl.b64 	%rd296, %rd295, 2;
	add.s64 	%rd297, %rd3, %rd296;
	ld.shared.u32 	%r711, [%r1548+-2048];
	st.global.u32 	[%rd297+2048], %r711;
	mov.b64 	%rd710, 0;
	@%p145 bra 	$L__BB57_506;
	ld.global.u64 	%rd710, [%rd150];
$L__BB57_506:
	setp.ne.s16 	%p146, %rs8, 0;
	add.s64 	%rd299, %rd710, %rd153;
	shl.b64 	%rd300, %rd299, 2;
	add.s64 	%rd301, %rd3, %rd300;
	ld.shared.u32 	%r712, [%r1548];
	st.global.u32 	[%rd301+4096], %r712;
	mov.b64 	%rd711, 0;
	@%p146 bra 	$L__BB57_508;
	ld.global.u64 	%rd711, [%rd150];
$L__BB57_508:
	cvt.u32.u64 	%r713, %rd153;
	add.s64 	%rd302, %rd711, %rd153;
	shl.b64 	%rd303, %rd302, 2;
	add.s64 	%rd304, %rd3, %rd303;
	ld.shared.u32 	%r714, [%r1548+2048];
	st.global.u32 	[%rd304+6144], %r714;
	add.s32 	%r1547, %r1547, 2048;
	add.s32 	%r1549, %r713, 2048;
	add.s32 	%r1548, %r1548, 8192;
	setp.lt.s32 	%p147, %r1547, %r430;
	@%p147 bra 	$L__BB57_500;
$L__BB57_509:
	mov.u32 	%r949, %tid.x;
	setp.ne.s32 	%p285, %r949, 0;
	@%p285 bra 	$L__BB57_517;
	mov.u64 	%rd190, %rd196;
	ld.param.u8 	%rs49, [%rd190+1];
	setp.eq.s16 	%p286, %rs49, 0;
	@%p286 bra 	$L__BB57_514;
	ld.param.u8 	%rs50, [%rd190];
	setp.ne.s16 	%p287, %rs50, 0;
	mov.b64 	%rd726, 0;
	@%p287 bra 	$L__BB57_513;
	ld.param.u64 	%rd414, [%rd190+24];
	cvta.to.global.u64 	%rd415, %rd414;
	ld.global.u64 	%rd726, [%rd415];
$L__BB57_513:
	ld.param.u64 	%rd645, [_ZN3cub18CUB_300001_SM_10006detail6select23DeviceSelectSweepKernelINS2_10policy_hubIiiiLb0ELNS0_10SelectImplE0EE10Policy1000EN6thrust24THRUST_300001_SM_1000_NS17counting_iteratorIiNS9_11use_defaultESB_SB_EENS9_10device_ptrIiEESE_PlNS0_13ScanTileStateIiLb1EEE6is_oneNS0_8NullTypeEiNS2_19streaming_context_tIlLb1EEELS5_0EEEvT0_T1_T2_T3_T4_T5_T6_T7_iT8_NS1_7vsmem_tE_param_3];
	cvt.s64.s32 	%rd416, %r1551;
	add.s64 	%rd417, %rd726, %rd416;
	cvta.to.global.u64 	%rd418, %rd645;
	st.global.u64 	[%rd418], %rd417;
	bra.uni 	$L__BB57_517;
$L__BB57_514:
	ld.param.u8 	%rs51, [%rd190];
	setp.ne.s16 	%p288, %rs51, 0;
	mov.b64 	%rd727, 0;
	@%p288 bra 	$L__BB57_516;
	ld.param.u64 	%rd420, [%rd190+24];
	cvta.to.global.u64 	%rd421, %rd420;
	ld.global.u64 	%rd727, [%rd421];
$L__BB57_516:
	cvt.s64.s32 	%rd422, %r1551;
	add.s64 	%rd423, %rd727, %rd422;
	ld.param.u64 	%rd424, [%rd190+32];
	cvta.to.global.u64 	%rd425, %rd424;
	st.global.u64 	[%rd425], %rd423;
$L__BB57_517:
	ret;

}


// ===== COMPILED SASS (sm_100) =====

	.target	sm_100

	.elftype	@"ET_EXEC"


//--------------------- .note.nv.tkinfo           --------------------------
	.section	.note.nv.tkinfo,"",@"SHT_NOTE"
	.sectionflags	@"SHF_NOTE_NV_TKINFO"
	.tkinfo
        /*0018*/ 	.word	0x00000002
        /*0030*/ 	.string	""
        /*0030*/ 	.string	"ptxas"
        /*0030*/ 	.string	"Cuda compilation tools, release 13.0, V13.0.88"
        /*0030*/ 	.string	"Build cuda_13.0.r13.0/compiler.36424714_0"
        /*0030*/ 	.string	"-arch sm_100 -m 64 "



//--------------------- .note.nv.cuinfo           --------------------------
	.section	.note.nv.cuinfo,"",@"SHT_NOTE"
	.sectionflags	@"SHF_NOTE_NV_CUINFO"
        /*0018*/ 	.short	0x0002
        /*001a*/ 	.short	0x0064
        /*001c*/ 	.short	0x0082
	.zero		2


//--------------------- .nv.info                  --------------------------
	.section	.nv.info,"",@"SHT_CUDA_INFO"
	.align	4


	//----- nvinfo : EIATTR_REGCOUNT
	.align		4
        /*0000*/ 	.byte	0x04, 0x2f
        /*0002*/ 	.short	(.L_62 - .L_61)
	.align		4
.L_61:
        /*0004*/ 	.word	index@(_Z5test1PiS_S_S_S_S_i)
        /*0008*/ 	.word	0x0000001b


	//----- nvinfo : EIATTR_FRAME_SIZE
	.align		4
.L_62:
        /*000c*/ 	.byte	0x04, 0x11
        /*000e*/ 	.short	(.L_64 - .L_63)
	.align		4
.L_63:
        /*0010*/ 	.word	index@(_Z5test1PiS_S_S_S_S_i)
        /*0014*/ 	.word	0x00000010


	//----- nvinfo : EIATTR_REGCOUNT
	.align		4
.L_64:
        /*0018*/ 	.byte	0x04, 0x2f
        /*001a*/ 	.short	(.L_66 - .L_65)
	.align		4
.L_65:
        /*001c*/ 	.word	index@(_Z5test2PiS_S_S_S_iS_S_S_)
        /*0020*/ 	.word	0x00000022


	//----- nvinfo : EIATTR_FRAME_SIZE
	.align		4
.L_66:
        /*0024*/ 	.byte	0x04, 0x11
        /*0026*/ 	.short	(.L_68 - .L_67)
	.align		4
.L_67:
        /*0028*/ 	.word	index@(_Z5test2PiS_S_S_S_iS_S_S_)
        /*002c*/ 	.word	0x00000010


	//----- nvinfo : EIATTR_REGCOUNT
	.align		4
.L_68:
        /*0030*/ 	.byte	0x04, 0x2f
        /*0032*/ 	.short	(.L_70 - .L_69)
	.align		4
.L_69:
        /*0034*/ 	.word	index@(_Z23count_chain_memory_sizePiS_S_S_S_S_S_S_S_)
        /*0038*/ 	.word	0x0000001e


	//----- nvinfo : EIATTR_FRAME_SIZE
	.align		4
.L_70:
        /*003c*/ 	.byte	0x04, 0x11
        /*003e*/ 	.short	(.L_72 - .L_71)
	.align		4
.L_71:
        /*0040*/ 	.word	index@(_Z23count_chain_memory_sizePiS_S_S_S_S_S_S_S_)
        /*0044*/ 	.word	0x00000000


	//----- nvinfo : EIATTR_REGCOUNT
	.align		4
.L_72:
        /*0048*/ 	.byte	0x04, 0x2f
        /*004a*/ 	.short	(.L_74 - .L_73)
	.align		4
.L_73:
        /*004c*/ 	.word	index@(_Z23count_chain_offset_sizePiS_S_S_S_S_S_S_S_)
        /*0050*/ 	.word	0x0000001c


	//----- nvinfo : EIATTR_FRAME_SIZE
	.align		4
.L_74:
        /*0054*/ 	.byte	0x04, 0x11
        /*0056*/ 	.short	(.L_76 - .L_75)
	.align		4
.L_75:
        /*0058*/ 	.word	index@(_Z23count_chain_offset_sizePiS_S_S_S_S_S_S_S_)
        /*005c*/ 	.word	0x00000000


	//----- nvinfo : EIATTR_REGCOUNT
	.align		4
.L_76:
        /*0060*/ 	.byte	0x04, 0x2f
        /*0062*/ 	.short	(.L_78 - .L_77)
	.align		4
.L_77:
        /*0064*/ 	.word	index@(_Z29count_single_item_s_candidateiPiS_S_S_S_S_S_S_S_S_S_S_S_S_S_PbS_S_S_S_S_)
        /*0068*/ 	.word	0x00000020


	//----- nvinfo : EIATTR_FRAME_SIZE
	.align		4
.L_78:
        /*006c*/ 	.byte	0x04, 0x11
        /*006e*/ 	.short	(.L_80 - .L_79)
	.align		4
.L_79:
        /*0070*/ 	.word	index@(_Z29count_single_item_s_candidateiPiS_S_S_S_S_S_S_S_S_S_S_S_S_S_PbS_S_S_S_S_)
        /*0074*/ 	.word	0x00000008


	//----- nvinfo : EIATTR_REGCOUNT
	.align		4
.L_80:
        /*0078*/ 	.byte	0x04, 0x2f
        /*007a*/ 	.short	(.L_82 - .L_81)
	.align		4
.L_81:
        /*007c*/ 	.word	index@(_Z29count_single_item_i_candidateiPiS_S_S_S_S_S_S_S_S_S_S_S_S_S_S_S_PbS_S_S_)
        /*0080*/ 	.word	0x0000001c


	//----- nvinfo : EIATTR_FRAME_SIZE
	.align		4
.L_82:
        /*0084*/ 	.byte	0x04, 0x11
        /*0086*/ 	.short	(.L_84 - .L_83)
	.align		4
.L_83:
        /*0088*/ 	.word	index@(_Z29count_single_item_i_candidateiPiS_S_S_S_S_S_S_S_S_S_S_S_S_S_S_S_PbS_S_S_)
        /*008c*/ 	.word	0x00000000


	//----- nvinfo : EIATTR_REGCOUNT
	.align		4
.L_84:
        /*0090*/ 	.byte	0x04, 0x2f
        /*0092*/ 	.short	(.L_86 - .L_85)
	.align		4
.L_85:
        /*0094*/ 	.word	index@(_Z49sum_i_candidate_TSU_chain_sid_num_Segments_LargeNPKiS0_iiPi)
        /*0098*/ 	.word	0x00000020


	//----- nvinfo : EIATTR_FRAME_SIZE
	.align		4
.L_86:
        /*009c*/ 	.byte	0x04, 0x11
        /*009e*/ 	.short	(.L_88 - .L_87)
	.align		4
.L_87:
        /*00a0*/ 	.word	index@(_Z49sum_i_candidate_TSU_chain_sid_num_Segments_LargeNPKiS0_iiPi)
        /*00a4*/ 	.word	0x00000000


	//----- nvinfo : EIATTR_REGCOUNT
	.align		4
.L_88:
        /*00a8*/ 	.byte	0x04, 0x2f
        /*00aa*/ 	.short	(.L_90 - .L_89)
	.align		4
.L_89:
        /*00ac*/ 	.word	index@(_Z23single_item_TSU_pruningiiPiS_S_S_)
        /*00b0*/ 	.word	0x00000014


	//----- nvinfo : EIATTR_FRAME_SIZE
	.align		4
.L_90:
        /*00b4*/ 	.byte	0x04, 0x11
        /*00b6*/ 	.short	(.L_92 - .L_91)
	.align		4
.L_91:
        /*00b8*/ 	.word	index@(_Z23single_item_TSU_pruningiiPiS_S_S_)
        /*00bc*/ 	.word	0x00000000


	//----- nvinfo : EIATTR_REGCOUNT
	.align		4
.L_92:
        /*00c0*/ 	.byte	0x04, 0x2f
        /*00c2*/ 	.short	(.L_94 - .L_93)
	.align		4
.L_93:
        /*00c4*/ 	.word	index@(_Z17reduceSum2DkernelPKiPii)
        /*00c8*/ 	.word	0x0000000e


	//----- nvinfo : EIATTR_FRAME_SIZE
	.align		4
.L_94:
        /*00cc*/ 	.byte	0x04, 0x11
        /*00ce*/ 	.short	(.L_96 - .L_95)
	.align		4
.L_95:
        /*00d0*/ 	.word	index@(_Z17reduceSum2DkernelPKiPii)
        /*00d4*/ 	.word	0x00000000


	//----- nvinfo : EIATTR_REGCOUNT
	.align		4
.L_96:
        /*00d8*/ 	.byte	0x04, 0x2f
        /*00da*/ 	.short	(.L_98 - .L_97)
	.align		4
.L_97:
        /*00dc*/ 	.word	index@(_Z18Arr_MultiplicationPiS_i)
        /*00e0*/ 	.word	0x0000000a


	//----- nvinfo : EIATTR_FRAME_SIZE
	.align		4
.L_98:
        /*00e4*/ 	.byte	0x04, 0x11
        /*00e6*/ 	.short	(.L_100 - .L_99)
	.align		4
.L_99:
        /*00e8*/ 	.word	index@(_Z18Arr_MultiplicationPiS_i)
        /*00ec*/ 	.word	0x00000000


	//----- nvinfo : EIATTR_REGCOUNT
	.align		4
.L_100:
        /*00f0*/ 	.byte	0x04, 0x2f
        /*00f2*/ 	.short	(.L_102 - .L_101)
	.align		4
.L_101:
        /*00f4*/ 	.word	index@(_Z33single_item_peu_utility_count_maxPiS_S_S_S_S_S_S_S_S_S_S_S_S_Pb)
        /*00f8*/ 	.word	0x0000001c


	//----- nvinfo : EIATTR_FRAME_SIZE
	.align		4
.L_102:
        /*00fc*/ 	.byte	0x04, 0x11
        /*00fe*/ 	.short	(.L_104 - .L_103)
	.align		4
.L_103:
        /*0100*/ 	.word	index@(_Z33single_item_peu_utility_count_maxPiS_S_S_S_S_S_S_S_S_S_S_S_S_Pb)
        /*0104*/ 	.word	0x00000000


	//----- nvinfo : EIATTR_REGCOUNT
	.align		4
.L_104:
        /*0108*/ 	.byte	0x04, 0x2f
        /*010a*/ 	.short	(.L_106 - .L_105)
	.align		4
.L_105:
        /*010c*/ 	.word	index@(_Z29single_item_peu_utility_countPiS_S_S_S_S_iPbS0_)
        /*0110*/ 	.word	0x00000013


	//----- nvinfo : EIATTR_FRAME_SIZE
	.align		4
.L_106:
        /*0114*/ 	.byte	0x04, 0x11
        /*0116*/ 	.short	(.L_108 - .L_107)
	.align		4
.L_107:
        /*0118*/ 	.word	index@(_Z29single_item_peu_utility_countPiS_S_S_S_S_iPbS0_)
        /*011c*/ 	.word	0x00000000


	//----- nvinfo : EIATTR_REGCOUNT
	.align		4
.L_108:
        /*0120*/ 	.byte	0x04, 0x2f
        /*0122*/ 	.short	(.L_110 - .L_109)
	.align		4
.L_109:
        /*0124*/ 	.word	index@(_Z19get_chain_start_lenPiS_S_S_S_S_iS_S_S_S_S_)
        /*0128*/ 	.word	0x0000001c


	//----- nvinfo : EIATTR_FRAME_SIZE
	.align		4
.L_110:
        /*012c*/ 	.byte	0x04, 0x11
        /*012e*/ 	.short	(.L_112 - .L_111)
	.align		4
.L_111:
        /*0130*/ 	.word	index@(_Z19get_chain_start_lenPiS_S_S_S_S_iS_S_S_S_S_)
        /*0134*/ 	.word	0x00000000


	//----- nvinfo : EIATTR_REGCOUNT
	.align		4
.L_112:
        /*0138*/ 	.byte	0x04, 0x2f
        /*013a*/ 	.short	(.L_114 - .L_113)
	.align		4
.L_113:
        /*013c*/ 	.word	index@(_Z20subtractFirstElementPiii)
        /*0140*/ 	.word	0x00000008


	//----- nvinfo : EIATTR_FRAME_SIZE
	.align		4
.L_114:
        /*0144*/ 	.byte	0x04, 0x11
        /*0146*/ 	.short	(.L_116 - .L_115)
	.align		4
.L_115:
        /*0148*/ 	.word	index@(_Z20subtractFirstElementPiii)
        /*014c*/ 	.word	0x00000000


	//----- nvinfo : EIATTR_REGCOUNT
	.align		4
.L_116:
        /*0150*/ 	.byte	0x04, 0x2f
        /*0152*/ 	.short	(.L_118 - .L_117)
	.align		4
.L_117:
        /*0154*/ 	.word	index@(_Z31build_d_tree_node_chain_utilityiPiS_iS_S_S_iS_)
        /*0158*/ 	.word	0x0000000e


	//----- nvinfo : EIATTR_FRAME_SIZE
	.align		4
.L_118:
        /*015c*/ 	.byte	0x04, 0x11
        /*015e*/ 	.short	(.L_120 - .L_119)
	.align		4
.L_119:
        /*0160*/ 	.word	index@(_Z31build_d_tree_node_chain_utilityiPiS_iS_S_S_iS_)
        /*0164*/ 	.word	0x00000000


	//----- nvinfo : EIATTR_REGCOUNT
	.align		4
.L_120:
        /*0168*/ 	.byte	0x04, 0x2f
        /*016a*/ 	.short	(.L_122 - .L_121)
	.align		4
.L_121:
        /*016c*/ 	.word	index@(_Z5testtPiS_iS_iS_i)
        /*0170*/ 	.word	0x0000001e


	//----- nvinfo : EIATTR_FRAME_SIZE
	.align		4
.L_122:
        /*0174*/ 	.byte	0x04, 0x11
        /*0176*/ 	.short	(.L_124 - .L_123)
	.align		4
.L_123:
        /*0178*/ 	.word	index@(_Z5testtPiS_iS_iS_i)
        /*017c*/ 	.word	0x00000008


	//----- nvinfo : EIATTR_REGCOUNT
	.align		4
.L_124:
        /*0180*/ 	.byte	0x04, 0x2f
        /*0182*/ 	.short	(.L_126 - .L_125)
	.align		4
.L_125:
        /*0184*/ 	.word	index@(_Z40build_d_tree_node_chain_prefixMax_offsetiPiS_S_S_S_)
        /*0188*/ 	.word	0x00000010


	//----- nvinfo : EIATTR_FRAME_SIZE
	.align		4
.L_126:
        /*018c*/ 	.byte	0x04, 0x11
        /*018e*/ 	.short	(.L_128 - .L_127)
	.align		4
.L_127:
        /*0190*/ 	.word	index@(_Z40build_d_tree_node_chain_prefixMax_offsetiPiS_S_S_S_)
        /*0194*/ 	.word	0x00000000


	//----- nvinfo : EIATTR_REGCOUNT
	.align		4
.L_128:
        /*0198*/ 	.byte	0x04, 0x2f
        /*019a*/ 	.short	(.L_130 - .L_129)
	.align		4
.L_129:
        /*019c*/ 	.word	index@(_Z41build_d_tree_node_chain_prefixMax_utilityPiS_S_S_S_S_S_S_S_)
        /*01a0*/ 	.word	0x00000014


	//----- nvinfo : EIATTR_FRAME_SIZE
	.align		4
.L_130:
        /*01a4*/ 	.byte	0x04, 0x11
        /*01a6*/ 	.short	(.L_132 - .L_131)
	.align		4
.L_131:
        /*01a8*/ 	.word	index@(_Z41build_d_tree_node_chain_prefixMax_utilityPiS_S_S_S_S_S_S_S_)
        /*01ac*/ 	.word	0x00000000


	//----- nvinfo : EIATTR_REGCOUNT
	.align		4
.L_132:
        /*01b0*/ 	.byte	0x04, 0x2f
        /*01b2*/ 	.short	(.L_134 - .L_133)
	.align		4
.L_133:
        /*01b4*/ 	.word	index@(_Z14fillKeysKernelPiPKii)
        /*01b8*/ 	.word	0x0000000c


	//----- nvinfo : EIATTR_FRAME_SIZE
	.align		4
.L_134:
        /*01bc*/ 	.byte	0x04, 0x11
        /*01be*/ 	.short	(.L_136 - .L_135)
	.align		4
.L_135:
        /*01c0*/ 	.word	index@(_Z14fillKeysKernelPiPKii)
        /*01c4*/ 	.word	0x00000000


	//----- nvinfo : EIATTR_REGCOUNT
	.align		4
.L_136:
        /*01c8*/ 	.byte	0x04, 0x2f
        /*01ca*/ 	.short	(.L_138 - .L_137)
	.align		4
.L_137:
        /*01cc*/ 	.word	index@(_Z9initArrayPii)
        /*01d0*/ 	.word	0x00000008


	//----- nvinfo : EIATTR_FRAME_SIZE
	.align		4
.L_138:
        /*01d4*/ 	.byte	0x04, 0x11
        /*01d6*/ 	.short	(.L_140 - .L_139)
	.align		4
.L_139:
        /*01d8*/ 	.word	index@(_Z9initArrayPii)
        /*01dc*/ 	.word	0x00000000


	//----- nvinfo : EIATTR_REGCOUNT
	.align		4
.L_140:
        /*01e0*/ 	.byte	0x04, 0x2f
        /*01e2*/ 	.short	(.L_142 - .L_141)
	.align		4
.L_141:
        /*01e4*/ 	.word	index@(_Z28find_s_extension_project_numPiS_S_S_S_S_S_S_S_S_S_S_iS_iS_i)
        /*01e8*/ 	.word	0x00000016


	//----- nvinfo : EIATTR_FRAME_SIZE
	.align		4
.L_142:
        /*01ec*/ 	.byte	0x04, 0x11
        /*01ee*/ 	.short	(.L_144 - .L_143)
	.align		4
.L_143:
        /*01f0*/ 	.word	index@(_Z28find_s_extension_project_numPiS_S_S_S_S_S_S_S_S_S_S_iS_iS_i)
        /*01f4*/ 	.word	0x00000000


	//----- nvinfo : EIATTR_REGCOUNT
	.align		4
.L_144:
        /*01f8*/ 	.byte	0x04, 0x2f
        /*01fa*/ 	.short	(.L_146 - .L_145)
	.align		4
.L_145:
        /*01fc*/ 	.word	index@(_Z28find_i_extension_project_numiPiS_S_S_S_S_S_S_i)
        /*0200*/ 	.word	0x00000016


	//----- nvinfo : EIATTR_FRAME_SIZE
	.align		4
.L_146:
        /*0204*/ 	.byte	0x04, 0x11
        /*0206*/ 	.short	(.L_148 - .L_147)
	.align		4
.L_147:
        /*0208*/ 	.word	index@(_Z28find_i_extension_project_numiPiS_S_S_S_S_S_S_i)
        /*020c*/ 	.word	0x00000000


	//----- nvinfo : EIATTR_REGCOUNT
	.align		4
.L_148:
        /*0210*/ 	.byte	0x04, 0x2f
        /*0212*/ 	.short	(.L_150 - .L_149)
	.align		4
.L_149:
        /*0214*/ 	.word	index@(_Z6testttPii)
        /*0218*/ 	.word	0x0000001b


	//----- nvinfo : EIATTR_FRAME_SIZE
	.align		4
.L_150:
        /*021c*/ 	.byte	0x04, 0x11
        /*021e*/ 	.short	(.L_152 - .L_151)
	.align		4
.L_151:
        /*0220*/ 	.word	index@(_Z6testttPii)
        /*0224*/ 	.word	0x00000008


	//----- nvinfo : EIATTR_REGCOUNT
	.align		4
.L_152:
        /*0228*/ 	.byte	0x04, 0x2f
        /*022a*/ 	.short	(.L_154 - .L_153)
	.align		4
.L_153:
        /*022c*/ 	.word	index@(_Z11testtt_boolPbi)
        /*0230*/ 	.word	0x0000001b


	//----- nvinfo : EIATTR_FRAME_SIZE
	.align		4
.L_154:
        /*0234*/ 	.byte	0x04, 0x11
        /*0236*/ 	.short	(.L_156 - .L_155)
	.align		4
.L_155:
        /*0238*/ 	.word	index@(_Z11testtt_boolPbi)
        /*023c*/ 	.word	0x00000008


	//----- nvinfo : EIATTR_REGCOUNT
	.align		4
.L_156:
        /*0240*/ 	.byte	0x04, 0x2f
        /*0242*/ 	.short	(.L_158 - .L_157)
	.align		4
.L_157:
        /*0244*/ 	.word	index@(_Z13markKeepArrayPKiPii)
        /*0248*/ 	.word	0x0000000a


	//----- nvinfo : EIATTR_FRAME_SIZE
	.align		4
.L_158:
        /*024c*/ 	.byte	0x04, 0x11
        /*024e*/ 	.short	(.L_160 - .L_159)
	.align		4
.L_159:
        /*0250*/ 	.word	index@(_Z13markKeepArrayPKiPii)
        /*0254*/ 	.word	0x00000000


	//----- nvinfo : EIATTR_REGCOUNT
	.align		4
.L_160:
        /*0258*/ 	.byte	0x04, 0x2f
        /*025a*/ 	.short	(.L_162 - .L_161)
	.align		4
.L_161:
        /*025c*/ 	.word	index@(_Z14compactInPlacePiS_S_PKiS1_i)
        /*0260*/ 	.word	0x00000012


	//----- nvinfo : EIATTR_FRAME_SIZE
	.align		4
.L_162:
        /*0264*/ 	.byte	0x04, 0x11
        /*0266*/ 	.short	(.L_164 - .L_163)
	.align		4
.L_163:
        /*0268*/ 	.word	index@(_Z14compactInPlacePiS_S_PKiS1_i)
        /*026c*/ 	.word	0x00000000


	//----- nvinfo : EIATTR_REGCOUNT
	.align		4
.L_164:
        /*0270*/ 	.byte	0x04, 0x2f
        /*0272*/ 	.short	(.L_166 - .L_165)
	.align		4
.L_165:
        /*0274*/ 	.word	index@(_Z39build_tt_node_chain_utility_s_extensioniPiS_S_S_S_S_S_S_S_S_S_S_S_S_S_S_S_S_S_)
        /*0278*/ 	.word	0x00000020


	//----- nvinfo : EIATTR_FRAME_SIZE
	.align		4
.L_166:
        /*027c*/ 	.byte	0x04, 0x11
        /*027e*/ 	.short	(.L_168 - .L_167)
	.align		4
.L_167:
        /*0280*/ 	.word	index@(_Z39build_tt_node_chain_utility_s_extensioniPiS_S_S_S_S_S_S_S_S_S_S_S_S_S_S_S_S_S_)
        /*0284*/ 	.word	0x00000000


	//----- nvinfo : EIATTR_REGCOUNT
	.align		4
.L_168:
        /*0288*/ 	.byte	0x04, 0x2f
        /*028a*/ 	.short	(.L_170 - .L_169)
	.align		4
.L_169:
        /*028c*/ 	.word	index@(_Z39build_tt_node_chain_utility_i_extensioniPiS_S_S_S_S_S_S_iS_S_S_S_S_)
        /*0290*/ 	.word	0x0000001a


	//----- nvinfo : EIATTR_FRAME_SIZE
	.align		4
.L_170:
        /*0294*/ 	.byte	0x04, 0x11
        /*0296*/ 	.short	(.L_172 - .L_171)
	.align		4
.L_171:
        /*0298*/ 	.word	index@(_Z39build_tt_node_chain_utility_i_extensioniPiS_S_S_S_S_S_S_iS_S_S_S_S_)
        /*029c*/ 	.word	0x00000000


	//----- nvinfo : EIATTR_REGCOUNT
	.align		4
.L_172:
        /*02a0*/ 	.byte	0x04, 0x2f
        /*02a2*/ 	.short	(.L_174 - .L_173)
	.align		4
.L_173:
        /*02a4*/ 	.word	index@(_Z43new_build_tt_node_chain_utility_i_extensioniiPiS_S_S_S_S_S_S_iS_S_S_S_S_)
        /*02a8*/ 	.word	0x0000001a


	//----- nvinfo : EIATTR_FRAME_SIZE
	.align		4
.L_174:
        /*02ac*/ 	.byte	0x04, 0x11
        /*02ae*/ 	.short	(.L_176 - .L_175)
	.align		4
.L_175:
        /*02b0*/ 	.word	index@(_Z43new_build_tt_node_chain_utility_i_extensioniiPiS_S_S_S_S_S_S_iS_S_S_S_S_)
        /*02b4*/ 	.word	0x00000000


	//----- nvinfo : EIATTR_REGCOUNT
	.align		4
.L_176:
        /*02b8*/ 	.byte	0x04, 0x2f
        /*02ba*/ 	.short	(.L_178 - .L_177)
	.align		4
.L_177:
        /*02bc*/ 	.word	index@(_Z8sid_testiPiS_S_S_S_S_)
        /*02c0*/ 	.word	0x0000001a


	//----- nvinfo : EIATTR_FRAME_SIZE
	.align		4
.L_178:
        /*02c4*/ 	.byte	0x04, 0x11
        /*02c6*/ 	.short	(.L_180 - .L_179)
	.align		4
.L_179:
        /*02c8*/ 	.word	index@(_Z8sid_testiPiS_S_S_S_S_)
        /*02cc*/ 	.word	0x00000008


	//----- nvinfo : EIATTR_REGCOUNT
	.align		4
.L_180:
        /*02d0*/ 	.byte	0x04, 0x2f
        /*02d2*/ 	.short	(.L_182 - .L_181)
	.align		4
.L_181:
        /*02d4*/ 	.word	index@(_Z6R_testiPii)
        /*02d8*/ 	.word	0x00000018


	//----- nvinfo : EIATTR_FRAME_SIZE
	.align		4
.L_182:
        /*02dc*/ 	.byte	0x04, 0x11
        /*02de*/ 	.short	(.L_184 - .L_183)
	.align		4
.L_183:
        /*02e0*/ 	.word	index@(_Z6R_testiPii)
        /*02e4*/ 	.word	0x00000008


	//----- nvinfo : EIATTR_REGCOUNT
	.align		4
.L_184:
        /*02e8*/ 	.byte	0x04, 0x2f
        /*02ea*/ 	.short	(.L_186 - .L_185)
	.align		4
.L_185:
        /*02ec*/ 	.word	index@(_Z31tree_node_peu_utility_count_maxPiS_S_S_S_S_S_S_S_Pb)
        /*02f0*/ 	.word	0x00000019


	//----- nvinfo : EIATTR_FRAME_SIZE
	.align		4
.L_186:
        /*02f4*/ 	.byte	0x04, 0x11
        /*02f6*/ 	.short	(.L_188 - .L_187)
	.align		4
.L_187:
        /*02f8*/ 	.word	index@(_Z31tree_node_peu_utility_count_maxPiS_S_S_S_S_S_S_S_Pb)
        /*02fc*/ 	.word	0x00000000


	//----- nvinfo : EIATTR_REGCOUNT
	.align		4
.L_188:
        /*0300*/ 	.byte	0x04, 0x2f
        /*0302*/ 	.short	(.L_190 - .L_189)
	.align		4
.L_189:
        /*0304*/ 	.word	index@(_Z40tree_node_find_s_candidate_and_count_TSUPiS_S_S_S_PbS_S_S_S_S_S_S_S_S_S_S_S_S_S_)
        /*0308*/ 	.word	0x0000001c


	//----- nvinfo : EIATTR_FRAME_SIZE
	.align		4
.L_190:
        /*030c*/ 	.byte	0x04, 0x11
        /*030e*/ 	.short	(.L_192 - .L_191)
	.align		4
.L_191:
        /*0310*/ 	.word	index@(_Z40tree_node_find_s_candidate_and_count_TSUPiS_S_S_S_PbS_S_S_S_S_S_S_S_S_S_S_S_S_S_)
        /*0314*/ 	.word	0x00000000


	//----- nvinfo : EIATTR_REGCOUNT
	.align		4
.L_192:
        /*0318*/ 	.byte	0x04, 0x2f
        /*031a*/ 	.short	(.L_194 - .L_193)
	.align		4
.L_193:
        /*031c*/ 	.word	index@(_Z40tree_node_find_i_candidate_and_count_TSUiPiS_S_S_S_PbS_S_S_S_S_S_S_S_)
        /*0320*/ 	.word	0x0000001e


	//----- nvinfo : EIATTR_FRAME_SIZE
	.align		4
.L_194:
        /*0324*/ 	.byte	0x04, 0x11
        /*0326*/ 	.short	(.L_196 - .L_195)
	.align		4
.L_195:
        /*0328*/ 	.word	index@(_Z40tree_node_find_i_candidate_and_count_TSUiPiS_S_S_S_PbS_S_S_S_S_S_S_S_)
        /*032c*/ 	.word	0x00000000


	//----- nvinfo : EIATTR_REGCOUNT
	.align		4
.L_196:
        /*0330*/ 	.byte	0x04, 0x2f
        /*0332*/ 	.short	(.L_198 - .L_197)
	.align		4
.L_197:
        /*0334*/ 	.word	index@(_Z16sumColumnsKernelPKiPiii)
        /*0338*/ 	.word	0x00000020


	//----- nvinfo : EIATTR_FRAME_SIZE
	.align		4
.L_198:
        /*033c*/ 	.byte	0x04, 0x11
        /*033e*/ 	.short	(.L_200 - .L_199)
	.align		4
.L_199:
        /*0340*/ 	.word	index@(_Z16sumColumnsKernelPKiPiii)
        /*0344*/ 	.word	0x00000000


	//----- nvinfo : EIATTR_REGCOUNT
	.align		4
.L_200:
        /*0348*/ 	.byte	0x04, 0x2f
        /*034a*/ 	.short	(.L_202 - .L_201)
	.align		4
.L_201:
        /*034c*/ 	.word	index@(_Z21tree_node_TSU_pruningiPiS_S_S_)
        /*0350*/ 	.word	0x0000000c


	//----- nvinfo : EIATTR_FRAME_SIZE
	.align		4
.L_202:
        /*0354*/ 	.byte	0x04, 0x11
        /*0356*/ 	.short	(.L_204 - .L_203)
	.align		4
.L_203:
        /*0358*/ 	.word	index@(_Z21tree_node_TSU_pruningiPiS_S_S_)
        /*035c*/ 	.word	0x00000000


	//----- nvinfo : EIATTR_REGCOUNT
	.align		4
.L_204:
        /*0360*/ 	.byte	0x04, 0x2f
        /*0362*/ 	.short	(.L_206 - .L_205)
	.align		4
.L_205:
        /*0364*/ 	.word	index@(_ZN3cub18CUB_300001_SM_10006detail11EmptyKernelIvEEvv)
        /*0368*/ 	.word	0x00000004


	//----- nvinfo : EIATTR_FRAME_SIZE
	.align		4
.L_206:
        /*036c*/ 	.byte	0x04, 0x11
        /*036e*/ 	.short	(.L_208 - .L_207)
	.align		4
.L_207:
        /*0370*/ 	.word	index@(_ZN3cub18CUB_300001_SM_10006detail11EmptyKernelIvEEvv)
        /*0374*/ 	.word	0x00000000


	//----- nvinfo : EIATTR_REGCOUNT
	.align		4
.L_208:
        /*0378*/ 	.byte	0x04, 0x2f
        /*037a*/ 	.short	(.L_210 - .L_209)
	.align		4
.L_209:
        /*037c*/ 	.word	index@(_ZN3cub18CUB_300001_SM_10006detail6reduce28DeviceReduceSingleTileKernelINS2_10policy_hubIijN4cuda3__47maximumIiEEE10Policy1000EN6thrust24THRUST_300001_SM_1000_NS10device_ptrIiEEPijS8_iiNS5_3std3__410__identityEEEvT0_T1_T2_T3_T4_T6_)
        /*0380*/ 	.word	0x00000020


	//----- nvinfo : EIATTR_FRAME_SIZE
	.align		4
.L_210:
        /*0384*/ 	.byte	0x04, 0x11
        /*0386*/ 	.short	(.L_212 - .L_211)
	.align		4
.L_211:
        /*0388*/ 	.word	index@(_ZN3cub18CUB_300001_SM_10006detail6reduce28DeviceReduceSingleTileKernelINS2_10policy_hubIijN4cuda3__47maximumIiEEE10Policy1000EN6thrust24THRUST_300001_SM_1000_NS10device_ptrIiEEPijS8_iiNS5_3std3__410__identityEEEvT0_T1_T2_T3_T4_T6_)
        /*038c*/ 	.word	0x00000000


	//----- nvinfo : EIATTR_REGCOUNT
	.align		4
.L_212:
        /*0390*/ 	.byte	0x04, 0x2f
        /*0392*/ 	.short	(.L_214 - .L_213)
	.align		4
.L_213:
        /*0394*/ 	.word	index@(_ZN3cub18CUB_300001_SM_10006detail6reduce18DeviceReduceKernelINS2_10policy_hubIijN4cuda3__47maximumIiEEE10Policy1000EN6thrust24THRUST_300001_SM_1000_NS10device_ptrIiEEjS8_iNS5_3std3__410__identityEEEvT0_PT3_T1_NS0_13GridEvenShareISL_EET2_T4_)
        /*0398*/ 	.word	0x00000020


	//----- nvinfo : EIATTR_FRAME_SIZE
	.align		4
.L_214:
        /*039c*/ 	.byte	0x04, 0x11
        /*039e*/ 	.short	(.L_216 - .L_215)
	.align		4
.L_215:
        /*03a0*/ 	.word	index@(_ZN3cub18CUB_300001_SM_10006detail6reduce18DeviceReduceKernelINS2_10policy_hubIijN4cuda3__47maximumIiEEE10Policy1000EN6thrust24THRUST_300001_SM_1000_NS10device_ptrIiEEjS8_iNS5_3std3__410__identityEEEvT0_PT3_T1_NS0_13GridEvenShareISL_EET2_T4_)
        /*03a4*/ 	.word	0x00000000


	//----- nvinfo : EIATTR_REGCOUNT
	.align		4
.L_216:
        /*03a8*/ 	.byte	0x04, 0x2f
        /*03aa*/ 	.short	(.L_218 - .L_217)
	.align		4
.L_217:
        /*03ac*/ 	.word	index@(_ZN3cub18CUB_300001_SM_10006detail6reduce28DeviceReduceSingleTileKernelINS2_10policy_hubIijN4cuda3__47maximumIiEEE10Policy1000EPiSB_iS8_iiNS5_3std3__410__identityEEEvT0_T1_T2_T3_T4_T6_)
        /*03b0*/ 	.word	0x0000001e


	//----- nvinfo : EIATTR_FRAME_SIZE
	.align		4
.L_218:
        /*03b4*/ 	.byte	0x04, 0x11
        /*03b6*/ 	.short	(.L_220 - .L_219)
	.align		4
.L_219:
        /*03b8*/ 	.word	index@(_ZN3cub18CUB_300001_SM_10006detail6reduce28DeviceReduceSingleTileKernelINS2_10policy_hubIijN4cuda3__47maximumIiEEE10Policy1000EPiSB_iS8_iiNS5_3std3__410__identityEEEvT0_T1_T2_T3_T4_T6_)
        /*03bc*/ 	.word	0x00000000


	//----- nvinfo : EIATTR_REGCOUNT
	.align		4
.L_220:
        /*03c0*/ 	.byte	0x04, 0x2f
        /*03c2*/ 	.short	(.L_222 - .L_221)
	.align		4
.L_221:
        /*03c4*/ 	.word	index@(_ZN3cub18CUB_300001_SM_10006detail6reduce28DeviceReduceSingleTileKernelINS2_10policy_hubIiyN4cuda3__47maximumIiEEE10Policy1000EN6thrust24THRUST_300001_SM_1000_NS10device_ptrIiEEPiyS8_iiNS5_3std3__410__identityEEEvT0_T1_T2_T3_T4_T6_)
        /*03c8*/ 	.word	0x00000020


	//----- nvinfo : EIATTR_FRAME_SIZE
	.align		4
.L_222:
        /*03cc*/ 	.byte	0x04, 0x11
        /*03ce*/ 	.short	(.L_224 - .L_223)
	.align		4
.L_223:
        /*03d0*/ 	.word	index@(_ZN3cub18CUB_300001_SM_10006detail6reduce28DeviceReduceSingleTileKernelINS2_10policy_hubIiyN4cuda3__47maximumIiEEE10Policy1000EN6thrust24THRUST_300001_SM_1000_NS10device_ptrIiEEPiyS8_iiNS5_3std3__410__identityEEEvT0_T1_T2_T3_T4_T6_)
        /*03d4*/ 	.word	0x00000000


	//----- nvinfo : EIATTR_REGCOUNT
	.align		4
.L_224:
        /*03d8*/ 	.byte	0x04, 0x2f
        /*03da*/ 	.short	(.L_226 - .L_225)
	.align		4
.L_225:
        /*03dc*/ 	.word	index@(_ZN3cub18CUB_300001_SM_10006detail6reduce18DeviceReduceKernelINS2_10policy_hubIiyN4cuda3__47maximumIiEEE10Policy1000EN6thrust24THRUST_300001_SM_1000_NS10device_ptrIiEEyS8_iNS5_3std3__410__identityEEEvT0_PT3_T1_NS0_13GridEvenShareISL_EET2_T4_)
        /*03e0*/ 	.word	0x0000001e


	//----- nvinfo : EIATTR_FRAME_SIZE
	.align		4
.L_226:
        /*03e4*/ 	.byte	0x04, 0x11
        /*03e6*/ 	.short	(.L_228 - .L_227)
	.align		4
.L_227:
        /*03e8*/ 	.word	index@(_ZN3cub18CUB_300001_SM_10006detail6reduce18DeviceReduceKernelINS2_10policy_hubIiyN4cuda3__47maximumIiEEE10Policy1000EN6thrust24THRUST_300001_SM_1000_NS10device_ptrIiEEyS8_iNS5_3std3__410__identityEEEvT0_PT3_T1_NS0_13GridEvenShareISL_EET2_T4_)
        /*03ec*/ 	.word	0x00000000


	//----- nvinfo : EIATTR_REGCOUNT
	.align		4
.L_228:
        /*03f0*/ 	.byte	0x04, 0x2f
        /*03f2*/ 	.short	(.L_230 - .L_229)
	.align		4
.L_229:
        /*03f4*/ 	.word	index@(_ZN3cub18CUB_300001_SM_10006detail6reduce28DeviceReduceSingleTileKernelINS2_10policy_hubIiyN4cuda3__47maximumIiEEE10Policy1000EPiSB_iS8_iiNS5_3std3__410__identityEEEvT0_T1_T2_T3_T4_T6_)
        /*03f8*/ 	.word	0x0000001e


	//----- nvinfo : EIATTR_FRAME_SIZE
	.align		4
.L_230:
        /*03fc*/ 	.byte	0x04, 0x11
        /*03fe*/ 	.short	(.L_232 - .L_231)
	.align		4
.L_231:
        /*0400*/ 	.word	index@(_ZN3cub18CUB_300001_SM_10006detail6reduce28DeviceReduceSingleTileKernelINS2_10policy_hubIiyN4cuda3__47maximumIiEEE10Policy1000EPiSB_iS8_iiNS5_3std3__410__identityEEEvT0_T1_T2_T3_T4_T6_)
        /*0404*/ 	.word	0x00000000


	//----- nvinfo : EIATTR_REGCOUNT
	.align		4
.L_232:
        /*0408*/ 	.byte	0x04, 0x2f
        /*040a*/ 	.short	(.L_234 - .L_233)
	.align		4
.L_233:
        /*040c*/ 	.word	index@(_ZN3cub18CUB_300001_SM_10006detail6reduce28DeviceReduceSingleTileKernelINS2_10policy_hubIijN4cuda3std3__44plusIiEEE10Policy1000EN6thrust24THRUST_300001_SM_1000_NS10device_ptrIiEEPijS9_iiNS7_10__identityEEEvT0_T1_T2_T3_T4_T6_)
        /*0410*/ 	.word	0x00000020


	//----- nvinfo : EIATTR_FRAME_SIZE
	.align		4
.L_234:
        /*0414*/ 	.byte	0x04, 0x11
        /*0416*/ 	.short	(.L_236 - .L_235)
	.align		4
.L_235:
        /*0418*/ 	.word	index@(_ZN3cub18CUB_300001_SM_10006detail6reduce28DeviceReduceSingleTileKernelINS2_10policy_hubIijN4cuda3std3__44plusIiEEE10Policy1000EN6thrust24THRUST_300001_SM_1000_NS10device_ptrIiEEPijS9_iiNS7_10__identityEEEvT0_T1_T2_T3_T4_T6_)
        /*041c*/ 	.word	0x00000000


	//----- nvinfo : EIATTR_REGCOUNT
	.align		4
.L_236:
        /*0420*/ 	.byte	0x04, 0x2f
        /*0422*/ 	.short	(.L_238 - .L_237)
	.align		4
.L_237:
        /*0424*/ 	.word	index@(_ZN3cub18CUB_300001_SM_10006detail6reduce18DeviceReduceKernelINS2_10policy_hubIijN4cuda3std3__44plusIiEEE10Policy1000EN6thrust24THRUST_300001_SM_1000_NS10device_ptrIiEEjS9_iNS7_10__identityEEEvT0_PT3_T1_NS0_13GridEvenShareISK_EET2_T4_)
        /*0428*/ 	.word	0x00000020


	//----- nvinfo : EIATTR_FRAME_SIZE
	.align		4
.L_238:
        /*042c*/ 	.byte	0x04, 0x11
        /*042e*/ 	.short	(.L_240 - .L_239)
	.align		4
.L_239:
        /*0430*/ 	.word	index@(_ZN3cub18CUB_300001_SM_10006detail6reduce18DeviceReduceKernelINS2_10policy_hubIijN4cuda3std3__44plusIiEEE10Policy1000EN6thrust24THRUST_300001_SM_1000_NS10device_ptrIiEEjS9_iNS7_10__identityEEEvT0_PT3_T1_NS0_13GridEvenShareISK_EET2_T4_)
        /*0434*/ 	.word	0x00000000


	//----- nvinfo : EIATTR_REGCOUNT
	.align		4
.L_240:
        /*0438*/ 	.byte	0x04, 0x2f
        /*043a*/ 	.short	(.L_242 - .L_241)
	.align		4
.L_241:
        /*043c*/ 	.word	index@(_ZN3cub18CUB_300001_SM_10006detail6reduce28DeviceReduceSingleTileKernelINS2_10policy_hubIijN4cuda3std3__44plusIiEEE10Policy1000EPiSC_iS9_iiNS7_10__identityEEEvT0_T1_T2_T3_T4_T6_)
        /*0440*/ 	.word	0x00000020


	//----- nvinfo : EIATTR_FRAME_SIZE
	.align		4
.L_242:
        /*0444*/ 	.byte	0x04, 0x11
        /*0446*/ 	.short	(.L_244 - .L_243)
	.align		4
.L_243:
        /*0448*/ 	.word	index@(_ZN3cub18CUB_300001_SM_10006detail6reduce28DeviceReduceSingleTileKernelINS2_10policy_hubIijN4cuda3std3__44plusIiEEE10Policy1000EPiSC_iS9_iiNS7_10__identityEEEvT0_T1_T2_T3_T4_T6_)
        /*044c*/ 	.word	0x00000000


	//----- nvinfo : EIATTR_REGCOUNT
	.align		4
.L_244:
        /*0450*/ 	.byte	0x04, 0x2f
        /*0452*/ 	.short	(.L_246 - .L_245)
	.align		4
.L_245:
        /*0454*/ 	.word	index@(_ZN3cub18CUB_300001_SM_10006detail6reduce28DeviceReduceSingleTileKernelINS2_10policy_hubIiyN4cuda3std3__44plusIiEEE10Policy1000EN6thrust24THRUST_300001_SM_1000_NS10device_ptrIiEEPiyS9_iiNS7_10__identityEEEvT0_T1_T2_T3_T4_T6_)
        /*0458*/ 	.word	0x0000001f


	//----- nvinfo : EIATTR_FRAME_SIZE
	.align		4
.L_246:
        /*045c*/ 	.byte	0x04, 0x11
        /*045e*/ 	.short	(.L_248 - .L_247)
	.align		4
.L_247:
        /*0460*/ 	.word	index@(_ZN3cub18CUB_300001_SM_10006detail6reduce28DeviceReduceSingleTileKernelINS2_10policy_hubIiyN4cuda3std3__44plusIiEEE10Policy1000EN6thrust24THRUST_300001_SM_1000_NS10device_ptrIiEEPiyS9_iiNS7_10__identityEEEvT0_T1_T2_T3_T4_T6_)
        /*0464*/ 	.word	0x00000000


	//----- nvinfo : EIATTR_REGCOUNT
	.align		4
.L_248:
        /*0468*/ 	.byte	0x04, 0x2f
        /*046a*/ 	.short	(.L_250 - .L_249)
	.align		4
.L_249:
        /*046c*/ 	.word	index@(_ZN3cub18CUB_300001_SM_10006detail6reduce18DeviceReduceKernelINS2_10policy_hubIiyN4cuda3std3__44plusIiEEE10Policy1000EN6thrust24THRUST_300001_SM_1000_NS10device_ptrIiEEyS9_iNS7_10__identityEEEvT0_PT3_T1_NS0_13GridEvenShareISK_EET2_T4_)
        /*0470*/ 	.word	0x0000001e


	//----- nvinfo : EIATTR_FRAME_SIZE
	.align		4
.L_250:
        /*0474*/ 	.byte	0x04, 0x11
        /*0476*/ 	.short	(.L_252 - .L_251)
	.align		4
.L_251:
        /*0478*/ 	.word	index@(_ZN3cub18CUB_300001_SM_10006detail6reduce18DeviceReduceKernelINS2_10policy_hubIiyN4cuda3std3__44plusIiEEE10Policy1000EN6thrust24THRUST_300001_SM_1000_NS10device_ptrIiEEyS9_iNS7_10__identityEEEvT0_PT3_T1_NS0_13GridEvenShareISK_EET2_T4_)
        /*047c*/ 	.word	0x00000000


	//----- nvinfo : EIATTR_REGCOUNT
	.align		4
.L_252:
        /*0480*/ 	.byte	0x04, 0x2f
        /*0482*/ 	.short	(.L_254 - .L_253)
	.align		4
.L_253:
        /*0484*/ 	.word	index@(_ZN3cub18CUB_300001_SM_10006detail6reduce28DeviceReduceSingleTileKernelINS2_10policy_hubIiyN4cuda3std3__44plusIiEEE10Policy1000EPiSC_iS9_iiNS7_10__identityEEEvT0_T1_T2_T3_T4_T6_)
        /*0488*/ 	.word	0x00000020


	//----- nvinfo : EIATTR_FRAME_SIZE
	.align		4
.L_254:
        /*048c*/ 	.byte	0x04, 0x11
        /*048e*/ 	.short	(.L_256 - .L_255)
	.align		4
.L_255:
        /*0490*/ 	.word	index@(_ZN3cub18CUB_300001_SM_10006detail6reduce28DeviceReduceSingleTileKernelINS2_10policy_hubIiyN4cuda3std3__44plusIiEEE10Policy1000EPiSC_iS9_iiNS7_10__identityEEEvT0_T1_T2_T3_T4_T6_)
        /*0494*/ 	.word	0x00000000


	//----- nvinfo : EIATTR_REGCOUNT
	.align		4
.L_256:
        /*0498*/ 	.byte	0x04, 0x2f
        /*049a*/ 	.short	(.L_258 - .L_257)
	.align		4
.L_257:
        /*049c*/ 	.word	index@(_ZN3cub18CUB_300001_SM_10006detail4scan23DeviceCompactInitKernelINS0_13ScanTileStateIiLb1EEEPlEEvT_iT0_)
        /*04a0*/ 	.word	0x0000000a


	//----- nvinfo : EIATTR_FRAME_SIZE
	.align		4
.L_258:
        /*04a4*/ 	.byte	0x04, 0x11
        /*04a6*/ 	.short	(.L_260 - .L_259)
	.align		4
.L_259:
        /*04a8*/ 	.word	index@(_ZN3cub18CUB_300001_SM_10006detail4scan23DeviceCompactInitKernelINS0_13ScanTileStateIiLb1EEEPlEEvT_iT0_)
        /*04ac*/ 	.word	0x00000000


	//----- nvinfo : EIATTR_REGCOUNT
	.align		4
.L_260:
        /*04b0*/ 	.byte	0x04, 0x2f
        /*04b2*/ 	.short	(.L_262 - .L_261)
	.align		4
.L_261:
        /*04b4*/ 	.word	index@(_ZN3cub18CUB_300001_SM_10006detail4scan20DeviceScanInitKernelINS0_13ScanTileStateIiLb1EEEEEvT_i)
        /*04b8*/ 	.word	0x00000008


	//----- nvinfo : EIATTR_FRAME_SIZE
	.align		4
.L_262:
        /*04bc*/ 	.byte	0x04, 0x11
        /*04be*/ 	.short	(.L_264 - .L_263)
	.align		4
.L_263:
        /*04c0*/ 	.word	index@(_ZN3cub18CUB_300001_SM_10006detail4scan20DeviceScanInitKernelINS0_13ScanTileStateIiLb1EEEEEvT_i)
        /*04c4*/ 	.word	0x00000000


	//----- nvinfo : EIATTR_REGCOUNT
	.align		4
.L_264:
        /*04c8*/ 	.byte	0x04, 0x2f
        /*04ca*/ 	.short	(.L_266 - .L_265)
	.align		4
.L_265:
        /*04cc*/ 	.word	index@(_ZN3cub18CUB_300001_SM_10006detail4scan16DeviceScanKernelINS2_10policy_hubIiiijN4cuda3std3__44plusIvEEE10Policy1000EN6thrust24THRUST_300001_SM_1000_NS10device_ptrIiEESF_NS0_13ScanTileStateIiLb1EEES9_NS0_8NullTypeEjiLb0ESI_EEvT0_T1_T2_iT3_T4_T5_)
        /*04d0*/ 	.word	0x00000038


	//----- nvinfo : EIATTR_FRAME_SIZE
	.align		4
.L_266:
        /*04d4*/ 	.byte	0x04, 0x11
        /*04d6*/ 	.short	(.L_268 - .L_267)
	.align		4
.L_267:
        /*04d8*/ 	.word	index@(_ZN3cub18CUB_300001_SM_10006detail4scan16DeviceScanKernelINS2_10policy_hubIiiijN4cuda3std3__44plusIvEEE10Policy1000EN6thrust24THRUST_300001_SM_1000_NS10device_ptrIiEESF_NS0_13ScanTileStateIiLb1EEES9_NS0_8NullTypeEjiLb0ESI_EEvT0_T1_T2_iT3_T4_T5_)
        /*04dc*/ 	.word	0x00000000


	//----- nvinfo : EIATTR_REGCOUNT
	.align		4
.L_268:
        /*04e0*/ 	.byte	0x04, 0x2f
        /*04e2*/ 	.short	(.L_270 - .L_269)
	.align		4
.L_269:
        /*04e4*/ 	.word	index@(_ZN3cub18CUB_300001_SM_10006detail4scan16DeviceScanKernelINS2_10policy_hubIiiimN4cuda3std3__44plusIvEEE10Policy1000EN6thrust24THRUST_300001_SM_1000_NS10device_ptrIiEESF_NS0_13ScanTileStateIiLb1EEES9_NS0_8NullTypeEmiLb0ESI_EEvT0_T1_T2_iT3_T4_T5_)
        /*04e8*/ 	.word	0x00000030


	//----- nvinfo : EIATTR_FRAME_SIZE
	.align		4
.L_270:
        /*04ec*/ 	.byte	0x04, 0x11
        /*04ee*/ 	.short	(.L_272 - .L_271)
	.align		4
.L_271:
        /*04f0*/ 	.word	index@(_ZN3cub18CUB_300001_SM_10006detail4scan16DeviceScanKernelINS2_10policy_hubIiiimN4cuda3std3__44plusIvEEE10Policy1000EN6thrust24THRUST_300001_SM_1000_NS10device_ptrIiEESF_NS0_13ScanTileStateIiLb1EEES9_NS0_8NullTypeEmiLb0ESI_EEvT0_T1_T2_iT3_T4_T5_)
        /*04f4*/ 	.word	0x00000000


	//----- nvinfo : EIATTR_REGCOUNT
	.align		4
.L_272:
        /*04f8*/ 	.byte	0x04, 0x2f
        /*04fa*/ 	.short	(.L_274 - .L_273)
	.align		4
.L_273:
        /*04fc*/ 	.word	index@(_ZN3cub18CUB_300001_SM_10006detail11scan_by_key25DeviceScanByKeyInitKernelINS0_24ReduceByKeyScanTileStateIiiLb1EEEPijEEvT_T0_PN4cuda3std3__415iterator_traitsIS8_vE10value_typeET1_i)
        /*0500*/ 	.word	0x0000000e


	//----- nvinfo : EIATTR_FRAME_SIZE
	.align		4
.L_274:
        /*0504*/ 	.byte	0x04, 0x11
        /*0506*/ 	.short	(.L_276 - .L_275)
	.align		4
.L_275:
        /*0508*/ 	.word	index@(_ZN3cub18CUB_300001_SM_10006detail11scan_by_key25DeviceScanByKeyInitKernelINS0_24ReduceByKeyScanTileStateIiiLb1EEEPijEEvT_T0_PN4cuda3std3__415iterator_traitsIS8_vE10value_typeET1_i)
        /*050c*/ 	.word	0x00000000


	//----- nvinfo : EIATTR_REGCOUNT
	.align		4
.L_276:
        /*0510*/ 	.byte	0x04, 0x2f
        /*0512*/ 	.short	(.L_278 - .L_277)
	.align		4
.L_277:
        /*0514*/ 	.word	index@(_ZN3cub18CUB_300001_SM_10006detail11scan_by_key21DeviceScanByKeyKernelINS2_10policy_hubIPiiiN4cuda3__47maximumIiEEE10Policy1000ES5_S5_S5_NS0_24ReduceByKeyScanTileStateIiiLb1EEENS6_3std3__48equal_toIiEES9_ijiiEEvT0_PT9_T1_T2_T3_iT4_T5_T6_T7_)
        /*0518*/ 	.word	0x00000048


	//----- nvinfo : EIATTR_FRAME_SIZE
	.align		4
.L_278:
        /*051c*/ 	.byte	0x04, 0x11
        /*051e*/ 	.short	(.L_280 - .L_279)
	.align		4
.L_279:
        /*0520*/ 	.word	index@(_ZN3cub18CUB_300001_SM_10006detail11scan_by_key21DeviceScanByKeyKernelINS2_10policy_hubIPiiiN4cuda3__47maximumIiEEE10Policy1000ES5_S5_S5_NS0_24ReduceByKeyScanTileStateIiiLb1EEENS6_3std3__48equal_toIiEES9_ijiiEEvT0_PT9_T1_T2_T3_iT4_T5_T6_T7_)
        /*0524*/ 	.word	0x00000000


	//----- nvinfo : EIATTR_REGCOUNT
	.align		4
.L_280:
        /*0528*/ 	.byte	0x04, 0x2f
        /*052a*/ 	.short	(.L_282 - .L_281)
	.align		4
.L_281:
        /*052c*/ 	.word	index@(_ZN3cub18CUB_300001_SM_10006detail11scan_by_key25DeviceScanByKeyInitKernelINS0_24ReduceByKeyScanTileStateIiiLb1EEEPimEEvT_T0_PN4cuda3std3__415iterator_traitsIS8_vE10value_typeET1_i)
        /*0530*/ 	.word	0x0000000e


	//----- nvinfo : EIATTR_FRAME_SIZE
	.align		4
.L_282:
        /*0534*/ 	.byte	0x04, 0x11
        /*0536*/ 	.short	(.L_284 - .L_283)
	.align		4
.L_283:
        /*0538*/ 	.word	index@(_ZN3cub18CUB_300001_SM_10006detail11scan_by_key25DeviceScanByKeyInitKernelINS0_24ReduceByKeyScanTileStateIiiLb1EEEPimEEvT_T0_PN4cuda3std3__415iterator_traitsIS8_vE10value_typeET1_i)
        /*053c*/ 	.word	0x00000000


	//----- nvinfo : EIATTR_REGCOUNT
	.align		4
.L_284:
        /*0540*/ 	.byte	0x04, 0x2f
        /*0542*/ 	.short	(.L_286 - .L_285)
	.align		4
.L_285:
        /*0544*/ 	.word	index@(_ZN3cub18CUB_300001_SM_10006detail11scan_by_key21DeviceScanByKeyKernelINS2_10policy_hubIPiiiN4cuda3__47maximumIiEEE10Policy1000ES5_S5_S5_NS0_24ReduceByKeyScanTileStateIiiLb1EEENS6_3std3__48equal_toIiEES9_imiiEEvT0_PT9_T1_T2_T3_iT4_T5_T6_T7_)
        /*0548*/ 	.word	0x00000048


	//----- nvinfo : EIATTR_FRAME_SIZE
	.align		4
.L_286:
        /*054c*/ 	.byte	0x04, 0x11
        /*054e*/ 	.short	(.L_288 - .L_287)
	.align		4
.L_287:
        /*0550*/ 	.word	index@(_ZN3cub18CUB_300001_SM_10006detail11scan_by_key21DeviceScanByKeyKernelINS2_10policy_hubIPiiiN4cuda3__47maximumIiEEE10Policy1000ES5_S5_S5_NS0_24ReduceByKeyScanTileStateIiiLb1EEENS6_3std3__48equal_toIiEES9_imiiEEvT0_PT9_T1_T2_T3_iT4_T5_T6_T7_)
        /*0554*/ 	.word	0x00000000


	//----- nvinfo : EIATTR_REGCOUNT
	.align		4
.L_288:
        /*0558*/ 	.byte	0x04, 0x2f
        /*055a*/ 	.short	(.L_290 - .L_289)
	.align		4
.L_289:
        /*055c*/ 	.word	index@(_ZN3cub18CUB_300001_SM_10006detail6select23DeviceSelectSweepKernelINS2_10policy_hubIiiiLb0ELNS0_10SelectImplE0EE10Policy1000EN6thrust24THRUST_300001_SM_1000_NS17counting_iteratorIiNS9_11use_defaultESB_SB_EENS9_10device_ptrIiEESE_PlNS0_13ScanTileStateIiLb1EEE6is_oneNS0_8NullTypeEiNS2_19streaming_context_tIlLb1EEELS5_0EEEvT0_T1_T2_T3_T4_T5_T6_T7_iT8_NS1_7vsmem_tE)
        /*0560*/ 	.word	0x00000040


	//----- nvinfo : EIATTR_FRAME_SIZE
	.align		4
.L_290:
        /*0564*/ 	.byte	0x04, 0x11
        /*0566*/ 	.short	(.L_292 - .L_291)
	.align		4
.L_291:
        /*0568*/ 	.word	index@(_ZN3cub18CUB_300001_SM_10006detail6select23DeviceSelectSweepKernelINS2_10policy_hubIiiiLb0ELNS0_10SelectImplE0EE10Policy1000EN6thrust24THRUST_300001_SM_1000_NS17counting_iteratorIiNS9_11use_defaultESB_SB_EENS9_10device_ptrIiEESE_PlNS0_13ScanTileStateIiLb1EEE6is_oneNS0_8NullTypeEiNS2_19streaming_context_tIlLb1EEELS5_0EEEvT0_T1_T2_T3_T4_T5_T6_T7_iT8_NS1_7vsmem_tE)
        /*056c*/ 	.word	0x00000008


	//----- nvinfo : EIATTR_MIN_STACK_SIZE
	.align		4
.L_292:
        /*0570*/ 	.byte	0x04, 0x12
        /*0572*/ 	.short	(.L_294 - .L_293)
	.align		4
.L_293:
        /*0574*/ 	.word	index@(_ZN3cub18CUB_300001_SM_10006detail6select23DeviceSelectSweepKernelINS2_10policy_hubIiiiLb0ELNS0_10SelectImplE0EE10Policy1000EN6thrust24THRUST_300001_SM_1000_NS17counting_iteratorIiNS9_11use_defaultESB_SB_EENS9_10device_ptrIiEESE_PlNS0_13ScanTileStateIiLb1EEE6is_oneNS0_8NullTypeEiNS2_19streaming_context_tIlLb1EEELS5_0EEEvT0_T1_T2_T3_T4_T5_T6_T7_iT8_NS1_7vsmem_tE)
        /*0578*/ 	.word	0x00000008


	//----- nvinfo : EIATTR_MIN_STACK_SIZE
	.align		4
.L_294:
        /*057c*/ 	.byte	0x04, 0x12
        /*057e*/ 	.short	(.L_296 - .L_295)
	.align		4
.L_295:
        /*0580*/ 	.word	index@(_ZN3cub18CUB_300001_SM_10006detail11scan_by_key21DeviceScanByKeyKernelINS2_10policy_hubIPiiiN4cuda3__47maximumIiEEE10Policy1000ES5_S5_S5_NS0_24ReduceByKeyScanTileStateIiiLb1EEENS6_3std3__48equal_toIiEES9_imiiEEvT0_PT9_T1_T2_T3_iT4_T5_T6_T7_)
        /*0584*/ 	.word	0x00000000


	//----- nvinfo : EIATTR_MIN_STACK_SIZE
	.align		4
.L_296:
        /*0588*/ 	.byte	0x04, 0x12
        /*058a*/ 	.short	(.L_298 - .L_297)
	.align		4
.L_297:
        /*058c*/ 	.word	index@(_ZN3cub18CUB_300001_SM_10006detail11scan_by_key25DeviceScanByKeyInitKernelINS0_24ReduceByKeyScanTileStateIiiLb1EEEPimEEvT_T0_PN4cuda3std3__415iterator_traitsIS8_vE10value_typeET1_i)
        /*0590*/ 	.word	0x00000000


	//----- nvinfo : EIATTR_MIN_STACK_SIZE
	.align		4
.L_298:
        /*0594*/ 	.byte	0x04, 0x12
        /*0596*/ 	.short	(.L_300 - .L_299)
	.align		4
.L_299:
        /*0598*/ 	.word	index@(_ZN3cub18CUB_300001_SM_10006detail11scan_by_key21DeviceScanByKeyKernelINS2_10policy_hubIPiiiN4cuda3__47maximumIiEEE10Policy1000ES5_S5_S5_NS0_24ReduceByKeyScanTileStateIiiLb1EEENS6_3std3__48equal_toIiEES9_ijiiEEvT0_PT9_T1_T2_T3_iT4_T5_T6_T7_)
        /*059c*/ 	.word	0x00000000


	//----- nvinfo : EIATTR_MIN_STACK_SIZE
	.align		4
.L_300:
        /*05a0*/ 	.byte	0x04, 0x12
        /*05a2*/ 	.short	(.L_302 - .L_301)
	.align		4
.L_301:
        /*05a4*/ 	.word	index@(_ZN3cub18CUB_300001_SM_10006detail11scan_by_key25DeviceScanByKeyInitKernelINS0_24ReduceByKeyScanTileStateIiiLb1EEEPijEEvT_T0_PN4cuda3std3__415iterator_traitsIS8_vE10value_typeET1_i)
        /*05a8*/ 	.word	0x00000000


	//----- nvinfo : EIATTR_MIN_STACK_SIZE
	.align		4
.L_302:
        /*05ac*/ 	.byte	0x04, 0x12
        /*05ae*/ 	.short	(.L_304 - .L_303)
	.align		4
.L_303:
        /*05b0*/ 	.word	index@(_ZN3cub18CUB_300001_SM_10006detail4scan16DeviceScanKernelINS2_10policy_hubIiiimN4cuda3std3__44plusIvEEE10Policy1000EN6thrust24THRUST_300001_SM_1000_NS10device_ptrIiEESF_NS0_13ScanTileStateIiLb1EEES9_NS0_8NullTypeEmiLb0ESI_EEvT0_T1_T2_iT3_T4_T5_)
        /*05b4*/ 	.word	0x00000000


	//----- nvinfo : EIATTR_MIN_STACK_SIZE
	.align		4
.L_304:
        /*05b8*/ 	.byte	0x04, 0x12
        /*05ba*/ 	.short	(.L_306 - .L_305)
	.align		4
.L_305:
        /*05bc*/ 	.word	index@(_ZN3cub18CUB_300001_SM_10006detail4scan16DeviceScanKernelINS2_10policy_hubIiiijN4cuda3std3__44plusIvEEE10Policy1000EN6thrust24THRUST_300001_SM_1000_NS10device_ptrIiEESF_NS0_13ScanTileStateIiLb1EEES9_NS0_8NullTypeEjiLb0ESI_EEvT0_T1_T2_iT3_T4_T5_)
        /*05c0*/ 	.word	0x00000000


	//----- nvinfo : EIATTR_MIN_STACK_SIZE
	.align		4
.L_306:
        /*05c4*/ 	.byte	0x04, 0x12
        /*05c6*/ 	.short	(.L_308 - .L_307)
	.align		4
.L_307:
        /*05c8*/ 	.word	index@(_ZN3cub18CUB_300001_SM_10006detail4scan20DeviceScanInitKernelINS0_13ScanTileStateIiLb1EEEEEvT_i)
        /*05cc*/ 	.word	0x00000000


	//----- nvinfo : EIATTR_MIN_STACK_SIZE
	.align		4
.L_308:
        /*05d0*/ 	.byte	0x04, 0x12
        /*05d2*/ 	.short	(.L_310 - .L_309)
	.align		4
.L_309:
        /*05d4*/ 	.word	index@(_ZN3cub18CUB_300001_SM_10006detail4scan23DeviceCompactInitKernelINS0_13ScanTileStateIiLb1EEEPlEEvT_iT0_)
        /*05d8*/ 	.word	0x00000000


	//----- nvinfo : EIATTR_MIN_STACK_SIZE
	.align		4
.L_310:
        /*05dc*/ 	.byte	0x04, 0x12
        /*05de*/ 	.short	(.L_312 - .L_311)
	.align		4
.L_311:
        /*05e0*/ 	.word	index@(_ZN3cub18CUB_300001_SM_10006detail6reduce28DeviceReduceSingleTileKernelINS2_10policy_hubIiyN4cuda3std3__44plusIiEEE10Policy1000EPiSC_iS9_iiNS7_10__identityEEEvT0_T1_T2_T3_T4_T6_)
        /*05e4*/ 	.word	0x00000000


	//----- nvinfo : EIATTR_MIN_STACK_SIZE
	.align		4
.L_312:
        /*05e8*/ 	.byte	0x04, 0x12
        /*05ea*/ 	.short	(.L_314 - .L_313)
	.align		4
.L_313:
        /*05ec*/ 	.word	index@(_ZN3cub18CUB_300001_SM_10006detail6reduce18DeviceReduceKernelINS2_10policy_hubIiyN4cuda3std3__44plusIiEEE10Policy1000EN6thrust24THRUST_300001_SM_1000_NS10device_ptrIiEEyS9_iNS7_10__identityEEEvT0_PT3_T1_NS0_13GridEvenShareISK_EET2_T4_)
        /*05f0*/ 	.word	0x00000000


	//----- nvinfo : EIATTR_MIN_STACK_SIZE
	.align		4
.L_314:
        /*05f4*/ 	.byte	0x04, 0x12
        /*05f6*/ 	.short	(.L_316 - .L_315)
	.align		4
.L_315:
        /*05f8*/ 	.word	index@(_ZN3cub18CUB_300001_SM_10006detail6reduce28DeviceReduceSingleTileKernelINS2_10policy_hubIiyN4cuda3std3__44plusIiEEE10Policy1000EN6thrust24THRUST_300001_SM_1000_NS10device_ptrIiEEPiyS9_iiNS7_10__identityEEEvT0_T1_T2_T3_T4_T6_)
        /*05fc*/ 	.word	0x00000000


	//----- nvinfo : EIATTR_MIN_STACK_SIZE
	.align		4
.L_316:
        /*0600*/ 	.byte	0x04, 0x12
        /*0602*/ 	.short	(.L_318 - .L_317)
	.align		4
.L_317:
        /*0604*/ 	.word	index@(_ZN3cub18CUB_300001_SM_10006detail6reduce28DeviceReduceSingleTileKernelINS2_10policy_hubIijN4cuda3std3__44plusIiEEE10Policy1000EPiSC_iS9_iiNS7_10__identityEEEvT0_T1_T2_T3_T4_T6_)
        /*0608*/ 	.word	0x00000000


	//----- nvinfo : EIATTR_MIN_STACK_SIZE
	.align		4
.L_318:
        /*060c*/ 	.byte	0x04, 0x12
        /*060e*/ 	.short	(.L_320 - .L_319)
	.align		4
.L_319:
        /*0610*/ 	.word	index@(_ZN3cub18CUB_300001_SM_10006detail6reduce18DeviceReduceKernelINS2_10policy_hubIijN4cuda3std3__44plusIiEEE10Policy1000EN6thrust24THRUST_300001_SM_1000_NS10device_ptrIiEEjS9_iNS7_10__identityEEEvT0_PT3_T1_NS0_13GridEvenShareISK_EET2_T4_)
        /*0614*/ 	.word	0x00000000


	//----- nvinfo : EIATTR_MIN_STACK_SIZE
	.align		4
.L_320:
        /*0618*/ 	.byte	0x04, 0x12
        /*061a*/ 	.short	(.L_322 - .L_321)
	.align		4
.L_321:
        /*061c*/ 	.word	index@(_ZN3cub18CUB_300001_SM_10006detail6reduce28DeviceReduceSingleTileKernelINS2_10policy_hubIijN4cuda3std3__44plusIiEEE10Policy1000EN6thrust24THRUST_300001_SM_1000_NS10device_ptrIiEEPijS9_iiNS7_10__identityEEEvT0_T1_T2_T3_T4_T6_)
        /*0620*/ 	.word	0x00000000


	//----- nvinfo : EIATTR_MIN_STACK_SIZE
	.align		4
.L_322:
        /*0624*/ 	.byte	0x04, 0x12
        /*0626*/ 	.short	(.L_324 - .L_323)
	.align		4
.L_323:
        /*0628*/ 	.word	index@(_ZN3cub18CUB_300001_SM_10006detail6reduce28DeviceReduceSingleTileKernelINS2_10policy_hubIiyN4cuda3__47maximumIiEEE10Policy1000EPiSB_iS8_iiNS5_3std3__410__identityEEEvT0_T1_T2_T3_T4_T6_)
        /*062c*/ 	.word	0x00000000


	//----- nvinfo : EIATTR_MIN_STACK_SIZE
	.align		4
.L_324:
        /*0630*/ 	.byte	0x04, 0x12
        /*0632*/ 	.short	(.L_326 - .L_325)
	.align		4
.L_325:
        /*0634*/ 	.word	index@(_ZN3cub18CUB_300001_SM_10006detail6reduce18DeviceReduceKernelINS2_10policy_hubIiyN4cuda3__47maximumIiEEE10Policy1000EN6thrust24THRUST_300001_SM_1000_NS10device_ptrIiEEyS8_iNS5_3std3__410__identityEEEvT0_PT3_T1_NS0_13GridEvenShareISL_EET2_T4_)
        /*0638*/ 	.word	0x00000000


	//----- nvinfo : EIATTR_MIN_STACK_SIZE
	.align		4
.L_326:
        /*063c*/ 	.byte	0x04, 0x12
        /*063e*/ 	.short	(.L_328 - .L_327)
	.align		4
.L_327:
        /*0640*/ 	.word	index@(_ZN3cub18CUB_300001_SM_10006detail6reduce28DeviceReduceSingleTileKernelINS2_10policy_hubIiyN4cuda3__47maximumIiEEE10Policy1000EN6thrust24THRUST_300001_SM_1000_NS10device_ptrIiEEPiyS8_iiNS5_3std3__410__identityEEEvT0_T1_T2_T3_T4_T6_)
        /*0644*/ 	.word	0x00000000


	//----- nvinfo : EIATTR_MIN_STACK_SIZE
	.align		4
.L_328:
        /*0648*/ 	.byte	0x04, 0x12
        /*064a*/ 	.short	(.L_330 - .L_329)
	.align		4
.L_329:
        /*064c*/ 	.word	index@(_ZN3cub18CUB_300001_SM_10006detail6reduce28DeviceReduceSingleTileKernelINS2_10policy_hubIijN4cuda3__47maximumIiEEE10Policy1000EPiSB_iS8_iiNS5_3std3__410__identityEEEvT0_T1_T2_T3_T4_T6_)
        /*0650*/ 	.word	0x00000000


	//----- nvinfo : EIATTR_MIN_STACK_SIZE
	.align		4
.L_330:
        /*0654*/ 	.byte	0x04, 0x12
        /*0656*/ 	.short	(.L_332 - .L_331)
	.align		4
.L_331:
        /*0658*/ 	.word	index@(_ZN3cub18CUB_300001_SM_10006detail6reduce18DeviceReduceKernelINS2_10policy_hubIijN4cuda3__47maximumIiEEE10Policy1000EN6thrust24THRUST_300001_SM_1000_NS10device_ptrIiEEjS8_iNS5_3std3__410__identityEEEvT0_PT3_T1_NS0_13GridEvenShareISL_EET2_T4_)
        /*065c*/ 	.word	0x00000000


	//----- nvinfo : EIATTR_MIN_STACK_SIZE
	.align		4
.L_332:
        /*0660*/ 	.byte	0x04, 0x12
        /*0662*/ 	.short	(.L_334 - .L_333)
	.align		4
.L_333:
        /*0664*/ 	.word	index@(_ZN3cub18CUB_300001_SM_10006detail6reduce28DeviceReduceSingleTileKernelINS2_10policy_hubIijN4cuda3__47maximumIiEEE10Policy1000EN6thrust24THRUST_300001_SM_1000_NS10device_ptrIiEEPijS8_iiNS5_3std3__410__identityEEEvT0_T1_T2_T3_T4_T6_)
        /*0668*/ 	.word	0x00000000


	//----- nvinfo : EIATTR_MIN_STACK_SIZE
	.align		4
.L_334:
        /*066c*/ 	.byte	0x04, 0x12
        /*066e*/ 	.short	(.L_336 - .L_335)
	.align		4
.L_335:
        /*0670*/ 	.word	index@(_ZN3cub18CUB_300001_SM_10006detail11EmptyKernelIvEEvv)
        /*0674*/ 	.word	0x00000000


	//----- nvinfo : EIATTR_MIN_STACK_SIZE
	.align		4
.L_336:
        /*0678*/ 	.byte	0x04, 0x12
        /*067a*/ 	.short	(.L_338 - .L_337)
	.align		4
.L_337:
        /*067c*/ 	.word	index@(_Z21tree_node_TSU_pruningiPiS_S_S_)
        /*0680*/ 	.word	0x00000000


	//----- nvinfo : EIATTR_MIN_STACK_SIZE
	.align		4
.L_338:
        /*0684*/ 	.byte	0x04, 0x12
        /*0686*/ 	.short	(.L_340 - .L_339)
	.align		4
.L_339:
        /*0688*/ 	.word	index@(_Z16sumColumnsKernelPKiPiii)
        /*068c*/ 	.word	0x00000000


	//----- nvinfo : EIATTR_MIN_STACK_SIZE
	.align		4
.L_340:
        /*0690*/ 	.byte	0x04, 0x12
        /*0692*/ 	.short	(.L_342 - .L_341)
	.align		4
.L_341:
        /*0694*/ 	.word	index@(_Z40tree_node_find_i_candidate_and_count_TSUiPiS_S_S_S_PbS_S_S_S_S_S_S_S_)
        /*0698*/ 	.word	0x00000000


	//----- nvinfo : EIATTR_MIN_STACK_SIZE
	.align		4
.L_342:
        /*069c*/ 	.byte	0x04, 0x12
        /*069e*/ 	.short	(.L_344 - .L_343)
	.align		4
.L_343:
        /*06a0*/ 	.word	index@(_Z40tree_node_find_s_candidate_and_count_TSUPiS_S_S_S_PbS_S_S_S_S_S_S_S_S_S_S_S_S_S_)
        /*06a4*/ 	.word	0x00000000


	//----- nvinfo : EIATTR_MIN_STACK_SIZE
	.align		4
.L_344:
        /*06a8*/ 	.byte	0x04, 0x12
        /*06aa*/ 	.short	(.L_346 - .L_345)
	.align		4
.L_345:
        /*06ac*/ 	.word	index@(_Z31tree_node_peu_utility_count_maxPiS_S_S_S_S_S_S_S_Pb)
        /*06b0*/ 	.word	0x00000000


	//----- nvinfo : EIATTR_MIN_STACK_SIZE
	.align		4
.L_346:
        /*06b4*/ 	.byte	0x04, 0x12
        /*06b6*/ 	.short	(.L_348 - .L_347)
	.align		4
.L_347:
        /*06b8*/ 	.word	index@(_Z6R_testiPii)
        /*06bc*/ 	.word	0x00000008


	//----- nvinfo : EIATTR_MIN_STACK_SIZE
	.align		4
.L_348:
        /*06c0*/ 	.byte	0x04, 0x12
        /*06c2*/ 	.short	(.L_350 - .L_349)
	.align		4
.L_349:
        /*06c4*/ 	.word	index@(_Z8sid_testiPiS_S_S_S_S_)
        /*06c8*/ 	.word	0x00000008


	//----- nvinfo : EIATTR_MIN_STACK_SIZE
	.align		4
.L_350:
        /*06cc*/ 	.byte	0x04, 0x12
        /*06ce*/ 	.short	(.L_352 - .L_351)
	.align		4
.L_351:
        /*06d0*/ 	.word	index@(_Z43new_build_tt_node_chain_utility_i_extensioniiPiS_S_S_S_S_S_S_iS_S_S_S_S_)
        /*06d4*/ 	.word	0x00000000


	//----- nvinfo : EIATTR_MIN_STACK_SIZE
	.align		4
.L_352:
        /*06d8*/ 	.byte	0x04, 0x12
        /*06da*/ 	.short	(.L_354 - .L_353)
	.align		4
.L_353:
        /*06dc*/ 	.word	index@(_Z39build_tt_node_chain_utility_i_extensioniPiS_S_S_S_S_S_S_iS_S_S_S_S_)
        /*06e0*/ 	.word	0x00000000


	//----- nvinfo : EIATTR_MIN_STACK_SIZE
	.align		4
.L_354:
        /*06e4*/ 	.byte	0x04, 0x12
        /*06e6*/ 	.short	(.L_356 - .L_355)
	.align		4
.L_355:
        /*06e8*/ 	.word	index@(_Z39build_tt_node_chain_utility_s_extensioniPiS_S_S_S_S_S_S_S_S_S_S_S_S_S_S_S_S_S_)
        /*06ec*/ 	.word	0x00000000


	//----- nvinfo : EIATTR_MIN_STACK_SIZE
	.align		4
.L_356:
        /*06f0*/ 	.byte	0x04, 0x12
        /*06f2*/ 	.short	(.L_358 - .L_357)
	.align		4
.L_357:
        /*06f4*/ 	.word	index@(_Z14compactInPlacePiS_S_PKiS1_i)
        /*06f8*/ 	.word	0x00000000


	//----- nvinfo : EIATTR_MIN_STACK_SIZE
	.align		4
.L_358:
        /*06fc*/ 	.byte	0x04, 0x12
        /*06fe*/ 	.short	(.L_360 - .L_359)
	.align		4
.L_359:
        /*0700*/ 	.word	index@(_Z13markKeepArrayPKiPii)
        /*0704*/ 	.word	0x00000000


	//----- nvinfo : EIATTR_MIN_STACK_SIZE
	.align		4
.L_360:
        /*0708*/ 	.byte	0x04, 0x12
        /*070a*/ 	.short	(.L_362 - .L_361)
	.align		4
.L_361:
        /*070c*/ 	.word	index@(_Z11testtt_boolPbi)
        /*0710*/ 	.word	0x00000008


	//----- nvinfo : EIATTR_MIN_STACK_SIZE
	.align		4
.L_362:
        /*0714*/ 	.byte	0x04, 0x12
        /*0716*/ 	.short	(.L_364 - .L_363)
	.align		4
.L_363:
        /*0718*/ 	.word	index@(_Z6testttPii)
        /*071c*/ 	.word	0x00000008


	//----- nvinfo : EIATTR_MIN_STACK_SIZE
	.align		4
.L_364:
        /*0720*/ 	.byte	0x04, 0x12
        /*0722*/ 	.short	(.L_366 - .L_365)
	.align		4
.L_365:
        /*0724*/ 	.word	index@(_Z28find_i_extension_project_numiPiS_S_S_S_S_S_S_i)
        /*0728*/ 	.word	0x00000000


	//----- nvinfo : EIATTR_MIN_STACK_SIZE
	.align		4
.L_366:
        /*072c*/ 	.byte	0x04, 0x12
        /*072e*/ 	.short	(.L_368 - .L_367)
	.align		4
.L_367:
        /*0730*/ 	.word	index@(_Z28find_s_extension_project_numPiS_S_S_S_S_S_S_S_S_S_S_iS_iS_i)
        /*0734*/ 	.word	0x00000000


	//----- nvinfo : EIATTR_MIN_STACK_SIZE
	.align		4
.L_368:
        /*0738*/ 	.byte	0x04, 0x12
        /*073a*/ 	.short	(.L_370 - .L_369)
	.align		4
.L_369:
        /*073c*/ 	.word	index@(_Z9initArrayPii)
        /*0740*/ 	.word	0x00000000


	//----- nvinfo : EIATTR_MIN_STACK_SIZE
	.align		4
.L_370:
        /*0744*/ 	.byte	0x04, 0x12
        /*0746*/ 	.short	(.L_372 - .L_371)
	.align		4
.L_371:
        /*0748*/ 	.word	index@(_Z14fillKeysKernelPiPKii)
        /*074c*/ 	.word	0x00000000


	//----- nvinfo : EIATTR_MIN_STACK_SIZE
	.align		4
.L_372:
        /*0750*/ 	.byte	0x04, 0x12
        /*0752*/ 	.short	(.L_374 - .L_373)
	.align		4
.L_373:
        /*0754*/ 	.word	index@(_Z41build_d_tree_node_chain_prefixMax_utilityPiS_S_S_S_S_S_S_S_)
        /*0758*/ 	.word	0x00000000


	//----- nvinfo : EIATTR_MIN_STACK_SIZE
	.align		4
.L_374:
        /*075c*/ 	.byte	0x04, 0x12
        /*075e*/ 	.short	(.L_376 - .L_375)
	.align		4
.L_375:
        /*0760*/ 	.word	index@(_Z40build_d_tree_node_chain_prefixMax_offsetiPiS_S_S_S_)
        /*0764*/ 	.word	0x00000000


	//----- nvinfo : EIATTR_MIN_STACK_SIZE
	.align		4
.L_376:
        /*0768*/ 	.byte	0x04, 0x12
        /*076a*/ 	.short	(.L_378 - .L_377)
	.align		4
.L_377:
        /*076c*/ 	.word	index@(_Z5testtPiS_iS_iS_i)
        /*0770*/ 	.word	0x00000008


	//----- nvinfo : EIATTR_MIN_STACK_SIZE
	.align		4
.L_378:
        /*0774*/ 	.byte	0x04, 0x12
        /*0776*/ 	.short	(.L_380 - .L_379)
	.align		4
.L_379:
        /*0778*/ 	.word	index@(_Z31build_d_tree_node_chain_utilityiPiS_iS_S_S_iS_)
        /*077c*/ 	.word	0x00000000


	//----- nvinfo : EIATTR_MIN_STACK_SIZE
	.align		4
.L_380:
        /*0780*/ 	.byte	0x04, 0x12
        /*0782*/ 	.short	(.L_382 - .L_381)
	.align		4
.L_381:
        /*0784*/ 	.word	index@(_Z20subtractFirstElementPiii)
        /*0788*/ 	.word	0x00000000


	//----- nvinfo : EIATTR_MIN_STACK_SIZE
	.align		4
.L_382:
        /*078c*/ 	.byte	0x04, 0x12
        /*078e*/ 	.short	(.L_384 - .L_383)
	.align		4
.L_383:
        /*0790*/ 	.word	index@(_Z19get_chain_start_lenPiS_S_S_S_S_iS_S_S_S_S_)
        /*0794*/ 	.word	0x00000000


	//----- nvinfo : EIATTR_MIN_STACK_SIZE
	.align		4
.L_384:
        /*0798*/ 	.byte	0x04, 0x12
        /*079a*/ 	.short	(.L_386 - .L_385)
	.align		4
.L_385:
        /*079c*/ 	.word	index@(_Z29single_item_peu_utility_countPiS_S_S_S_S_iPbS0_)
        /*07a0*/ 	.word	0x00000000


	//----- nvinfo : EIATTR_MIN_STACK_SIZE
	.align		4
.L_386:
        /*07a4*/ 	.byte	0x04, 0x12
        /*07a6*/ 	.short	(.L_388 - .L_387)
	.align		4
.L_387:
        /*07a8*/ 	.word	index@(_Z33single_item_peu_utility_count_maxPiS_S_S_S_S_S_S_S_S_S_S_S_S_Pb)
        /*07ac*/ 	.word	0x00000000


	//----- nvinfo : EIATTR_MIN_STACK_SIZE
	.align		4
.L_388:
        /*07b0*/ 	.byte	0x04, 0x12
        /*07b2*/ 	.short	(.L_390 - .L_389)
	.align		4
.L_389:
        /*07b4*/ 	.word	index@(_Z18Arr_MultiplicationPiS_i)
        /*07b8*/ 	.word	0x00000000


	//----- nvinfo : EIATTR_MIN_STACK_SIZE
	.align		4
.L_390:
        /*07bc*/ 	.byte	0x04, 0x12
        /*07be*/ 	.short	(.L_392 - .L_391)
	.align		4
.L_391:
        /*07c0*/ 	.word	index@(_Z17reduceSum2DkernelPKiPii)
        /*07c4*/ 	.word	0x00000000


	//----- nvinfo : EIATTR_MIN_STACK_SIZE
	.align		4
.L_392:
        /*07c8*/ 	.byte	0x04, 0x12
        /*07ca*/ 	.short	(.L_394 - .L_393)
	.align		4
.L_393:
        /*07cc*/ 	.word	index@(_Z23single_item_TSU_pruningiiPiS_S_S_)
        /*07d0*/ 	.word	0x00000000


	//----- nvinfo : EIATTR_MIN_STACK_SIZE
	.align		4
.L_394:
        /*07d4*/ 	.byte	0x04, 0x12
        /*07d6*/ 	.short	(.L_396 - .L_395)
	.align		4
.L_395:
        /*07d8*/ 	.word	index@(_Z49sum_i_candidate_TSU_chain_sid_num_Segments_LargeNPKiS0_iiPi)
        /*07dc*/ 	.word	0x00000000


	//----- nvinfo : EIATTR_MIN_STACK_SIZE
	.align		4
.L_396:
        /*07e0*/ 	.byte	0x04, 0x12
        /*07e2*/ 	.short	(.L_398 - .L_397)
	.align		4
.L_397:
        /*07e4*/ 	.word	index@(_Z29count_single_item_i_candidateiPiS_S_S_S_S_S_S_S_S_S_S_S_S_S_S_S_PbS_S_S_)
        /*07e8*/ 	.word	0x00000000


	//----- nvinfo : EIATTR_MIN_STACK_SIZE
	.align		4
.L_398:
        /*07ec*/ 	.byte	0x04, 0x12
        /*07ee*/ 	.short	(.L_400 - .L_399)
	.align		4
.L_399:
        /*07f0*/ 	.word	index@(_Z29count_single_item_s_candidateiPiS_S_S_S_S_S_S_S_S_S_S_S_S_S_PbS_S_S_S_S_)
        /*07f4*/ 	.word	0x00000008


	//----- nvinfo : EIATTR_MIN_STACK_SIZE
	.align		4
.L_400:
        /*07f8*/ 	.byte	0x04, 0x12
        /*07fa*/ 	.short	(.L_402 - .L_401)
	.align		4
.L_401:
        /*07fc*/ 	.word	index@(_Z23count_chain_offset_sizePiS_S_S_S_S_S_S_S_)
        /*0800*/ 	.word	0x00000000


	//----- nvinfo : EIATTR_MIN_STACK_SIZE
	.align		4
.L_402:
        /*0804*/ 	.byte	0x04, 0x12
        /*0806*/ 	.short	(.L_404 - .L_403)
	.align		4
.L_403:
        /*0808*/ 	.word	index@(_Z23count_chain_memory_sizePiS_S_S_S_S_S_S_S_)
        /*080c*/ 	.word	0x00000000


	//----- nvinfo : EIATTR_MIN_STACK_SIZE
	.align		4
.L_404:
        /*0810*/ 	.byte	0x04, 0x12
        /*0812*/ 	.short	(.L_406 - .L_405)
	.align		4
.L_405:
        /*0814*/ 	.word	index@(_Z5test2PiS_S_S_S_iS_S_S_)
        /*0818*/ 	.word	0x00000010


	//----- nvinfo : EIATTR_MIN_STACK_SIZE
	.align		4
.L_406:
        /*081c*/ 	.byte	0x04, 0x12
        /*081e*/ 	.short	(.L_408 - .L_407)
	.align		4
.L_407:
        /*0820*/ 	.word	index@(_Z5test1PiS_S_S_S_S_i)
        /*0824*/ 	.word	0x00000010
.L_408:


//--------------------- .nv.compat                --------------------------
	.section	.nv.compat,"",@"SHT_CUDA_COMPAT_INFO"
	.align	4
        /*0000*/ 	.byte	0x02, 0x09, 0x00, 0x00, 0x02, 0x02, 0x01, 0x00, 0x02, 0x05, 0x05, 0x00, 0x03, 0x07, 0x01, 0x01
        /*0010*/ 	.byte	0x02, 0x03, 0x00, 0x00, 0x02, 0x06, 0x01, 0x00, 0x04, 0x0b, 0x08, 0x00, 0x09, 0x00, 0x00, 0x00
        /*0020*/ 	.byte	0x00, 0x00, 0x00, 0x00


//--------------------- .nv.info._ZN3cub18CUB_300001_SM_10006detail6select23DeviceSelectSweepKernelINS2_10policy_hubIiiiLb0ELNS0_10SelectImplE0EE10Policy1000EN6thrust24THRUST_300001_SM_1000_NS17counting_iteratorIiNS9_11use_defaultESB_SB_EENS9_10device_ptrIiEESE_PlNS0_13ScanTileStateIiLb1EEE6is_oneNS0_8NullTypeEiNS2_19streaming_context_tIlLb1EEELS5_0EEEvT0_T1_T2_T3_T4_T5_T6_T7_iT8_NS1_7vsmem_tE --------------------------
	.section	.nv.info._ZN3cub18CUB_300001_SM_10006detail6select23DeviceSelectSweepKernelINS2_10policy_hubIiiiLb0ELNS0_10SelectImplE0EE10Policy1000EN6thrust24THRUST_300001_SM_1000_NS17counting_iteratorIiNS9_11use_defaultESB_SB_EENS9_10device_ptrIiEESE_PlNS0_13ScanTileStateIiLb1EEE6is_oneNS0_8NullTypeEiNS2_19streaming_context_tIlLb1EEELS5_0EEEvT0_T1_T2_T3_T4_T5_T6_T7_iT8_NS1_7vsmem_tE,"",@"SHT_CUDA_INFO"
	.sectionflags	@""
	.align	4


	//----- nvinfo : EIATTR_CUDA_API_VERSION
	.align		4
        /*0000*/ 	.byte	0x04, 0x37
        /*0002*/ 	.short	(.L_410 - .L_409)
.L_409:
        /*0004*/ 	.word	0x00000082


	//----- nvinfo : EIATTR_KPARAM_INFO
	.align		4
.L_410:
        /*0008*/ 	.byte	0x04, 0x17
        /*000a*/ 	.short	(.L_412 - .L_411)
.L_411:
        /*000c*/ 	.word	0x00000000
        /*0010*/ 	.short	0x000a
        /*0012*/ 	.short	0x0060
        /*0014*/ 	.byte	0x00, 0xf0, 0x21, 0x00


	//----- nvinfo : EIATTR_KPARAM_INFO
	.align		4
.L_412:
        /*0018*/ 	.byte	0x04, 0x17
        /*001a*/ 	.short	(.L_414 - .L_413)
.L_413:
        /*001c*/ 	.word	0x00000000
        /*0020*/ 	.short	0x0009
        /*0022*/ 	.short	0x0038
        /*0024*/ 	.byte	0x00, 0xf0, 0xa1, 0x00


	//----- nvinfo : EIATTR_KPARAM_INFO
	.align		4
.L_414:
        /*0028*/ 	.byte	0x04, 0x17
        /*002a*/ 	.short	(.L_416 - .L_415)
.L_415:
        /*002c*/ 	.word	0x00000000
        /*0030*/ 	.short	0x0008
        /*0032*/ 	.short	0x0030
        /*0034*/ 	.byte	0x00, 0xf0, 0x11, 0x00


	//----- nvinfo : EIATTR_KPARAM_INFO
	.align		4
.L_416:
        /*0038*/ 	.byte	0x04, 0x17
        /*003a*/ 	.short	(.L_418 - .L_417)
.L_417:
        /*003c*/ 	.word	0x00000000
        /*0040*/ 	.short	0x0007
        /*0042*/ 	.short	0x002c
        /*0044*/ 	.byte	0x00, 0xf0, 0x11, 0x00


	//----- nvinfo : EIATTR_KPARAM_INFO
	.align		4
.L_418:
        /*0048*/ 	.byte	0x04, 0x17
        /*004a*/ 	.short	(.L_420 - .L_419)
.L_419:
        /*004c*/ 	.word	0x00000000
        /*0050*/ 	.short	0x0006
        /*0052*/ 	.short	0x0029
        /*0054*/ 	.byte	0x00, 0xf0, 0x05, 0x00


	//----- nvinfo : EIATTR_KPARAM_INFO
	.align		4
.L_420:
        /*0058*/ 	.byte	0x04, 0x17
        /*005a*/ 	.short	(.L_422 - .L_421)
.L_421:
        /*005c*/ 	.word	0x00000000
        /*0060*/ 	.short	0x0005
        /*0062*/ 	.short	0x0028
        /*0064*/ 	.byte	0x00, 0xf0, 0x05, 0x00


	//----- nvinfo : EIATTR_KPARAM_INFO
	.align		4
.L_422:
        /*0068*/ 	.byte	0x04, 0x17
        /*006a*/ 	.short	(.L_424 - .L_423)
.L_423:
        /*006c*/ 	.word	0x00000000
        /*0070*/ 	.short	0x0004
        /*0072*/ 	.short	0x0020
        /*0074*/ 	.byte	0x00, 0xf0, 0x21, 0x00


	//----- nvinfo : EIATTR_KPARAM_INFO
	.align		4
.L_424:
        /*0078*/ 	.byte	0x04, 0x17
        /*007a*/ 	.short	(.L_426 - .L_425)
.L_425:
        /*007c*/ 	.word	0x00000000
        /*0080*/ 	.short	0x0003
        /*0082*/ 	.short	0x0018
        /*0084*/ 	.byte	0x00, 0xf5, 0x21, 0x00


	//----- nvinfo : EIATTR_KPARAM_INFO
	.align		4
.L_426:
        /*0088*/ 	.byte	0x04, 0x17
        /*008a*/ 	.short	(.L_428 - .L_427)
.L_427:
        /*008c*/ 	.word	0x00000000
        /*0090*/ 	.short	0x0002
        /*0092*/ 	.short	0x0010
        /*0094*/ 	.byte	0x00, 0xf0, 0x21, 0x00


	//----- nvinfo : EIATTR_KPARAM_INFO
	.align		4
.L_428:
        /*0098*/ 	.byte	0x04, 0x17
        /*009a*/ 	.short	(.L_430 - .L_429)
.L_429:
        /*009c*/ 	.word	0x00000000
        /*00a0*/ 	.short	0x0001
        /*00a2*/ 	.short	0x0008
        /*00a4*/ 	.byte	0x00, 0xf0, 0x21, 0x00


	//----- nvinfo : EIATTR_KPARAM_INFO
	.align		4
.L_430:
        /*00a8*/ 	.byte	0x04, 0x17
        /*00aa*/ 	.short	(.L_432 - .L_431)
.L_431:
        /*00ac*/ 	.word	0x00000000
        /*00b0*/ 	.short	0x0000
        /*00b2*/ 	.short	0x0000
        /*00b4*/ 	.byte	0x00, 0xf0, 0x11, 0x00


	//----- nvinfo : EIATTR_SPARSE_MMA_MASK
	.align		4
.L_432:
        /*00b8*/ 	.byte	0x03, 0x50
        /*00ba*/ 	.short	0x0000


	//----- nvinfo : EIATTR_MAXREG_COUNT
	.align		4
        /*00bc*/ 	.byte	0x03, 0x1b
        /*00be*/ 	.short	0x0080


	//----- nvinfo : EIATTR_NUM_BARRIERS
	.align		4
        /*00c0*/ 	.byte	0x02, 0x4c
        /*00c2*/ 	.byte	0x01
	.zero		1


	//----- nvinfo : EIATTR_ANNOTATIONS
	.align		4
        /*00c4*/ 	.byte	0x04, 0x55
        /*00c6*/ 	.short	(.L_434 - .L_433)


	//   ....[0]....
.L_433:
        /*00c8*/ 	.word	0x00000001
        /*00cc*/ 	.byte	0x10, 0x0d, 0x00, 0x00, 0x01, 0x00, 0x00, 0x00, 0xc0, 0x0d, 0x00, 0x00


	//----- nvinfo : EIATTR_MERCURY_ISA_VERSION
	.align		4
.L_434:
        /*00d8*/ 	.byte	0x03, 0x5f
        /*00da*/ 	.short	0x0101


	//----- nvinfo : EIATTR_UNUSED_LOAD_BYTE_OFFSET
	.align		4
        /*00dc*/ 	.byte	0x04, 0x44
        /*00de*/ 	.short	(.L_436 - .L_435)


	//   ....[0]....
.L_435:
        /*00e0*/ 	.word	0x00008e70
        /*00e4*/ 	.word	0x0000fff0


	//----- nvinfo : EIATTR_COOP_GROUP_MASK_REGIDS
	.align		4
.L_436:
        /*00e8*/ 	.byte	0x04, 0x29
        /*00ea*/ 	.short	(.L_438 - .L_437)


	//   ....[0]....
.L_437:
        /*00ec*/ 	.word	0xffffffff


	//   ....[1]....
        /*00f0*/ 	.word	0xffffffff


	//   ....[2]....
        /*00f4*/ 	.word	0xffffffff


	//   ....[3]....
        /*00f8*/ 	.word	0xffffffff


	//   ....[4]....
        /*00fc*/ 	.word	0xffffffff


	//   ....[5]....
        /*0100*/ 	.word	0xffffffff


	//   ....[6]....
        /*0104*/ 	.word	0xffffffff


	//   ....[7]....
        /*0108*/ 	.word	0xffffffff


	//   ....[8]....
        /*010c*/ 	.word	0xffffffff


	//   ....[9]....
        /*0110*/ 	.word	0xffffffff


	//   ....[10]....
        /*0114*/ 	.word	0xffffffff


	//   ....[11]....
        /*0118*/ 	.word	0xffffffff


	//   ....[12]....
        /*011c*/ 	.word	0xffffffff


	//   ....[13]....
        /*0120*/ 	.word	0xffffffff


	//   ....[14]....
        /*0124*/ 	.word	0xffffffff


	//   ....[15]....
        /*0128*/ 	.word	0xffffffff


	//   ....[16]....
        /*012c*/ 	.word	0xffffffff


	//   ....[17]....
        /*0130*/ 	.word	0xffffffff


	//   ....[18]....
        /*0134*/ 	.word	0xffffffff


	//   ....[19]....
        /*0138*/ 	.word	0xffffffff


	//   ....[20]....
        /*013c*/ 	.word	0xffffffff


	//   ....[21]....
        /*0140*/ 	.word	0xffffffff


	//   ....[22]....
        /*0144*/ 	.word	0xffffffff


	//   ....[23]....
        /*0148*/ 	.word	0xffffffff


	//   ....[24]....
        /*014c*/ 	.word	0xffffffff


	//   ....[25]....
        /*0150*/ 	.word	0xffffffff


	//   ....[26]....
        /*0154*/ 	.word	0xffffffff


	//   ....[27]....
        /*0158*/ 	.word	0xffffffff


	//   ....[28]....
        /*015c*/ 	.word	0xffffffff


	//   ....[29]....
        /*0160*/ 	.word	0xffffffff


	//   ....[30]....
        /*0164*/ 	.word	0xffffffff


	//   ....[31]....
        /*0168*/ 	.word	0xffffffff


	//   ....[32]....
        /*016c*/ 	.word	0xffffffff


	//   ....[33]....
        /*0170*/ 	.word	0xffffffff


	//   ....[34]....
        /*0174*/ 	.word	0xffffffff


	//   ....[35]....
        /*0178*/ 	.word	0xffffffff


	//   ....[36]....
        /*017c*/ 	.word	0xffffffff


	//   ....[37]....
        /*0180*/ 	.word	0xffffffff


	//   ....[38]....
        /*0184*/ 	.word	0xffffffff


	//   ....[39]....
        /*0188*/ 	.word	0xffffffff


	//   ....[40]....
        /*018c*/ 	.word	0xffffffff


	//   ....[41]....
        /*0190*/ 	.word	0xffffffff


	//   ....[42]....
        /*0194*/ 	.word	0xffffffff


	//   ....[43]....
        /*0198*/ 	.word	0xffffffff


	//   ....[44]....
        /*019c*/ 	.word	0xffffffff


	//   ....[45]....
        /*01a0*/ 	.word	0xffffffff


	//   ....[46]....
        /*01a4*/ 	.word	0xffffffff


	//   ....[47]....
        /*01a8*/ 	.word	0xffffffff


	//   ....[48]....
        /*01ac*/ 	.word	0xffffffff


	//   ....[49]....
        /*01b0*/ 	.word	0xffffffff


	//   ....[50]....
        /*01b4*/ 	.word	0xffffffff


	//   ....[51]....
        /*01b8*/ 	.word	0xffffffff


	//   ....[52]....
        /*01bc*/ 	.word	0xffffffff


	//   ....[53]....
        /*01c0*/ 	.word	0xffffffff


	//   ....[54]....
        /*01c4*/ 	.word	0xffffffff


	//   ....[55]....
        /*01c8*/ 	.word	0xffffffff


	//   ....[56]....
        /*01cc*/ 	.word	0x05000016


	//   ....[57]....
        /*01d0*/ 	.word	0x05000016


	//   ....[58]....
        /*01d4*/ 	.word	0x05000016


	//   ....[59]....
        /*01d8*/ 	.word	0x05000016


	//   ....[60]....
        /*01dc*/ 	.word	0x05000016


	//   ....[61]....
        /*01e0*/ 	.word	0x05000016


	//   ....[62]....
        /*01e4*/ 	.word	0x05000016


	//   ....[63]....
        /*01e8*/ 	.word	0x05000016


	//   ....[64]....
        /*01ec*/ 	.word	0x05000016


	//   ....[65]....
        /*01f0*/ 	.word	0x05000016


	//   ....[66]....
        /*01f4*/ 	.word	0x05000016


	//   ....[67]....
        /*01f8*/ 	.word	0x05000016


	//   ....[68]....
        /*01fc*/ 	.word	0x05000016


	//   ....[69]....
        /*0200*/ 	.word	0x05000016


	//   ....[70]....
        /*0204*/ 	.word	0x05000016


	//   ....[71]....
        /*0208*/ 	.word	0x05000016


	//   ....[72]....
        /*020c*/ 	.word	0x05000016


	//   ....[73]....
        /*0210*/ 	.word	0x05000016


	//   ....[74]....
        /*0214*/ 	.word	0x05000016


	//   ....[75]....
        /*0218*/ 	.word	0x05000016


	//   ....[76]....
        /*021c*/ 	.word	0x05000016


	//   ....[77]....
        /*0220*/ 	.word	0x05000016


	//   ....[78]....
        /*0224*/ 	.word	0x05000016


	//   ....[79]....
        /*0228*/ 	.word	0x05000016


	//   ....[80]....
        /*022c*/ 	.word	0x05000016


	//   ....[81]....
        /*0230*/ 	.word	0x05000016


	//   ....[82]....
        /*0234*/ 	.word	0x05000016


	//   ....[83]....
        /*0238*/ 	.word	0x05000016


	//   ....[84]....
        /*023c*/ 	.word	0x05000016


	//   ....[85]....
        /*0240*/ 	.word	0x05000016


	//   ....[86]....
        /*0244*/ 	.word	0x05000016


	//   ....[87]....
        /*0248*/ 	.word	0x05000016


	//   ....[88]....
        /*024c*/ 	.word	0x05000016


	//   ....[89]....
        /*0250*/ 	.word	0x05000016


	//   ....[90]....
        /*0254*/ 	.word	0x05000016


	//   ....[91]....
        /*0258*/ 	.word	0x05000016


	//----- nvinfo : EIATTR_COOP_GROUP_INSTR_OFFSETS
	.align		4
.L_438:
        /*025c*/ 	.byte	0x04, 0x28
        /*025e*/ 	.short	(.L_440 - .L_439)


	//   ....[0]....
.L_439:
        /*0260*/ 	.word	0x00000620


	//   ....[1]....
        /*0264*/ 	.word	0x00000640


	//   ....[2]....
        /*0268*/ 	.word	0x00000660


	//   ....[3]....
        /*026c*/ 	.word	0x00000680


	//   ....[4]....
        /*0270*/ 	.word	0x000006d0


	//   ....[5]....
        /*0274*/ 	.word	0x000029e0


	//   ....[6]....
        /*0278*/ 	.word	0x00002a10


	//   ....[7]....
        /*027c*/ 	.word	0x00002a30


	//   ....[8]....
        /*0280*/ 	.word	0x00002a50


	//   ....[9]....
        /*0284*/ 	.word	0x00002a70


	//   ....[10]....
        /*0288*/ 	.word	0x00003000


	//   ....[11]....
        /*028c*/ 	.word	0x000031d0


	//   ....[12]....
        /*0290*/ 	.word	0x00003230


	//   ....[13]....
        /*0294*/ 	.word	0x000032b0


	//   ....[14]....
        /*0298*/ 	.word	0x00003300


	//   ....[15]....
        /*029c*/ 	.word	0x00003350


	//   ....[16]....
        /*02a0*/ 	.word	0x000033a0


	//   ....[17]....
        /*02a4*/ 	.word	0x000033f0


	//   ....[18]....
        /*02a8*/ 	.word	0x00003400


	//   ....[19]....
        /*02ac*/ 	.word	0x00003500


	//   ....[20]....
        /*02b0*/ 	.word	0x000036d0


	//   ....[21]....
        /*02b4*/ 	.word	0x00003720


	//   ....[22]....
        /*02b8*/ 	.word	0x00003780


	//   ....[23]....
        /*02bc*/ 	.word	0x000037e0


	//   ....[24]....
        /*02c0*/ 	.word	0x00003820


	//   ....[25]....
        /*02c4*/ 	.word	0x00003860


	//   ....[26]....
        /*02c8*/ 	.word	0x000038a0


	//   ....[27]....
        /*02cc*/ 	.word	0x000038b0


	//   ....[28]....
        /*02d0*/ 	.word	0x000059c0


	//   ....[29]....
        /*02d4*/ 	.word	0x000059e0


	//   ....[30]....
        /*02d8*/ 	.word	0x00005a00


	//   ....[31]....
        /*02dc*/ 	.word	0x00005a30


	//   ....[32]....
        /*02e0*/ 	.word	0x00005a60


	//   ....[33]....
        /*02e4*/ 	.word	0x00007dd0


	//   ....[34]....
        /*02e8*/ 	.word	0x00007df0


	//   ....[35]....
        /*02ec*/ 	.word	0x00007e10


	//   ....[36]....
        /*02f0*/ 	.word	0x00007e30


	//   ....[37]....
        /*02f4*/ 	.word	0x00007e60


	//   ....[38]....
        /*02f8*/ 	.word	0x00008400


	//   ....[39]....
        /*02fc*/ 	.word	0x000085d0


	//   ....[40]....
        /*0300*/ 	.word	0x00008630


	//   ....[41]....
        /*0304*/ 	.word	0x000086c0


	//   ....[42]....
        /*0308*/ 	.word	0x00008720


	//   ....[43]....
        /*030c*/ 	.word	0x00008770


	//   ....[44]....
        /*0310*/ 	.word	0x000087c0


	//   ....[45]....
        /*0314*/ 	.word	0x00008810


	//   ....[46]....
        /*0318*/ 	.word	0x00008820


	//   ....[47]....
        /*031c*/ 	.word	0x00008900


	//   ....[48]....
        /*0320*/ 	.word	0x00008ad0


	//   ....[49]....
        /*0324*/ 	.word	0x00008b20


	//   ....[50]....
        /*0328*/ 	.word	0x00008b80


	//   ....[51]....
        /*032c*/ 	.word	0x00008be0


	//   ....[52]....
        /*0330*/ 	.word	0x00008c20


	//   ....[53]....
        /*0334*/ 	.word	0x00008c60


	//   ....[54]....
        /*0338*/ 	.word	0x00008ca0


	//   ....[55]....
        /*033c*/ 	.word	0x00008cb0


	//   ....[56]....
        /*0340*/ 	.word	0x0000a8f0


	//   ....[57]....
        /*0344*/ 	.word	0x0000a970


	//   ....[58]....
        /*0348*/ 	.word	0x0000aa00


	//   ....[59]....
        /*034c*/ 	.word	0x0000aae0


	//   ....[60]....
        /*0350*/ 	.word	0x0000ab60


	//   ....[61]....
        /*0354*/ 	.word	0x0000ac00


	//   ....[62]....
        /*0358*/ 	.word	0x0000ac90


	//   ....[63]....
        /*035c*/ 	.word	0x0000ad10


	//   ....[64]....
        /*0360*/ 	.word	0x0000ad40


	//   ....[65]....
        /*0364*/ 	.word	0x0000ae00


	//   ....[66]....
        /*0368*/ 	.word	0x0000ae80


	//   ....[67]....
        /*036c*/ 	.word	0x0000af00


	//   ....[68]....
        /*0370*/ 	.word	0x0000afb0


	//   ....[69]....
        /*0374*/ 	.word	0x0000b040


	//   ....[70]....
        /*0378*/ 	.word	0x0000b0c0


	//   ....[71]....
        /*037c*/ 	.word	0x0000b130


	//   ....[72]....
        /*0380*/ 	.word	0x0000b1b0


	//   ....[73]....
        /*0384*/ 	.word	0x0000b210


	//   ....[74]....
        /*0388*/ 	.word	0x0000b280


	//   ....[75]....
        /*038c*/ 	.word	0x0000b300


	//   ....[76]....
        /*0390*/ 	.word	0x0000b390


	//   ....[77]....
        /*0394*/ 	.word	0x0000b4a0


	//   ....[78]....
        /*0398*/ 	.word	0x0000b520


	//   ....[79]....
        /*039c*/ 	.word	0x0000b5b0


	//   ....[80]....
        /*03a0*/ 	.word	0x0000b640


	//   ....[81]....
        /*03a4*/ 	.word	0x0000b6c0


	//   ....[82]....
        /*03a8*/ 	.word	0x0000b6f0


	//   ....[83]....
        /*03ac*/ 	.word	0x0000b7a0


	//   ....[84]....
        /*03b0*/ 	.word	0x0000b820


	//   ....[85]....
        /*03b4*/ 	.word	0x0000b8a0


	//   ....[86]....
        /*03b8*/ 	.word	0x0000b960


	//   ....[87]....
        /*03bc*/ 	.word	0x0000ba00


	//   ....[88]....
        /*03c0*/ 	.word	0x0000ba80


	//   ....[89]....
        /*03c4*/ 	.word	0x0000bb00


	//   ....[90]....
        /*03c8*/ 	.word	0x0000bb80


	//   ....[91]....
        /*03cc*/ 	.word	0x0000bbb0


	//----- nvinfo : EIATTR_VRC_CTA_INIT_COUNT
	.align		4
.L_440:
        /*03d0*/ 	.byte	0x02, 0x4a
	.zero		1
	.zero		1


	//----- nvinfo : EIATTR_EXIT_INSTR_OFFSETS
	.align		4
        /*03d4*/ 	.byte	0x04, 0x1c
        /*03d6*/ 	.short	(.L_442 - .L_441)


	//   ....[0]....
.L_441:
        /*03d8*/ 	.word	0x00001af0


	//   ....[1]....
        /*03dc*/ 	.word	0x00001bb0


	//   ....[2]....
        /*03e0*/ 	.word	0x00001ea0


	//   ....[3]....
        /*03e4*/ 	.word	0x00002160


	//   ....[4]....
        /*03e8*/ 	.word	0x000024e0


	//   ....[5]....
        /*03ec*/ 	.word	0x00004870


	//   ....[6]....
        /*03f0*/ 	.word	0x00004930


	//   ....[7]....
        /*03f4*/ 	.word	0x00004cf0


	//   ....[8]....
        /*03f8*/ 	.word	0x00004f10


	//   ....[9]....
        /*03fc*/ 	.word	0x00005270


	//   ....[10]....
        /*0400*/ 	.word	0x0000a710


	//   ....[11]....
        /*0404*/ 	.word	0x0000a7f0


	//   ....[12]....
        /*0408*/ 	.word	0x0000a8a0


	//----- nvinfo : EIATTR_MAX_THREADS
	.align		4
.L_442:
        /*040c*/ 	.byte	0x04, 0x05
        /*040e*/ 	.short	(.L_444 - .L_443)
.L_443:
        /*0410*/ 	.word	0x00000200
        /*0414*/ 	.word	0x00000001
        /*0418*/ 	.word	0x00000001


	//----- nvinfo : EIATTR_CRS_STACK_SIZE
	.align		4
.L_444:
        /*041c*/ 	.byte	0x04, 0x1e
        /*041e*/ 	.short	(.L_446 - .L_445)
.L_445:
        /*0420*/ 	.word	0x00000000


	//----- nvinfo : EIATTR_CBANK_PARAM_SIZE
	.align		4
.L_446:
        /*0424*/ 	.byte	0x03, 0x19
        /*0426*/ 	.short	0x0068


	//----- nvinfo : EIATTR_PARAM_CBANK
	.align		4
        /*0428*/ 	.byte	0x04, 0x0a
        /*042a*/ 	.short	(.L_448 - .L_447)
	.align		4
.L_447:
        /*042c*/ 	.word	index@(.nv.constant0._ZN3cub18CUB_300001_SM_10006detail6select23DeviceSelectSweepKernelINS2_10policy_hubIiiiLb0ELNS0_10SelectImplE0EE10Policy1000EN6thrust24THRUST_300001_SM_1000_NS17counting_iteratorIiNS9_11use_defaultESB_SB_EENS9_10device_ptrIiEESE_PlNS0_13ScanTileStateIiLb1EEE6is_oneNS0_8NullTypeEiNS2_19streaming_context_tIlLb1EEELS5_0EEEvT0_T1_T2_T3_T4_T5_T6_T7_iT8_NS1_7vsmem_tE)
        /*0430*/ 	.short	0x0380
        /*0432*/ 	.short	0x0068


	//----- nvinfo : EIATTR_SW_WAR
	.align		4
.L_448:
        /*0434*/ 	.byte	0x04, 0x36
        /*0436*/ 	.short	(.L_450 - .L_449)
.L_449:
        /*0438*/ 	.word	0x00000008
.L_450:


//--------------------- .nv.info._ZN3cub18CUB_300001_SM_10006detail11scan_by_key21DeviceScanByKeyKernelINS2_10policy_hubIPiiiN4cuda3__47maximumIiEEE10Policy1000ES5_S5_S5_NS0_24ReduceByKeyScanTileStateIiiLb1EEENS6_3std3__48equal_toIiEES9_imiiEEvT0_PT9_T1_T2_T3_iT4_T5_T6_T7_ --------------------------
	.section	.nv.info._ZN3cub18CUB_300001_SM_10006detail11scan_by_key21DeviceScanByKeyKernelINS2_10policy_hubIPiiiN4cuda3__47maximumIiEEE10Policy1000ES5_S5_S5_NS0_24ReduceByKeyScanTileStateIiiLb1EEENS6_3std3__48equal_toIiEES9_imiiEEvT0_PT9_T1_T2_T3_iT4_T5_T6_T7_,"",@"SHT_CUDA_INFO"
	.sectionflags	@""
	.align	4


	//----- nvinfo : EIATTR_CUDA_API_VERSION
	.align		4
        /*0000*/ 	.byte	0x04, 0x37
        /*0002*/ 	.short	(.L_452 - .L_451)
.L_451:
        /*0004*/ 	.word	0x00000082


	//----- nvinfo : EIATTR_KPARAM_INFO
	.align		4
.L_452:
        /*0008*/ 	.byte	0x04, 0x17
        /*000a*/ 	.short	(.L_454 - .L_453)
.L_453:
        /*000c*/ 	.word	0x00000000
        /*0010*/ 	.short	0x0009
        /*0012*/ 	.short	0x0038
        /*0014*/ 	.byte	0x00, 0xf0, 0x21, 0x00


	//----- nvinfo : EIATTR_KPARAM_INFO
	.align		4
.L_454:
        /*0018*/ 	.byte	0x04, 0x17
        /*001a*/ 	.short	(.L_456 - .L_455)
.L_455:
        /*001c*/ 	.word	0x00000000
        /*0020*/ 	.short	0x0008
        /*0022*/ 	.short	0x0030
        /*0024*/ 	.byte	0x00, 0xf0, 0x11, 0x00


	//----- nvinfo : EIATTR_KPARAM_INFO
	.align		4
.L_456:
        /*0028*/ 	.byte	0x04, 0x17
        /*002a*/ 	.short	(.L_458 - .L_457)
.L_457:
        /*002c*/ 	.word	0x00000000
        /*0030*/ 	.short	0x0007
        /*0032*/ 	.short	0x002d
        /*0034*/ 	.byte	0x00, 0xf0, 0x05, 0x00


	//----- nvinfo : EIATTR_KPARAM_INFO
	.align		4
.L_458:
        /*0038*/ 	.byte	0x04, 0x17
        /*003a*/ 	.short	(.L_460 - .L_459)
.L_459:
        /*003c*/ 	.word	0x00000000
        /*0040*/ 	.short	0x0006
        /*0042*/ 	.short	0x002c
        /*0044*/ 	.byte	0x00, 0xf0, 0x05, 0x00


	//----- nvinfo : EIATTR_KPARAM_INFO
	.align		4
.L_460:
        /*0048*/ 	.byte	0x04, 0x17
        /*004a*/ 	.short	(.L_462 - .L_461)
.L_461:
        /*004c*/ 	.word	0x00000000
        /*0050*/ 	.short	0x0005
        /*0052*/ 	.short	0x0028
        /*0054*/ 	.byte	0x00, 0xf0, 0x11, 0x00


	//----- nvinfo : EIATTR_KPARAM_INFO
	.align		4
.L_462:
        /*0058*/ 	.byte	0x04, 0x17
        /*005a*/ 	.short	(.L_464 - .L_463)
.L_463:
        /*005c*/ 	.word	0x00000000
        /*0060*/ 	.short	0x0004
        /*0062*/ 	.short	0x0020
        /*0064*/ 	.byte	0x00, 0xf0, 0x21, 0x00


	//----- nvinfo : EIATTR_KPARAM_INFO
	.align		4
.L_464:
        /*0068*/ 	.byte	0x04, 0x17
        /*006a*/ 	.short	(.L_466 - .L_465)
.L_465:
        /*006c*/ 	.word	0x00000000
        /*0070*/ 	.short	0x0003
        /*0072*/ 	.short	0x0018
        /*0074*/ 	.byte	0x00, 0xf5, 0x21, 0x00


	//----- nvinfo : EIATTR_KPARAM_INFO
	.align		4
.L_466:
        /*0078*/ 	.byte	0x04, 0x17
        /*007a*/ 	.short	(.L_468 - .L_467)
.L_467:
        /*007c*/ 	.word	0x00000000
        /*0080*/ 	.short	0x0002
        /*0082*/ 	.short	0x0010
        /*0084*/ 	.byte	0x00, 0xf5, 0x21, 0x00


	//----- nvinfo : EIATTR_KPARAM_INFO
	.align		4
.L_468:
        /*0088*/ 	.byte	0x04, 0x17
        /*008a*/ 	.short	(.L_470 - .L_469)
.L_469:
        /*008c*/ 	.word	0x00000000
        /*0090*/ 	.short	0x0001
        /*0092*/ 	.short	0x0008
        /*0094*/ 	.byte	0x00, 0xf5, 0x21, 0x00


	//----- nvinfo : EIATTR_KPARAM_INFO
	.align		4
.L_470:
        /*0098*/ 	.byte	0x04, 0x17
        /*009a*/ 	.short	(.L_472 - .L_471)
.L_471:
        /*009c*/ 	.word	0x00000000
        /*00a0*/ 	.short	0x0000
        /*00a2*/ 	.short	0x0000
        /*00a4*/ 	.byte	0x00, 0xf5, 0x21, 0x00


	//----- nvinfo : EIATTR_SPARSE_MMA_MASK
	.align		4
.L_472:
        /*00a8*/ 	.byte	0x03, 0x50
        /*00aa*/ 	.short	0x0000


	//----- nvinfo : EIATTR_MAXREG_COUNT
	.align		4
        /*00ac*/ 	.byte	0x03, 0x1b
        /*00ae*/ 	.short	0x00ff


	//----- nvinfo : EIATTR_NUM_BARRIERS
	.align		4
        /*00b0*/ 	.byte	0x02, 0x4c
        /*00b2*/ 	.byte	0x01
	.zero		1


	//----- nvinfo : EIATTR_MERCURY_ISA_VERSION
	.align		4
        /*00b4*/ 	.byte	0x03, 0x5f
        /*00b6*/ 	.short	0x0101


	//----- nvinfo : EIATTR_UNUSED_LOAD_BYTE_OFFSET
	.align		4
        /*00b8*/ 	.byte	0x04, 0x44
        /*00ba*/ 	.short	(.L_474 - .L_473)


	//   ....[0]....
.L_473:
        /*00bc*/ 	.word	0x000066c0
        /*00c0*/ 	.word	0x0000fff0


	//----- nvinfo : EIATTR_COOP_GROUP_MASK_REGIDS
	.align		4
.L_474:
        /*00c4*/ 	.byte	0x04, 0x29
        /*00c6*/ 	.short	(.L_476 - .L_475)


	//   ....[0]....
.L_475:
        /*00c8*/ 	.word	0xffffffff


	//   ....[1]....
        /*00cc*/ 	.word	0xffffffff


	//   ....[2]....
        /*00d0*/ 	.word	0xffffffff


	//   ....[3]....
        /*00d4*/ 	.word	0xffffffff


	//   ....[4]....
        /*00d8*/ 	.word	0xffffffff


	//   ....[5]....
        /*00dc*/ 	.word	0xffffffff


	//   ....[6]....
        /*00e0*/ 	.word	0xffffffff


	//   ....[7]....
        /*00e4*/ 	.word	0xffffffff


	//   ....[8]....
        /*00e8*/ 	.word	0xffffffff


	//   ....[9]....
        /*00ec*/ 	.word	0xffffffff


	//   ....[10]....
        /*00f0*/ 	.word	0xffffffff


	//   ....[11]....
        /*00f4*/ 	.word	0xffffffff


	//   ....[12]....
        /*00f8*/ 	.word	0xffffffff


	//   ....[13]....
        /*00fc*/ 	.word	0xffffffff


	//   ....[14]....
        /*0100*/ 	.word	0xffffffff


	//   ....[15]....
        /*0104*/ 	.word	0xffffffff


	//   ....[16]....
        /*0108*/ 	.word	0xffffffff


	//   ....[17]....
        /*010c*/ 	.word	0xffffffff


	//   ....[18]....
        /*0110*/ 	.word	0xffffffff


	//   ....[19]....
        /*0114*/ 	.word	0xffffffff


	//   ....[20]....
        /*0118*/ 	.word	0xffffffff


	//   ....[21]....
        /*011c*/ 	.word	0xffffffff


	//   ....[22]....
        /*0120*/ 	.word	0xffffffff


	//   ....[23]....
        /*0124*/ 	.word	0xffffffff


	//   ....[24]....
        /*0128*/ 	.word	0xffffffff


	//   ....[25]....
        /*012c*/ 	.word	0xffffffff


	//   ....[26]....
        /*0130*/ 	.word	0xffffffff


	//   ....[27]....
        /*0134*/ 	.word	0xffffffff


	//   ....[28]....
        /*0138*/ 	.word	0xffffffff


	//   ....[29]....
        /*013c*/ 	.word	0xffffffff


	//   ....[30]....
        /*0140*/ 	.word	0xffffffff


	//   ....[31]....
        /*0144*/ 	.word	0xffffffff


	//   ....[32]....
        /*0148*/ 	.word	0xffffffff


	//   ....[33]....
        /*014c*/ 	.word	0xffffffff


	//   ....[34]....
        /*0150*/ 	.word	0xffffffff


	//   ....[35]....
        /*0154*/ 	.word	0xffffffff


	//   ....[36]....
        /*0158*/ 	.word	0xffffffff


	//   ....[37]....
        /*015c*/ 	.word	0xffffffff


	//   ....[38]....
        /*0160*/ 	.word	0xffffffff


	//   ....[39]....
        /*0164*/ 	.word	0xffffffff


	//   ....[40]....
        /*0168*/ 	.word	0xffffffff


	//   ....[41]....
        /*016c*/ 	.word	0xffffffff


	//   ....[42]....
        /*0170*/ 	.word	0xffffffff


	//   ....[43]....
        /*0174*/ 	.word	0xffffffff


	//   ....[44]....
        /*0178*/ 	.word	0xffffffff


	//   ....[45]....
        /*017c*/ 	.word	0xffffffff


	//   ....[46]....
        /*0180*/ 	.word	0xffffffff


	//   ....[47]....
        /*0184*/ 	.word	0xffffffff


	//   ....[48]....
        /*0188*/ 	.word	0xffffffff


	//   ....[49]....
        /*018c*/ 	.word	0xffffffff


	//   ....[50]....
        /*0190*/ 	.word	0xffffffff


	//   ....[51]....
        /*0194*/ 	.word	0xffffffff


	//   ....[52]....
        /*0198*/ 	.word	0xffffffff


	//   ....[53]....
        /*019c*/ 	.word	0xffffffff


	//   ....[54]....
        /*01a0*/ 	.word	0xffffffff


	//   ....[55]....
        /*01a4*/ 	.word	0xffffffff


	//   ....[56]....
        /*01a8*/ 	.word	0xffffffff


	//   ....[57]....
        /*01ac*/ 	.word	0xffffffff


	//   ....[58]....
        /*01b0*/ 	.word	0xffffffff


	//   ....[59]....
        /*01b4*/ 	.word	0xffffffff


	//   ....[60]....
        /*01b8*/ 	.word	0xffffffff


	//   ....[61]....
        /*01bc*/ 	.word	0xffffffff


	//   ....[62]....
        /*01c0*/ 	.word	0xffffffff


	//   ....[63]....
        /*01c4*/ 	.word	0xffffffff


	//   ....[64]....
        /*01c8*/ 	.word	0xffffffff


	//   ....[65]....
        /*01cc*/ 	.word	0xffffffff


	//   ....[66]....
        /*01d0*/ 	.word	0xffffffff


	//   ....[67]....
        /*01d4*/ 	.word	0xffffffff


	//   ....[68]....
        /*01d8*/ 	.word	0xffffffff


	//   ....[69]....
        /*01dc*/ 	.word	0xffffffff


	//   ....[70]....
        /*01e0*/ 	.word	0xffffffff


	//   ....[71]....
        /*01e4*/ 	.word	0xffffffff


	//   ....[72]....
        /*01e8*/ 	.word	0xffffffff


	//   ....[73]....
        /*01ec*/ 	.word	0xffffffff


	//   ....[74]....
        /*01f0*/ 	.word	0xffffffff


	//   ....[75]....
        /*01f4*/ 	.word	0xffffffff


	//   ....[76]....
        /*01f8*/ 	.word	0xffffffff


	//   ....[77]....
        /*01fc*/ 	.word	0xffffffff


	//   ....[78]....
        /*0200*/ 	.word	0xffffffff


	//   ....[79]....
        /*0204*/ 	.word	0xffffffff


	//   ....[80]....
        /*0208*/ 	.word	0xffffffff


	//   ....[81]....
        /*020c*/ 	.word	0xffffffff


	//   ....[82]....
        /*0210*/ 	.word	0xffffffff


	//   ....[83]....
        /*0214*/ 	.word	0xffffffff


	//   ....[84]....
        /*0218*/ 	.word	0xffffffff


	//   ....[85]....
        /*021c*/ 	.word	0xffffffff


	//   ....[86]....
        /*0220*/ 	.word	0xffffffff


	//   ....[87]....
        /*0224*/ 	.word	0xffffffff


	//   ....[88]....
        /*0228*/ 	.word	0xffffffff


	//   ....[89]....
        /*022c*/ 	.word	0xffffffff


	//   ....[90]....
        /*0230*/ 	.word	0xffffffff


	//   ....[91]....
        /*0234*/ 	.word	0xffffffff


	//   ....[92]....
        /*0238*/ 	.word	0xffffffff


	//   ....[93]....
        /*023c*/ 	.word	0xffffffff


	//   ....[94]....
        /*0240*/ 	.word	0xffffffff


	//   ....[95]....
        /*0244*/ 	.word	0xffffffff


	//   ....[96]....
        /*0248*/ 	.word	0xffffffff


	//   ....[97]....
        /*024c*/ 	.word	0xffffffff


	//   ....[98]....
        /*0250*/ 	.word	0xffffffff


	//   ....[99]....
        /*0254*/ 	.word	0xffffffff


	//   ....[100]....
        /*0258*/ 	.word	0xffffffff


	//   ....[101]....
        /*025c*/ 	.word	0xffffffff


	//   ....[102]....
        /*0260*/ 	.word	0xffffffff


	//   ....[103]....
        /*0264*/ 	.word	0xffffffff


	//   ....[104]....
        /*0268*/ 	.word	0xffffffff


	//   ....[105]....
        /*026c*/ 	.word	0xffffffff


	//   ....[106]....
        /*0270*/ 	.word	0x05000040


	//   ....[107]....
        /*0274*/ 	.word	0x05000040


	//   ....[108]....
        /*0278*/ 	.word	0x05000040


	//   ....[109]....
        /*027c*/ 	.word	0x05000040


	//   ....[110]....
        /*0280*/ 	.word	0x05000040


	//   ....[111]....
        /*0284*/ 	.word	0x05000040


	//   ....[112]....
        /*0288*/ 	.word	0x05000040


	//   ....[113]....
        /*028c*/ 	.word	0x05000040


	//   ....[114]....
        /*0290*/ 	.word	0x05000040


	//   ....[115]....
        /*0294*/ 	.word	0x05000040


	//   ....[116]....
        /*0298*/ 	.word	0x05000040


	//   ....[117]....
        /*029c*/ 	.word	0x05000040


	//   ....[118]....
        /*02a0*/ 	.word	0x05000040


	//   ....[119]....
        /*02a4*/ 	.word	0x05000040


	//   ....[120]....
        /*02a8*/ 	.word	0x05000040


	//   ....[121]....
        /*02ac*/ 	.word	0x05000040


	//   ....[122]....
        /*02b0*/ 	.word	0x05000040


	//   ....[123]....
        /*02b4*/ 	.word	0x05000040


	//   ....[124]....
        /*02b8*/ 	.word	0x05000040


	//   ....[125]....
        /*02bc*/ 	.word	0x05000040


	//   ....[126]....
        /*02c0*/ 	.word	0x05000040


	//   ....[127]....
        /*02c4*/ 	.word	0x05000040


	//   ....[128]....
        /*02c8*/ 	.word	0x05000040


	//   ....[129]....
        /*02cc*/ 	.word	0x05000040


	//   ....[130]....
        /*02d0*/ 	.word	0x05000040


	//   ....[131]....
        /*02d4*/ 	.word	0x05000040


	//   ....[132]....
        /*02d8*/ 	.word	0x05000040


	//   ....[133]....
        /*02dc*/ 	.word	0x05000040


	//   ....[134]....
        /*02e0*/ 	.word	0x05000040


	//   ....[135]....
        /*02e4*/ 	.word	0x05000040


	//   ....[136]....
        /*02e8*/ 	.word	0x05000040


	//   ....[137]....
        /*02ec*/ 	.word	0x05000040


	//   ....[138]....
        /*02f0*/ 	.word	0x05000040


	//   ....[139]....
        /*02f4*/ 	.word	0x05000040


	//   ....[140]....
        /*02f8*/ 	.word	0x05000040


	//   ....[141]....
        /*02fc*/ 	.word	0x05000040


	//   ....[142]....
        /*0300*/ 	.word	0x05000040


	//   ....[143]....
        /*0304*/ 	.word	0x05000040


	//   ....[144]....
        /*0308*/ 	.word	0x05000040


	//   ....[145]....
        /*030c*/ 	.word	0x05000040


	//   ....[146]....
        /*0310*/ 	.word	0x05000040


	//   ....[147]....
        /*0314*/ 	.word	0x05000040


	//   ....[148]....
        /*0318*/ 	.word	0x05000040


	//   ....[149]....
        /*031c*/ 	.word	0x05000040


	//   ....[150]....
        /*0320*/ 	.word	0x05000040


	//   ....[151]....
        /*0324*/ 	.word	0x05000040


	//   ....[152]....
        /*0328*/ 	.word	0x05000040


	//   ....[153]....
        /*032c*/ 	.word	0x05000040


	//   ....[154]....
        /*0330*/ 	.word	0x05000040


	//   ....[155]....
        /*0334*/ 	.word	0x05000040


	//   ....[156]....
        /*0338*/ 	.word	0x05000040


	//   ....[157]....
        /*033c*/ 	.word	0x05000040


	//----- nvinfo : EIATTR_COOP_GROUP_INSTR_OFFSETS
	.align		4
.L_476:
        /*0340*/ 	.byte	0x04, 0x28
        /*0342*/ 	.short	(.L_478 - .L_477)


	//   ....[0]....
.L_477:
        /*0344*/ 	.word	0x00000480


	//   ....[1]....
        /*0348*/ 	.word	0x000007a0


	//   ....[2]....
        /*034c*/ 	.word	0x00000fd0


	//   ....[3]....
        /*0350*/ 	.word	0x000011f0


	//   ....[4]....
        /*0354*/ 	.word	0x00001230


	//   ....[5]....
        /*0358*/ 	.word	0x00001280


	//   ....[6]....
        /*035c*/ 	.word	0x00001290


	//   ....[7]....
        /*0360*/ 	.word	0x000012e0


	//   ....[8]....
        /*0364*/ 	.word	0x00001310


	//   ....[9]....
        /*0368*/ 	.word	0x00001360


	//   ....[10]....
        /*036c*/ 	.word	0x00001370


	//   ....[11]....
        /*0370*/ 	.word	0x000013c0


	//   ....[12]....
        /*0374*/ 	.word	0x00001460


	//   ....[13]....
        /*0378*/ 	.word	0x00001500


	//   ....[14]....
        /*037c*/ 	.word	0x000023d0


	//   ....[15]....
        /*0380*/ 	.word	0x000023e0


	//   ....[16]....
        /*0384*/ 	.word	0x00002440


	//   ....[17]....
        /*0388*/ 	.word	0x00002450


	//   ....[18]....
        /*038c*/ 	.word	0x000024b0


	//   ....[19]....
        /*0390*/ 	.word	0x000024c0


	//   ....[20]....
        /*0394*/ 	.word	0x00002520


	//   ....[21]....
        /*0398*/ 	.word	0x00002530


	//   ....[22]....
        /*039c*/ 	.word	0x00002590


	//   ....[23]....
        /*03a0*/ 	.word	0x000025b0


	//   ....[24]....
        /*03a4*/ 	.word	0x00002640


	//   ....[25]....
        /*03a8*/ 	.word	0x00002650


	//   ....[26]....
        /*03ac*/ 	.word	0x00002c40


	//   ....[27]....
        /*03b0*/ 	.word	0x00002cc0


	//   ....[28]....
        /*03b4*/ 	.word	0x00002d70


	//   ....[29]....
        /*03b8*/ 	.word	0x00002d90


	//   ....[30]....
        /*03bc*/ 	.word	0x00002e00


	//   ....[31]....
        /*03c0*/ 	.word	0x00002e10


	//   ....[32]....
        /*03c4*/ 	.word	0x00002e70


	//   ....[33]....
        /*03c8*/ 	.word	0x00002e90


	//   ....[34]....
        /*03cc*/ 	.word	0x00002ef0


	//   ....[35]....
        /*03d0*/ 	.word	0x00002f10


	//   ....[36]....
        /*03d4*/ 	.word	0x00002f80


	//   ....[37]....
        /*03d8*/ 	.word	0x00002fa0


	//   ....[38]....
        /*03dc*/ 	.word	0x00002fb0


	//   ....[39]....
        /*03e0*/ 	.word	0x00003260


	//   ....[40]....
        /*03e4*/ 	.word	0x000032e0


	//   ....[41]....
        /*03e8*/ 	.word	0x00003370


	//   ....[42]....
        /*03ec*/ 	.word	0x00003390


	//   ....[43]....
        /*03f0*/ 	.word	0x00003400


	//   ....[44]....
        /*03f4*/ 	.word	0x00003410


	//   ....[45]....
        /*03f8*/ 	.word	0x00003460


	//   ....[46]....
        /*03fc*/ 	.word	0x00003480


	//   ....[47]....
        /*0400*/ 	.word	0x000034d0


	//   ....[48]....
        /*0404*/ 	.word	0x000034f0


	//   ....[49]....
        /*0408*/ 	.word	0x00003540


	//   ....[50]....
        /*040c*/ 	.word	0x00003570


	//   ....[51]....
        /*0410*/ 	.word	0x00003590


	//   ....[52]....
        /*0414*/ 	.word	0x000042c0


	//   ....[53]....
        /*0418*/ 	.word	0x00004d30


	//   ....[54]....
        /*041c*/ 	.word	0x00005330


	//   ....[55]....
        /*0420*/ 	.word	0x00006160


	//   ....[56]....
        /*0424*/ 	.word	0x00006420


	//   ....[57]....
        /*0428*/ 	.word	0x00006460


	//   ....[58]....
        /*042c*/ 	.word	0x000064b0


	//   ....[59]....
        /*0430*/ 	.word	0x000064c0


	//   ....[60]....
        /*0434*/ 	.word	0x00006520


	//   ....[61]....
        /*0438*/ 	.word	0x00006540


	//   ....[62]....
        /*043c*/ 	.word	0x00006570


	//   ....[63]....
        /*0440*/ 	.word	0x000065b0


	//   ....[64]....
        /*0444*/ 	.word	0x000065d0


	//   ....[65]....
        /*0448*/ 	.word	0x00006650


	//   ....[66]....
        /*044c*/ 	.word	0x00006660


	//   ....[67]....
        /*0450*/ 	.word	0x00007b70


	//   ....[68]....
        /*0454*/ 	.word	0x00007cc0


	//   ....[69]....
        /*0458*/ 	.word	0x00007cf0


	//   ....[70]....
        /*045c*/ 	.word	0x00007d70


	//   ....[71]....
        /*0460*/ 	.word	0x00007d80


	//   ....[72]....
        /*0464*/ 	.word	0x00007dd0


	//   ....[73]....
        /*0468*/ 	.word	0x00007e00


	//   ....[74]....
        /*046c*/ 	.word	0x00007e50


	//   ....[75]....
        /*0470*/ 	.word	0x00007e70


	//   ....[76]....
        /*0474*/ 	.word	0x00007ed0


	//   ....[77]....
        /*0478*/ 	.word	0x00007f40


	//   ....[78]....
        /*047c*/ 	.word	0x00008120


	//   ....[79]....
        /*0480*/ 	.word	0x000085b0


	//   ....[80]....
        /*0484*/ 	.word	0x00008630


	//   ....[81]....
        /*0488*/ 	.word	0x00008710


	//   ....[82]....
        /*048c*/ 	.word	0x00008730


	//   ....[83]....
        /*0490*/ 	.word	0x00008790


	//   ....[84]....
        /*0494*/ 	.word	0x000087b0


	//   ....[85]....
        /*0498*/ 	.word	0x00008800


	//   ....[86]....
        /*049c*/ 	.word	0x00008820


	//   ....[87]....
        /*04a0*/ 	.word	0x00008870


	//   ....[88]....
        /*04a4*/ 	.word	0x00008890


	//   ....[89]....
        /*04a8*/ 	.word	0x000088e0


	//   ....[90]....
        /*04ac*/ 	.word	0x00008900


	//   ....[91]....
        /*04b0*/ 	.word	0x00008980


	//   ....[92]....
        /*04b4*/ 	.word	0x00008bc0


	//   ....[93]....
        /*04b8*/ 	.word	0x00008c30


	//   ....[94]....
        /*04bc*/ 	.word	0x00008ca0


	//   ....[95]....
        /*04c0*/ 	.word	0x00008cc0


	//   ....[96]....
        /*04c4*/ 	.word	0x00008d20


	//   ....[97]....
        /*04c8*/ 	.word	0x00008d40


	//   ....[98]....
        /*04cc*/ 	.word	0x00008d90


	//   ....[99]....
        /*04d0*/ 	.word	0x00008db0


	//   ....[100]....
        /*04d4*/ 	.word	0x00008e00


	//   ....[101]....
        /*04d8*/ 	.word	0x00008e20


	//   ....[102]....
        /*04dc*/ 	.word	0x00008e70


	//   ....[103]....
        /*04e0*/ 	.word	0x00008e90


	//   ....[104]....
        /*04e4*/ 	.word	0x00008f20


	//   ....[105]....
        /*04e8*/ 	.word	0x00009e20


	//   ....[106]....
        /*04ec*/ 	.word	0x0000a430


	//   ....[107]....
        /*04f0*/ 	.word	0x0000a4e0


	//   ....[108]....
        /*04f4*/ 	.word	0x0000a5c0


	//   ....[109]....
        /*04f8*/ 	.word	0x0000a630


	//   ....[110]....
        /*04fc*/ 	.word	0x0000a6f0


	//   ....[111]....
        /*0500*/ 	.word	0x0000a740


	//   ....[112]....
        /*0504*/ 	.word	0x0000a7e0


	//   ....[113]....
        /*0508*/ 	.word	0x0000a850


	//   ....[114]....
        /*050c*/ 	.word	0x0000a8f0


	//   ....[115]....
        /*0510*/ 	.word	0x0000a940


	//   ....[116]....
        /*0514*/ 	.word	0x0000a9e0


	//   ....[117]....
        /*0518*/ 	.word	0x0000aa30


	//   ....[118]....
        /*051c*/ 	.word	0x0000aad0


	//   ....[119]....
        /*0520*/ 	.word	0x0000ab60


	//   ....[120]....
        /*0524*/ 	.word	0x0000ac00


	//   ....[121]....
        /*0528*/ 	.word	0x0000ace0


	//   ....[122]....
        /*052c*/ 	.word	0x0000ad40


	//   ....[123]....
        /*0530*/ 	.word	0x0000ae20


	//   ....[124]....
        /*0534*/ 	.word	0x0000ae70


	//   ....[125]....
        /*0538*/ 	.word	0x0000af00


	//   ....[126]....
        /*053c*/ 	.word	0x0000af60


	//   ....[127]....
        /*0540*/ 	.word	0x0000aff0


	//   ....[128]....
        /*0544*/ 	.word	0x0000b050


	//   ....[129]....
        /*0548*/ 	.word	0x0000b0e0


	//   ....[130]....
        /*054c*/ 	.word	0x0000b140


	//   ....[131]....
        /*0550*/ 	.word	0x0000b1f0


	//   ....[132]....
        /*0554*/ 	.word	0x0000b280


	//   ....[133]....
        /*0558*/ 	.word	0x0000b300


	//   ....[134]....
        /*055c*/ 	.word	0x0000b410


	//   ....[135]....
        /*0560*/ 	.word	0x0000b460


	//   ....[136]....
        /*0564*/ 	.word	0x0000b520


	//   ....[137]....
        /*0568*/ 	.word	0x0000b570


	//   ....[138]....
        /*056c*/ 	.word	0x0000b610


	//   ....[139]....
        /*0570*/ 	.word	0x0000b660


	//   ....[140]....
        /*0574*/ 	.word	0x0000b700


	//   ....[141]....
        /*0578*/ 	.word	0x0000b750


	//   ....[142]....
        /*057c*/ 	.word	0x0000b820


	//   ....[143]....
        /*0580*/ 	.word	0x0000b870


	//   ....[144]....
        /*0584*/ 	.word	0x0000b920


	//   ....[145]....
        /*0588*/ 	.word	0x0000b990


	//   ....[146]....
        /*058c*/ 	.word	0x0000ba10


	//   ....[147]....
        /*0590*/ 	.word	0x0000bae0


	//   ....[148]....
        /*0594*/ 	.word	0x0000bb30


	//   ....[149]....
        /*0598*/ 	.word	0x0000bbe0


	//   ....[150]....
        /*059c*/ 	.word	0x0000bc30


	//   ....[151]....
        /*05a0*/ 	.word	0x0000bcd0


	//   ....[152]....
        /*05a4*/ 	.word	0x0000bd20


	//   ....[153]....
        /*05a8*/ 	.word	0x0000bdc0


	//   ....[154]....
        /*05ac*/ 	.word	0x0000be10


	//   ....[155]....
        /*05b0*/ 	.word	0x0000beb0


	//   ....[156]....
        /*05b4*/ 	.word	0x0000bf00


	//   ....[157]....
        /*05b8*/ 	.word	0x0000bfc0


	//----- nvinfo : EIATTR_VRC_CTA_INIT_COUNT
	.align		4
.L_478:
        /*05bc*/ 	.byte	0x02, 0x4a
	.zero		1
	.zero		1


	//----- nvinfo : EIATTR_EXIT_INSTR_OFFSETS
	.align		4
        /*05c0*/ 	.byte	0x04, 0x1c
        /*05c2*/ 	.short	(.L_480 - .L_479)


	//   ....[0]....
.L_479:
        /*05c4*/ 	.word	0x00004570


	//   ....[1]....
        /*05c8*/ 	.word	0x000045a0


	//   ....[2]....
        /*05cc*/ 	.word	0x0000a3c0


	//   ....[3]....
        /*05d0*/ 	.word	0x0000a3e0


	//----- nvinfo : EIATTR_MAX_THREADS
	.align		4
.L_480:
        /*05d4*/ 	.byte	0x04, 0x05
        /*05d6*/ 	.short	(.L_482 - .L_481)
.L_481:
        /*05d8*/ 	.word	0x000000e0
        /*05dc*/ 	.word	0x00000001
        /*05e0*/ 	.word	0x00000001


	//----- nvinfo : EIATTR_CRS_STACK_SIZE
	.align		4
.L_482:
        /*05e4*/ 	.byte	0x04, 0x1e
        /*05e6*/ 	.short	(.L_484 - .L_483)
.L_483:
        /*05e8*/ 	.word	0x00000000


	//----- nvinfo : EIATTR_CBANK_PARAM_SIZE
	.align		4
.L_484:
        /*05ec*/ 	.byte	0x03, 0x19
        /*05ee*/ 	.short	0x0040


	//----- nvinfo : EIATTR_PARAM_CBANK
	.align		4
        /*05f0*/ 	.byte	0x04, 0x0a
        /*05f2*/ 	.short	(.L_486 - .L_485)
	.align		4
.L_485:
        /*05f4*/ 	.word	index@(.nv.constant0._ZN3cub18CUB_300001_SM_10006detail11scan_by_key21DeviceScanByKeyKernelINS2_10policy_hubIPiiiN4cuda3__47maximumIiEEE10Policy1000ES5_S5_S5_NS0_24ReduceByKeyScanTileStateIiiLb1EEENS6_3std3__48equal_toIiEES9_imiiEEvT0_PT9_T1_T2_T3_iT4_T5_T6_T7_)
        /*05f8*/ 	.short	0x0380
        /*05fa*/ 	.short	0x0040


	//----- nvinfo : EIATTR_SW_WAR
	.align		4
.L_486:
        /*05fc*/ 	.byte	0x04, 0x36
        /*05fe*/ 	.short	(.L_488 - .L_487)
.L_487:
        /*0600*/ 	.word	0x00000008
.L_488:


//--------------------- .nv.info._ZN3cub18CUB_300001_SM_10006detail11scan_by_key25DeviceScanByKeyInitKernelINS0_24ReduceByKeyScanTileStateIiiLb1EEEPimEEvT_T0_PN4cuda3std3__415iterator_traitsIS8_vE10value_typeET1_i --------------------------
	.section	.nv.info._ZN3cub18CUB_300001_SM_10006detail11scan_by_key25DeviceScanByKeyInitKernelINS0_24ReduceByKeyScanTileStateIiiLb1EEEPimEEvT_T0_PN4cuda3std3__415iterator_traitsIS8_vE10value_typeET1_i,"",@"SHT_CUDA_INFO"
	.sectionflags	@""
	.align	4


	//----- nvinfo : EIATTR_CUDA_API_VERSION
	.align		4
        /*0000*/ 	.byte	0x04, 0x37
        /*0002*/ 	.short	(.L_490 - .L_489)
.L_489:
        /*0004*/ 	.word	0x00000082


	//----- nvinfo : EIATTR_KPARAM_INFO
	.align		4
.L_490:
        /*0008*/ 	.byte	0x04, 0x17
        /*000a*/ 	.short	(.L_492 - .L_491)
.L_491:
        /*000c*/ 	.word	0x00000000
        /*0010*/ 	.short	0x0004
        /*0012*/ 	.short	0x0020
        /*0014*/ 	.byte	0x00, 0xf0, 0x11, 0x00


	//----- nvinfo : EIATTR_KPARAM_INFO
	.align		4
.L_492:
        /*0018*/ 	.byte	0x04, 0x17
        /*001a*/ 	.short	(.L_494 - .L_493)
.L_493:
        /*001c*/ 	.word	0x00000000
        /*0020*/ 	.short	0x0003
        /*0022*/ 	.short	0x0018
        /*0024*/ 	.byte	0x00, 0xf0, 0x21, 0x00


	//----- nvinfo : EIATTR_KPARAM_INFO
	.align		4
.L_494:
        /*0028*/ 	.byte	0x04, 0x17
        /*002a*/ 	.short	(.L_496 - .L_495)
.L_495:
        /*002c*/ 	.word	0x00000000
        /*0030*/ 	.short	0x0002
        /*0032*/ 	.short	0x0010
        /*0034*/ 	.byte	0x00, 0xf5, 0x21, 0x00


	//----- nvinfo : EIATTR_KPARAM_INFO
	.align		4
.L_496:
        /*0038*/ 	.byte	0x04, 0x17
        /*003a*/ 	.short	(.L_498 - .L_497)
.L_497:
        /*003c*/ 	.word	0x00000000
        /*0040*/ 	.short	0x0001
        /*0042*/ 	.short	0x0008
        /*0044*/ 	.byte	0x00, 0xf5, 0x21, 0x00


	//----- nvinfo : EIATTR_KPARAM_INFO
	.align		4
.L_498:
        /*0048*/ 	.byte	0x04, 0x17
        /*004a*/ 	.short	(.L_500 - .L_499)
.L_499:
        /*004c*/ 	.word	0x00000000
        /*0050*/ 	.short	0x0000
        /*0052*/ 	.short	0x0000
        /*0054*/ 	.byte	0x00, 0xf0, 0x21, 0x00


	//----- nvinfo : EIATTR_SPARSE_MMA_MASK
	.align		4
.L_500:
        /*0058*/ 	.byte	0x03, 0x50
        /*005a*/ 	.short	0x0000


	//----- nvinfo : EIATTR_MAXREG_COUNT
	.align		4
        /*005c*/ 	.byte	0x03, 0x1b
        /*005e*/ 	.short	0x00ff


	//----- nvinfo : EIATTR_MERCURY_ISA_VERSION
	.align		4
        /*0060*/ 	.byte	0x03, 0x5f
        /*0062*/ 	.short	0x0101


	//----- nvinfo : EIATTR_VRC_CTA_INIT_COUNT
	.align		4
        /*0064*/ 	.byte	0x02, 0x4a
	.zero		1
	.zero		1


	//----- nvinfo : EIATTR_EXIT_INSTR_OFFSETS
	.align		4
        /*0068*/ 	.byte	0x04, 0x1c
        /*006a*/ 	.short	(.L_502 - .L_501)


	//   ....[0]....
.L_501:
        /*006c*/ 	.word	0x00000150


	//   ....[1]....
        /*0070*/ 	.word	0x00000200


	//----- nvinfo : EIATTR_CBANK_PARAM_SIZE
	.align		4
.L_502:
        /*0074*/ 	.byte	0x03, 0x19
        /*0076*/ 	.short	0x0024


	//----- nvinfo : EIATTR_PARAM_CBANK
	.align		4
        /*0078*/ 	.byte	0x04, 0x0a
        /*007a*/ 	.short	(.L_504 - .L_503)
	.align		4
.L_503:
        /*007c*/ 	.word	index@(.nv.constant0._ZN3cub18CUB_300001_SM_10006detail11scan_by_key25DeviceScanByKeyInitKernelINS0_24ReduceByKeyScanTileStateIiiLb1EEEPimEEvT_T0_PN4cuda3std3__415iterator_traitsIS8_vE10value_typeET1_i)
        /*0080*/ 	.short	0x0380
        /*0082*/ 	.short	0x0024


	//----- nvinfo : EIATTR_SW_WAR
	.align		4
.L_504:
        /*0084*/ 	.byte	0x04, 0x36
        /*0086*/ 	.short	(.L_506 - .L_505)
.L_505:
        /*0088*/ 	.word	0x00000008
.L_506:


//--------------------- .nv.info._ZN3cub18CUB_300001_SM_10006detail11scan_by_key21DeviceScanByKeyKernelINS2_10policy_hubIPiiiN4cuda3__47maximumIiEEE10Policy1000ES5_S5_S5_NS0_24ReduceByKeyScanTileStateIiiLb1EEENS6_3std3__48equal_toIiEES9_ijiiEEvT0_PT9_T1_T2_T3_iT4_T5_T6_T7_ --------------------------
	.section	.nv.info._ZN3cub18CUB_300001_SM_10006detail11scan_by_key21DeviceScanByKeyKernelINS2_10policy_hubIPiiiN4cuda3__47maximumIiEEE10Policy1000ES5_S5_S5_NS0_24ReduceByKeyScanTileStateIiiLb1EEENS6_3std3__48equal_toIiEES9_ijiiEEvT0_PT9_T1_T2_T3_iT4_T5_T6_T7_,"",@"SHT_CUDA_INFO"
	.sectionflags	@""
	.align	4


	//----- nvinfo : EIATTR_CUDA_API_VERSION
	.align		4
        /*0000*/ 	.byte	0x04, 0x37
        /*0002*/ 	.short	(.L_508 - .L_507)
.L_507:
        /*0004*/ 	.word	0x00000082


	//----- nvinfo : EIATTR_KPARAM_INFO
	.align		4
.L_508:
        /*0008*/ 	.byte	0x04, 0x17
        /*000a*/ 	.short	(.L_510 - .L_509)
.L_509:
        /*000c*/ 	.word	0x00000000
        /*0010*/ 	.short	0x0009
        /*0012*/ 	.short	0x0034
        /*0014*/ 	.byte	0x00, 0xf0, 0x11, 0x00


	//----- nvinfo : EIATTR_KPARAM_INFO
	.align		4
.L_510:
        /*0018*/ 	.byte	0x04, 0x17
        /*001a*/ 	.short	(.L_512 - .L_511)
.L_511:
        /*001c*/ 	.word	0x00000000
        /*0020*/ 	.short	0x0008
        /*0022*/ 	.short	0x0030
        /*0024*/ 	.byte	0x00, 0xf0, 0x11, 0x00


	//----- nvinfo : EIATTR_KPARAM_INFO
	.align		4
.L_512:
        /*0028*/ 	.byte	0x04, 0x17
        /*002a*/ 	.short	(.L_514 - .L_513)
.L_513:
        /*002c*/ 	.word	0x00000000
        /*0030*/ 	.short	0x0007
        /*0032*/ 	.short	0x002d
        /*0034*/ 	.byte	0x00, 0xf0, 0x05, 0x00


	//----- nvinfo : EIATTR_KPARAM_INFO
	.align		4
.L_514:
        /*0038*/ 	.byte	0x04, 0x17
        /*003a*/ 	.short	(.L_516 - .L_515)
.L_515:
        /*003c*/ 	.word	0x00000000
        /*0040*/ 	.short	0x0006
        /*0042*/ 	.short	0x002c
        /*0044*/ 	.byte	0x00, 0xf0, 0x05, 0x00


	//----- nvinfo : EIATTR_KPARAM_INFO
	.align		4
.L_516:
        /*0048*/ 	.byte	0x04, 0x17
        /*004a*/ 	.short	(.L_518 - .L_517)
.L_517:
        /*004c*/ 	.word	0x00000000
        /*0050*/ 	.short	0x0005
        /*0052*/ 	.short	0x0028
        /*0054*/ 	.byte	0x00, 0xf0, 0x11, 0x00


	//----- nvinfo : EIATTR_KPARAM_INFO
	.align		4
.L_518:
        /*0058*/ 	.byte	0x04, 0x17
        /*005a*/ 	.short	(.L_520 - .L_519)
.L_519:
        /*005c*/ 	.word	0x00000000
        /*0060*/ 	.short	0x0004
        /*0062*/ 	.short	0x0020
        /*0064*/ 	.byte	0x00, 0xf0, 0x21, 0x00


	//----- nvinfo : EIATTR_KPARAM_INFO
	.align		4
.L_520:
        /*0068*/ 	.byte	0x04, 0x17
        /*006a*/ 	.short	(.L_522 - .L_521)
.L_521:
        /*006c*/ 	.word	0x00000000
        /*0070*/ 	.short	0x0003
        /*0072*/ 	.short	0x0018
        /*0074*/ 	.byte	0x00, 0xf5, 0x21, 0x00


	//----- nvinfo : EIATTR_KPARAM_INFO
	.align		4
.L_522:
        /*0078*/ 	.byte	0x04, 0x17
        /*007a*/ 	.short	(.L_524 - .L_523)
.L_523:
        /*007c*/ 	.word	0x00000000
        /*0080*/ 	.short	0x0002
        /*0082*/ 	.short	0x0010
        /*0084*/ 	.byte	0x00, 0xf5, 0x21, 0x00


	//----- nvinfo : EIATTR_KPARAM_INFO
	.align		4
.L_524:
        /*0088*/ 	.byte	0x04, 0x17
        /*008a*/ 	.short	(.L_526 - .L_525)
.L_525:
        /*008c*/ 	.word	0x00000000
        /*0090*/ 	.short	0x0001
        /*0092*/ 	.short	0x0008
        /*0094*/ 	.byte	0x00, 0xf5, 0x21, 0x00


	//----- nvinfo : EIATTR_KPARAM_INFO
	.align		4
.L_526:
        /*0098*/ 	.byte	0x04, 0x17
        /*009a*/ 	.short	(.L_528 - .L_527)
.L_527:
        /*009c*/ 	.word	0x00000000
        /*00a0*/ 	.short	0x0000
        /*00a2*/ 	.short	0x0000
        /*00a4*/ 	.byte	0x00, 0xf5, 0x21, 0x00


	//----- nvinfo : EIATTR_SPARSE_MMA_MASK
	.align		4
.L_528:
        /*00a8*/ 	.byte	0x03, 0x50
        /*00aa*/ 	.short	0x0000


	//----- nvinfo : EIATTR_MAXREG_COUNT
	.align		4
        /*00ac*/ 	.byte	0x03, 0x1b
        /*00ae*/ 	.short	0x00ff


	//----- nvinfo : EIATTR_NUM_BARRIERS
	.align		4
        /*00b0*/ 	.byte	0x02, 0x4c
        /*00b2*/ 	.byte	0x01
	.zero		1


	//----- nvinfo : EIATTR_MERCURY_ISA_VERSION
	.align		4
        /*00b4*/ 	.byte	0x03, 0x5f
        /*00b6*/ 	.short	0x0101


	//----- nvinfo : EIATTR_UNUSED_LOAD_BYTE_OFFSET
	.align		4
        /*00b8*/ 	.byte	0x04, 0x44
        /*00ba*/ 	.short	(.L_530 - .L_529)


	//   ....[0]....
.L_529:
        /*00bc*/ 	.word	0x00005eb0
        /*00c0*/ 	.word	0x0000fff0


	//----- nvinfo : EIATTR_COOP_GROUP_MASK_REGIDS
	.align		4
.L_530:
        /*00c4*/ 	.byte	0x04, 0x29
        /*00c6*/ 	.short	(.L_532 - .L_531)


	//   ....[0]....
.L_531:
        /*00c8*/ 	.word	0xffffffff


	//   ....[1]....
        /*00cc*/ 	.word	0xffffffff


	//   ....[2]....
        /*00d0*/ 	.word	0xffffffff


	//   ....[3]....
        /*00d4*/ 	.word	0xffffffff


	//   ....[4]....
        /*00d8*/ 	.word	0xffffffff


	//   ....[5]....
        /*00dc*/ 	.word	0xffffffff


	//   ....[6]....
        /*00e0*/ 	.word	0xffffffff


	//   ....[7]....
        /*00e4*/ 	.word	0xffffffff


	//   ....[8]....
        /*00e8*/ 	.word	0xffffffff


	//   ....[9]....
        /*00ec*/ 	.word	0xffffffff


	//   ....[10]....
        /*00f0*/ 	.word	0xffffffff


	//   ....[11]....
        /*00f4*/ 	.word	0xffffffff


	//   ....[12]....
        /*00f8*/ 	.word	0xffffffff


	//   ....[13]....
        /*00fc*/ 	.word	0xffffffff


	//   ....[14]....
        /*0100*/ 	.word	0xffffffff


	//   ....[15]....
        /*0104*/ 	.word	0xffffffff


	//   ....[16]....
        /*0108*/ 	.word	0xffffffff


	//   ....[17]....
        /*010c*/ 	.word	0xffffffff


	//   ....[18]....
        /*0110*/ 	.word	0xffffffff


	//   ....[19]....
        /*0114*/ 	.word	0xffffffff


	//   ....[20]....
        /*0118*/ 	.word	0xffffffff


	//   ....[21]....
        /*011c*/ 	.word	0xffffffff


	//   ....[22]....
        /*0120*/ 	.word	0xffffffff


	//   ....[23]....
        /*0124*/ 	.word	0xffffffff


	//   ....[24]....
        /*0128*/ 	.word	0xffffffff


	//   ....[25]....
        /*012c*/ 	.word	0xffffffff


	//   ....[26]....
        /*0130*/ 	.word	0xffffffff


	//   ....[27]....
        /*0134*/ 	.word	0xffffffff


	//   ....[28]....
        /*0138*/ 	.word	0xffffffff


	//   ....[29]....
        /*013c*/ 	.word	0xffffffff


	//   ....[30]....
        /*0140*/ 	.word	0xffffffff


	//   ....[31]....
        /*0144*/ 	.word	0xffffffff


	//   ....[32]....
        /*0148*/ 	.word	0xffffffff


	//   ....[33]....
        /*014c*/ 	.word	0xffffffff


	//   ....[34]....
        /*0150*/ 	.word	0xffffffff


	//   ....[35]....
        /*0154*/ 	.word	0xffffffff


	//   ....[36]....
        /*0158*/ 	.word	0xffffffff


	//   ....[37]....
        /*015c*/ 	.word	0xffffffff


	//   ....[38]....
        /*0160*/ 	.word	0xffffffff


	//   ....[39]....
        /*0164*/ 	.word	0xffffffff


	//   ....[40]....
        /*0168*/ 	.word	0xffffffff


	//   ....[41]....
        /*016c*/ 	.word	0xffffffff


	//   ....[42]....
        /*0170*/ 	.word	0xffffffff


	//   ....[43]....
        /*0174*/ 	.word	0xffffffff


	//   ....[44]....
        /*0178*/ 	.word	0xffffffff


	//   ....[45]....
        /*017c*/ 	.word	0xffffffff


	//   ....[46]....
        /*0180*/ 	.word	0xffffffff


	//   ....[47]....
        /*0184*/ 	.word	0xffffffff


	//   ....[48]....
        /*0188*/ 	.word	0xffffffff


	//   ....[49]....
        /*018c*/ 	.word	0xffffffff


	//   ....[50]....
        /*0190*/ 	.word	0xffffffff


	//   ....[51]....
        /*0194*/ 	.word	0xffffffff


	//   ....[52]....
        /*0198*/ 	.word	0xffffffff


	//   ....[53]....
        /*019c*/ 	.word	0xffffffff


	//   ....[54]....
        /*01a0*/ 	.word	0xffffffff


	//   ....[55]....
        /*01a4*/ 	.word	0xffffffff


	//   ....[56]....
        /*01a8*/ 	.word	0xffffffff


	//   ....[57]....
        /*01ac*/ 	.word	0xffffffff


	//   ....[58]....
        /*01b0*/ 	.word	0xffffffff


	//   ....[59]....
        /*01b4*/ 	.word	0xffffffff


	//   ....[60]....
        /*01b8*/ 	.word	0xffffffff


	//   ....[61]....
        /*01bc*/ 	.word	0xffffffff


	//   ....[62]....
        /*01c0*/ 	.word	0xffffffff


	//   ....[63]....
        /*01c4*/ 	.word	0xffffffff


	//   ....[64]....
        /*01c8*/ 	.word	0xffffffff


	//   ....[65]....
        /*01cc*/ 	.word	0xffffffff


	//   ....[66]....
        /*01d0*/ 	.word	0xffffffff


	//   ....[67]....
        /*01d4*/ 	.word	0xffffffff


	//   ....[68]....
        /*01d8*/ 	.word	0xffffffff


	//   ....[69]....
        /*01dc*/ 	.word	0xffffffff


	//   ....[70]....
        /*01e0*/ 	.word	0xffffffff


	//   ....[71]....
        /*01e4*/ 	.word	0xffffffff


	//   ....[72]....
        /*01e8*/ 	.word	0xffffffff


	//   ....[73]....
        /*01ec*/ 	.word	0xffffffff


	//   ....[74]....
        /*01f0*/ 	.word	0xffffffff


	//   ....[75]....
        /*01f4*/ 	.word	0xffffffff


	//   ....[76]....
        /*01f8*/ 	.word	0xffffffff


	//   ....[77]....
        /*01fc*/ 	.word	0xffffffff


	//   ....[78]....
        /*0200*/ 	.word	0xffffffff


	//   ....[79]....
        /*0204*/ 	.word	0xffffffff


	//   ....[80]....
        /*0208*/ 	.word	0xffffffff


	//   ....[81]....
        /*020c*/ 	.word	0xffffffff


	//   ....[82]....
        /*0210*/ 	.word	0xffffffff


	//   ....[83]....
        /*0214*/ 	.word	0xffffffff


	//   ....[84]....
        /*0218*/ 	.word	0xffffffff


	//   ....[85]....
        /*021c*/ 	.word	0xffffffff


	//   ....[86]....
        /*0220*/ 	.word	0xffffffff


	//   ....[87]....
        /*0224*/ 	.word	0xffffffff


	//   ....[88]....
        /*0228*/ 	.word	0xffffffff


	//   ....[89]....
        /*022c*/ 	.word	0xffffffff


	//   ....[90]....
        /*0230*/ 	.word	0xffffffff


	//   ....[91]....
        /*0234*/ 	.word	0xffffffff


	//   ....[92]....
        /*0238*/ 	.word	0xffffffff


	//   ....[93]....
        /*023c*/ 	.word	0xffffffff


	//   ....[94]....
        /*0240*/ 	.word	0xffffffff


	//   ....[95]....
        /*0244*/ 	.word	0xffffffff


	//   ....[96]....
        /*0248*/ 	.word	0xffffffff


	//   ....[97]....
        /*024c*/ 	.word	0xffffffff


	//   ....[98]....
        /*0250*/ 	.word	0xffffffff


	//   ....[99]....
        /*0254*/ 	.word	0xffffffff


	//   ....[100]....
        /*0258*/ 	.word	0xffffffff


	//   ....[101]....
        /*025c*/ 	.word	0xffffffff


	//   ....[102]....
        /*0260*/ 	.word	0xffffffff


	//   ....[103]....
        /*0264*/ 	.word	0xffffffff


	//   ....[104]....
        /*0268*/ 	.word	0xffffffff


	//   ....[105]....
        /*026c*/ 	.word	0xffffffff


	//   ....[106]....
        /*0270*/ 	.word	0x0500003c


	//   ....[107]....
        /*0274*/ 	.word	0x0500003c


	//   ....[108]....
        /*0278*/ 	.word	0x0500003c


	//   ....[109]....
        /*027c*/ 	.word	0x0500003c


	//   ....[110]....
        /*0280*/ 	.word	0x0500003c


	//   ....[111]....
        /*0284*/ 	.word	0x0500003c


	//   ....[112]....
        /*0288*/ 	.word	0x0500003c


	//   ....[113]....
        /*028c*/ 	.word	0x0500003c


	//   ....[114]....
        /*0290*/ 	.word	0x0500003c


	//   ....[115]....
        /*0294*/ 	.word	0x0500003c


	//   ....[116]....
        /*0298*/ 	.word	0x0500003c


	//   ....[117]....
        /*029c*/ 	.word	0x0500003c


	//   ....[118]....
        /*02a0*/ 	.word	0x0500003c


	//   ....[119]....
        /*02a4*/ 	.word	0x0500003c


	//   ....[120]....
        /*02a8*/ 	.word	0x0500003c


	//   ....[121]....
        /*02ac*/ 	.word	0x0500003c


	//   ....[122]....
        /*02b0*/ 	.word	0x0500003c


	//   ....[123]....
        /*02b4*/ 	.word	0x0500003c


	//   ....[124]....
        /*02b8*/ 	.word	0x0500003c


	//   ....[125]....
        /*02bc*/ 	.word	0x0500003c


	//   ....[126]....
        /*02c0*/ 	.word	0x0500003c


	//   ....[127]....
        /*02c4*/ 	.word	0x0500003c


	//   ....[128]....
        /*02c8*/ 	.word	0x0500003c


	//   ....[129]....
        /*02cc*/ 	.word	0x0500003c


	//   ....[130]....
        /*02d0*/ 	.word	0x0500003c


	//   ....[131]....
        /*02d4*/ 	.word	0x0500003c


	//   ....[132]....
        /*02d8*/ 	.word	0x0500003c


	//   ....[133]....
        /*02dc*/ 	.word	0x0500003c


	//   ....[134]....
        /*02e0*/ 	.word	0x0500003c


	//   ....[135]....
        /*02e4*/ 	.word	0x0500003c


	//   ....[136]....
        /*02e8*/ 	.word	0x0500003c


	//   ....[137]....
        /*02ec*/ 	.word	0x0500003c


	//   ....[138]....
        /*02f0*/ 	.word	0x0500003c


	//   ....[139]....
        /*02f4*/ 	.word	0x0500003c


	//   ....[140]....
        /*02f8*/ 	.word	0x0500003c


	//   ....[141]....
        /*02fc*/ 	.word	0x0500003c


	//   ....[142]....
        /*0300*/ 	.word	0x0500003c


	//   ....[143]....
        /*0304*/ 	.word	0x0500003c


	//   ....[144]....
        /*0308*/ 	.word	0x0500003c


	//   ....[145]....
        /*030c*/ 	.word	0x0500003c


	//   ....[146]....
        /*0310*/ 	.word	0x0500003c


	//   ....[147]....
        /*0314*/ 	.word	0x0500003c


	//   ....[148]....
        /*0318*/ 	.word	0x0500003c


	//   ....[149]....
        /*031c*/ 	.word	0x0500003c


	//   ....[150]....
        /*0320*/ 	.word	0x0500003c


	//   ....[151]....
        /*0324*/ 	.word	0x0500003c


	//   ....[152]....
        /*0328*/ 	.word	0x0500003c


	//   ....[153]....
        /*032c*/ 	.word	0x0500003c


	//   ....[154]....
        /*0330*/ 	.word	0x0500003c


	//   ....[155]....
        /*0334*/ 	.word	0x0500003c


	//   ....[156]....
        /*0338*/ 	.word	0x0500003c


	//   ....[157]....
        /*033c*/ 	.word	0x0500003c


	//----- nvinfo : EIATTR_COOP_GROUP_INSTR_OFFSETS
	.align		4
.L_532:
        /*0340*/ 	.byte	0x04, 0x28
        /*0342*/ 	.short	(.L_534 - .L_533)


	//   ....[0]....
.L_533:
        /*0344*/ 	.word	0x00000460


	//   ....[1]....
        /*0348*/ 	.word	0x00000770


	//   ....[2]....
        /*034c*/ 	.word	0x00000fc0


	//   ....[3]....
        /*0350*/ 	.word	0x00001270


	//   ....[4]....
        /*0354*/ 	.word	0x000012a0


	//   ....[5]....
        /*0358*/ 	.word	0x00001300


	//   ....[6]....
        /*035c*/ 	.word	0x00001310


	//   ....[7]....
        /*0360*/ 	.word	0x00001360


	//   ....[8]....
        /*0364*/ 	.word	0x00001390


	//   ....[9]....
        /*0368*/ 	.word	0x000013e0


	//   ....[10]....
        /*036c*/ 	.word	0x000013f0


	//   ....[11]....
        /*0370*/ 	.word	0x00001450


	//   ....[12]....
        /*0374*/ 	.word	0x00001500


	//   ....[13]....
        /*0378*/ 	.word	0x00001720


	//   ....[14]....
        /*037c*/ 	.word	0x000021a0


	//   ....[15]....
        /*0380*/ 	.word	0x000021b0


	//   ....[16]....
        /*0384*/ 	.word	0x00002210


	//   ....[17]....
        /*0388*/ 	.word	0x00002220


	//   ....[18]....
        /*038c*/ 	.word	0x00002280


	//   ....[19]....
        /*0390*/ 	.word	0x00002290


	//   ....[20]....
        /*0394*/ 	.word	0x000022f0


	//   ....[21]....
        /*0398*/ 	.word	0x00002300


	//   ....[22]....
        /*039c*/ 	.word	0x00002360


	//   ....[23]....
        /*03a0*/ 	.word	0x00002380


	//   ....[24]....
        /*03a4*/ 	.word	0x00002420


	//   ....[25]....
        /*03a8*/ 	.word	0x00002430


	//   ....[26]....
        /*03ac*/ 	.word	0x000029c0


	//   ....[27]....
        /*03b0*/ 	.word	0x00002a40


	//   ....[28]....
        /*03b4*/ 	.word	0x00002ac0


	//   ....[29]....
        /*03b8*/ 	.word	0x00002ae0


	//   ....[30]....
        /*03bc*/ 	.word	0x00002b50


	//   ....[31]....
        /*03c0*/ 	.word	0x00002b70


	//   ....[32]....
        /*03c4*/ 	.word	0x00002bc0


	//   ....[33]....
        /*03c8*/ 	.word	0x00002bf0


	//   ....[34]....
        /*03cc*/ 	.word	0x00002c40


	//   ....[35]....
        /*03d0*/ 	.word	0x00002c60


	//   ....[36]....
        /*03d4*/ 	.word	0x00002cb0


	//   ....[37]....
        /*03d8*/ 	.word	0x00002d00


	//   ....[38]....
        /*03dc*/ 	.word	0x00002d20


	//   ....[39]....
        /*03e0*/ 	.word	0x00002fe0


	//   ....[40]....
        /*03e4*/ 	.word	0x00003050


	//   ....[41]....
        /*03e8*/ 	.word	0x000030f0


	//   ....[42]....
        /*03ec*/ 	.word	0x00003100


	//   ....[43]....
        /*03f0*/ 	.word	0x00003120


	//   ....[44]....
        /*03f4*/ 	.word	0x00003190


	//   ....[45]....
        /*03f8*/ 	.word	0x000031b0


	//   ....[46]....
        /*03fc*/ 	.word	0x00003210


	//   ....[47]....
        /*0400*/ 	.word	0x00003220


	//   ....[48]....
        /*0404*/ 	.word	0x00003280


	//   ....[49]....
        /*0408*/ 	.word	0x000032c0


	//   ....[50]....
        /*040c*/ 	.word	0x00003310


	//   ....[51]....
        /*0410*/ 	.word	0x00003330


	//   ....[52]....
        /*0414*/ 	.word	0x00003f10


	//   ....[53]....
        /*0418*/ 	.word	0x00004990


	//   ....[54]....
        /*041c*/ 	.word	0x00004ee0


	//   ....[55]....
        /*0420*/ 	.word	0x00005a10


	//   ....[56]....
        /*0424*/ 	.word	0x00005bf0


	//   ....[57]....
        /*0428*/ 	.word	0x00005c10


	//   ....[58]....
        /*042c*/ 	.word	0x00005c60


	//   ....[59]....
        /*0430*/ 	.word	0x00005c70


	//   ....[60]....
        /*0434*/ 	.word	0x00005cc0


	//   ....[61]....
        /*0438*/ 	.word	0x00005cf0


	//   ....[62]....
        /*043c*/ 	.word	0x00005d40


	//   ....[63]....
        /*0440*/ 	.word	0x00005d70


	//   ....[64]....
        /*0444*/ 	.word	0x00005dc0


	//   ....[65]....
        /*0448*/ 	.word	0x00005e30


	//   ....[66]....
        /*044c*/ 	.word	0x00005e40


	//   ....[67]....
        /*0450*/ 	.word	0x00007080


	//   ....[68]....
        /*0454*/ 	.word	0x00007170


	//   ....[69]....
        /*0458*/ 	.word	0x000071a0


	//   ....[70]....
        /*045c*/ 	.word	0x000071f0


	//   ....[71]....
        /*0460*/ 	.word	0x00007200


	//   ....[72]....
        /*0464*/ 	.word	0x00007250


	//   ....[73]....
        /*0468*/ 	.word	0x00007280


	//   ....[74]....
        /*046c*/ 	.word	0x000072d0


	//   ....[75]....
        /*0470*/ 	.word	0x000072f0


	//   ....[76]....
        /*0474*/ 	.word	0x00007350


	//   ....[77]....
        /*0478*/ 	.word	0x000074d0


	//   ....[78]....
        /*047c*/ 	.word	0x00007520


	//   ....[79]....
        /*0480*/ 	.word	0x000079a0


	//   ....[80]....
        /*0484*/ 	.word	0x00007a20


	//   ....[81]....
        /*0488*/ 	.word	0x00007ad0


	//   ....[82]....
        /*048c*/ 	.word	0x00007b00


	//   ....[83]....
        /*0490*/ 	.word	0x00007b30


	//   ....[84]....
        /*0494*/ 	.word	0x00007b80


	//   ....[85]....
        /*0498*/ 	.word	0x00007bb0


	//   ....[86]....
        /*049c*/ 	.word	0x00007c00


	//   ....[87]....
        /*04a0*/ 	.word	0x00007c40


	//   ....[88]....
        /*04a4*/ 	.word	0x00007c80


	//   ....[89]....
        /*04a8*/ 	.word	0x00007cb0


	//   ....[90]....
        /*04ac*/ 	.word	0x00007cf0


	//   ....[91]....
        /*04b0*/ 	.word	0x00007d60


	//   ....[92]....
        /*04b4*/ 	.word	0x00007f90


	//   ....[93]....
        /*04b8*/ 	.word	0x00008000


	//   ....[94]....
        /*04bc*/ 	.word	0x00008070


	//   ....[95]....
        /*04c0*/ 	.word	0x00008080


	//   ....[96]....
        /*04c4*/ 	.word	0x000080f0


	//   ....[97]....
        /*04c8*/ 	.word	0x00008110


	//   ....[98]....
        /*04cc*/ 	.word	0x00008160


	//   ....[99]....
        /*04d0*/ 	.word	0x00008180


	//   ....[100]....
        /*04d4*/ 	.word	0x000081d0


	//   ....[101]....
        /*04d8*/ 	.word	0x000081f0


	//   ....[102]....
        /*04dc*/ 	.word	0x00008240


	//   ....[103]....
        /*04e0*/ 	.word	0x00008260


	//   ....[104]....
        /*04e4*/ 	.word	0x00008300


	//   ....[105]....
        /*04e8*/ 	.word	0x00009190


	//   ....[106]....
        /*04ec*/ 	.word	0x000097e0


	//   ....[107]....
        /*04f0*/ 	.word	0x000098a0


	//   ....[108]....
        /*04f4*/ 	.word	0x00009970


	//   ....[109]....
        /*04f8*/ 	.word	0x000099d0


	//   ....[110]....
        /*04fc*/ 	.word	0x00009a90


	//   ....[111]....
        /*0500*/ 	.word	0x00009ae0


	//   ....[112]....
        /*0504*/ 	.word	0x00009b50


	//   ....[113]....
        /*0508*/ 	.word	0x00009bd0


	//   ....[114]....
        /*050c*/ 	.word	0x00009c50


	//   ....[115]....
        /*0510*/ 	.word	0x00009ce0


	//   ....[116]....
        /*0514*/ 	.word	0x00009d50


	//   ....[117]....
        /*0518*/ 	.word	0x00009dd0


	//   ....[118]....
        /*051c*/ 	.word	0x00009e80


	//   ....[119]....
        /*0520*/ 	.word	0x00009f00


	//   ....[120]....
        /*0524*/ 	.word	0x00009f80


	//   ....[121]....
        /*0528*/ 	.word	0x0000a050


	//   ....[122]....
        /*052c*/ 	.word	0x0000a0b0


	//   ....[123]....
        /*0530*/ 	.word	0x0000a170


	//   ....[124]....
        /*0534*/ 	.word	0x0000a1c0


	//   ....[125]....
        /*0538*/ 	.word	0x0000a270


	//   ....[126]....
        /*053c*/ 	.word	0x0000a2c0


	//   ....[127]....
        /*0540*/ 	.word	0x0000a330


	//   ....[128]....
        /*0544*/ 	.word	0x0000a3c0


	//   ....[129]....
        /*0548*/ 	.word	0x0000a440


	//   ....[130]....
        /*054c*/ 	.word	0x0000a4c0


	//   ....[131]....
        /*0550*/ 	.word	0x0000a570


	//   ....[132]....
        /*0554*/ 	.word	0x0000a5f0


	//   ....[133]....
        /*0558*/ 	.word	0x0000a670


	//   ....[134]....
        /*055c*/ 	.word	0x0000a750


	//   ....[135]....
        /*0560*/ 	.word	0x0000a7a0


	//   ....[136]....
        /*0564*/ 	.word	0x0000a870


	//   ....[137]....
        /*0568*/ 	.word	0x0000a8c0


	//   ....[138]....
        /*056c*/ 	.word	0x0000a970


	//   ....[139]....
        /*0570*/ 	.word	0x0000a9c0


	//   ....[140]....
        /*0574*/ 	.word	0x0000aa70


	//   ....[141]....
        /*0578*/ 	.word	0x0000aac0


	//   ....[142]....
        /*057c*/ 	.word	0x0000ab90


	//   ....[143]....
        /*0580*/ 	.word	0x0000abe0


	//   ....[144]....
        /*0584*/ 	.word	0x0000ac80


	//   ....[145]....
        /*0588*/ 	.word	0x0000acf0


	//   ....[146]....
        /*058c*/ 	.word	0x0000ad70


	//   ....[147]....
        /*0590*/ 	.word	0x0000ae30


	//   ....[148]....
        /*0594*/ 	.word	0x0000ae80


	//   ....[149]....
        /*0598*/ 	.word	0x0000af40


	//   ....[150]....
        /*059c*/ 	.word	0x0000af90


	//   ....[151]....
        /*05a0*/ 	.word	0x0000b030


	//   ....[152]....
        /*05a4*/ 	.word	0x0000b080


	//   ....[153]....
        /*05a8*/ 	.word	0x0000b120


	//   ....[154]....
        /*05ac*/ 	.word	0x0000b170


	//   ....[155]....
        /*05b0*/ 	.word	0x0000b210


	//   ....[156]....
        /*05b4*/ 	.word	0x0000b260


	//   ....[157]....
        /*05b8*/ 	.word	0x0000b330


	//----- nvinfo : EIATTR_VRC_CTA_INIT_COUNT
	.align		4
.L_534:
        /*05bc*/ 	.byte	0x02, 0x4a
	.zero		1
	.zero		1


	//----- nvinfo : EIATTR_EXIT_INSTR_OFFSETS
	.align		4
        /*05c0*/ 	.byte	0x04, 0x1c
        /*05c2*/ 	.short	(.L_536 - .L_535)


	//   ....[0]....
.L_535:
        /*05c4*/ 	.word	0x000041d0


	//   ....[1]....
        /*05c8*/ 	.word	0x000041f0


	//   ....[2]....
        /*05cc*/ 	.word	0x00009770


	//   ....[3]....
        /*05d0*/ 	.word	0x00009790


	//----- nvinfo : EIATTR_MAX_THREADS
	.align		4
.L_536:
        /*05d4*/ 	.byte	0x04, 0x05
        /*05d6*/ 	.short	(.L_538 - .L_537)
.L_537:
        /*05d8*/ 	.word	0x000000e0
        /*05dc*/ 	.word	0x00000001
        /*05e0*/ 	.word	0x00000001


	//----- nvinfo : EIATTR_CRS_STACK_SIZE
	.align		4
.L_538:
        /*05e4*/ 	.byte	0x04, 0x1e
        /*05e6*/ 	.short	(.L_540 - .L_539)
.L_539:
        /*05e8*/ 	.word	0x00000000


	//----- nvinfo : EIATTR_CBANK_PARAM_SIZE
	.align		4
.L_540:
        /*05ec*/ 	.byte	0x03, 0x19
        /*05ee*/ 	.short	0x0038


	//----- nvinfo : EIATTR_PARAM_CBANK
	.align		4
        /*05f0*/ 	.byte	0x04, 0x0a
        /*05f2*/ 	.short	(.L_542 - .L_541)
	.align		4
.L_541:
        /*05f4*/ 	.word	index@(.nv.constant0._ZN3cub18CUB_300001_SM_10006detail11scan_by_key21DeviceScanByKeyKernelINS2_10policy_hubIPiiiN4cuda3__47maximumIiEEE10Policy1000ES5_S5_S5_NS0_24ReduceByKeyScanTileStateIiiLb1EEENS6_3std3__48equal_toIiEES9_ijiiEEvT0_PT9_T1_T2_T3_iT4_T5_T6_T7_)
        /*05f8*/ 	.short	0x0380
        /*05fa*/ 	.short	0x0038


	//----- nvinfo : EIATTR_SW_WAR
	.align		4
.L_542:
        /*05fc*/ 	.byte	0x04, 0x36
        /*05fe*/ 	.short	(.L_544 - .L_543)
.L_543:
        /*0600*/ 	.word	0x00000008
.L_544:


//--------------------- .nv.info._ZN3cub18CUB_300001_SM_10006detail11scan_by_key25DeviceScanByKeyInitKernelINS0_24ReduceByKeyScanTileStateIiiLb1EEEPijEEvT_T0_PN4cuda3std3__415iterator_traitsIS8_vE10value_typeET1_i --------------------------
	.section	.nv.info._ZN3cub18CUB_300001_SM_10006detail11scan_by_key25DeviceScanByKeyInitKernelINS0_24ReduceByKeyScanTileStateIiiLb1EEEPijEEvT_T0_PN4cuda3std3__415iterator_traitsIS8_vE10value_typeET1_i,"",@"SHT_CUDA_INFO"
	.sectionflags	@""
	.align	4


	//----- nvinfo : EIATTR_CUDA_API_VERSION
	.align		4
        /*0000*/ 	.byte	0x04, 0x37
        /*0002*/ 	.short	(.L_546 - .L_545)
.L_545:
        /*0004*/ 	.word	0x00000082


	//----- nvinfo : EIATTR_KPARAM_INFO
	.align		4
.L_546:
        /*0008*/ 	.byte	0x04, 0x17
        /*000a*/ 	.short	(.L_548 - .L_547)
.L_547:
        /*000c*/ 	.word	0x00000000
        /*0010*/ 	.short	0x0004
        /*0012*/ 	.short	0x001c
        /*0014*/ 	.byte	0x00, 0xf0, 0x11, 0x00


	//----- nvinfo : EIATTR_KPARAM_INFO
	.align		4
.L_548:
        /*0018*/ 	.byte	0x04, 0x17
        /*001a*/ 	.short	(.L_550 - .L_549)
.L_549:
        /*001c*/ 	.word	0x00000000
        /*0020*/ 	.short	0x0003
        /*0022*/ 	.short	0x0018
        /*0024*/ 	.byte	0x00, 0xf0, 0x11, 0x00


	//----- nvinfo : EIATTR_KPARAM_INFO
	.align		4
.L_550:
        /*0028*/ 	.byte	0x04, 0x17
        /*002a*/ 	.short	(.L_552 - .L_551)
.L_551:
        /*002c*/ 	.word	0x00000000
        /*0030*/ 	.short	0x0002
        /*0032*/ 	.short	0x0010
        /*0034*/ 	.byte	0x00, 0xf5, 0x21, 0x00


	//----- nvinfo : EIATTR_KPARAM_INFO
	.align		4
.L_552:
        /*0038*/ 	.byte	0x04, 0x17
        /*003a*/ 	.short	(.L_554 - .L_553)
.L_553:
        /*003c*/ 	.word	0x00000000
        /*0040*/ 	.short	0x0001
        /*0042*/ 	.short	0x0008
        /*0044*/ 	.byte	0x00, 0xf5, 0x21, 0x00


	//----- nvinfo : EIATTR_KPARAM_INFO
	.align		4
.L_554:
        /*0048*/ 	.byte	0x04, 0x17
        /*004a*/ 	.short	(.L_556 - .L_555)
.L_555:
        /*004c*/ 	.word	0x00000000
        /*0050*/ 	.short	0x0000
        /*0052*/ 	.short	0x0000
        /*0054*/ 	.byte	0x00, 0xf0, 0x21, 0x00


	//----- nvinfo : EIATTR_SPARSE_MMA_MASK
	.align		4
.L_556:
        /*0058*/ 	.byte	0x03, 0x50
        /*005a*/ 	.short	0x0000


	//----- nvinfo : EIATTR_MAXREG_COUNT
	.align		4
        /*005c*/ 	.byte	0x03, 0x1b
        /*005e*/ 	.short	0x00ff


	//----- nvinfo : EIATTR_MERCURY_ISA_VERSION
	.align		4
        /*0060*/ 	.byte	0x03, 0x5f
        /*0062*/ 	.short	0x0101


	//----- nvinfo : EIATTR_VRC_CTA_INIT_COUNT
	.align		4
        /*0064*/ 	.byte	0x02, 0x4a
	.zero		1
	.zero		1


	//----- nvinfo : EIATTR_EXIT_INSTR_OFFSETS
	.align		4
        /*0068*/ 	.byte	0x04, 0x1c
        /*006a*/ 	.short	(.L_558 - .L_557)


	//   ....[0]....
.L_557:
        /*006c*/ 	.word	0x00000150


	//   ....[1]....
        /*0070*/ 	.word	0x000001e0


	//----- nvinfo : EIATTR_CBANK_PARAM_SIZE
	.align		4
.L_558:
        /*0074*/ 	.byte	0x03, 0x19
        /*0076*/ 	.short	0x0020


	//----- nvinfo : EIATTR_PARAM_CBANK
	.align		4
        /*0078*/ 	.byte	0x04, 0x0a
        /*007a*/ 	.short	(.L_560 - .L_559)
	.align		4
.L_559:
        /*007c*/ 	.word	index@(.nv.constant0._ZN3cub18CUB_300001_SM_10006detail11scan_by_key25DeviceScanByKeyInitKernelINS0_24ReduceByKeyScanTileStateIiiLb1EEEPijEEvT_T0_PN4cuda3std3__415iterator_traitsIS8_vE10value_typeET1_i)
        /*0080*/ 	.short	0x0380
        /*0082*/ 	.short	0x0020


	//----- nvinfo : EIATTR_SW_WAR
	.align		4
.L_560:
        /*0084*/ 	.byte	0x04, 0x36
        /*0086*/ 	.short	(.L_562 - .L_561)
.L_561:
        /*0088*/ 	.word	0x00000008
.L_562:


//--------------------- .nv.info._ZN3cub18CUB_300001_SM_10006detail4scan16DeviceScanKernelINS2_10policy_hubIiiimN4cuda3std3__44plusIvEEE10Policy1000EN6thrust24THRUST_300001_SM_1000_NS10device_ptrIiEESF_NS0_13ScanTileStateIiLb1EEES9_NS0_8NullTypeEmiLb0ESI_EEvT0_T1_T2_iT3_T4_T5_ --------------------------
	.section	.nv.info._ZN3cub18CUB_300001_SM_10006detail4scan16DeviceScanKernelINS2_10policy_hubIiiimN4cuda3std3__44plusIvEEE10Policy1000EN6thrust24THRUST_300001_SM_1000_NS10device_ptrIiEESF_NS0_13ScanTileStateIiLb1EEES9_NS0_8NullTypeEmiLb0ESI_EEvT0_T1_T2_iT3_T4_T5_,"",@"SHT_CUDA_INFO"
	.sectionflags	@""
	.align	4


	//----- nvinfo : EIATTR_CUDA_API_VERSION
	.align		4
        /*0000*/ 	.byte	0x04, 0x37
        /*0002*/ 	.short	(.L_564 - .L_563)
.L_563:
        /*0004*/ 	.word	0x00000082


	//----- nvinfo : EIATTR_KPARAM_INFO
	.align		4
.L_564:
        /*0008*/ 	.byte	0x04, 0x17
        /*000a*/ 	.short	(.L_566 - .L_565)
.L_565:
        /*000c*/ 	.word	0x00000000
        /*0010*/ 	.short	0x0006
        /*0012*/ 	.short	0x0020
        /*0014*/ 	.byte	0x00, 0xf0, 0x21, 0x00


	//----- nvinfo : EIATTR_KPARAM_INFO
	.align		4
.L_566:
        /*0018*/ 	.byte	0x04, 0x17
        /*001a*/ 	.short	(.L_568 - .L_567)
.L_567:
        /*001c*/ 	.word	0x00000000
        /*0020*/ 	.short	0x0005
        /*0022*/ 	.short	0x001d
        /*0024*/ 	.byte	0x00, 0xf0, 0x05, 0x00


	//----- nvinfo : EIATTR_KPARAM_INFO
	.align		4
.L_568:
        /*0028*/ 	.byte	0x04, 0x17
        /*002a*/ 	.short	(.L_570 - .L_569)
.L_569:
        /*002c*/ 	.word	0x00000000
        /*0030*/ 	.short	0x0004
        /*0032*/ 	.short	0x001c
        /*0034*/ 	.byte	0x00, 0xf0, 0x05, 0x00


	//----- nvinfo : EIATTR_KPARAM_INFO
	.align		4
.L_570:
        /*0038*/ 	.byte	0x04, 0x17
        /*003a*/ 	.short	(.L_572 - .L_571)
.L_571:
        /*003c*/ 	.word	0x00000000
        /*0040*/ 	.short	0x0003
        /*0042*/ 	.short	0x0018
        /*0044*/ 	.byte	0x00, 0xf0, 0x11, 0x00


	//----- nvinfo : EIATTR_KPARAM_INFO
	.align		4
.L_572:
        /*0048*/ 	.byte	0x04, 0x17
        /*004a*/ 	.short	(.L_574 - .L_573)
.L_573:
        /*004c*/ 	.word	0x00000000
        /*0050*/ 	.short	0x0002
        /*0052*/ 	.short	0x0010
        /*0054*/ 	.byte	0x00, 0xf0, 0x21, 0x00


	//----- nvinfo : EIATTR_KPARAM_INFO
	.align		4
.L_574:
        /*0058*/ 	.byte	0x04, 0x17
        /*005a*/ 	.short	(.L_576 - .L_575)
.L_575:
        /*005c*/ 	.word	0x00000000
        /*0060*/ 	.short	0x0001
        /*0062*/ 	.short	0x0008
        /*0064*/ 	.byte	0x00, 0xf0, 0x21, 0x00


	//----- nvinfo : EIATTR_KPARAM_INFO
	.align		4
.L_576:
        /*0068*/ 	.byte	0x04, 0x17
        /*006a*/ 	.short	(.L_578 - .L_577)
.L_577:
        /*006c*/ 	.word	0x00000000
        /*0070*/ 	.short	0x0000
        /*0072*/ 	.short	0x0000
        /*0074*/ 	.byte	0x00, 0xf0, 0x21, 0x00


	//----- nvinfo : EIATTR_SPARSE_MMA_MASK
	.align		4
.L_578:
        /*0078*/ 	.byte	0x03, 0x50
        /*007a*/ 	.short	0x0000


	//----- nvinfo : EIATTR_MAXREG_COUNT
	.align		4
        /*007c*/ 	.byte	0x03, 0x1b
        /*007e*/ 	.short	0x0080


	//----- nvinfo : EIATTR_NUM_BARRIERS
	.align		4
        /*0080*/ 	.byte	0x02, 0x4c
        /*0082*/ 	.byte	0x01
	.zero		1


	//----- nvinfo : EIATTR_MERCURY_ISA_VERSION
	.align		4
        /*0084*/ 	.byte	0x03, 0x5f
        /*0086*/ 	.short	0x0101


	//----- nvinfo : EIATTR_COOP_GROUP_MASK_REGIDS
	.align		4
        /*0088*/ 	.byte	0x04, 0x29
        /*008a*/ 	.short	(.L_580 - .L_579)


	//   ....[0]....
.L_579:
        /*008c*/ 	.word	0xffffffff


	//   ....[1]....
        /*0090*/ 	.word	0xffffffff


	//   ....[2]....
        /*0094*/ 	.word	0xffffffff


	//   ....[3]....
        /*0098*/ 	.word	0xffffffff


	//   ....[4]....
        /*009c*/ 	.word	0xffffffff


	//   ....[5]....
        /*00a0*/ 	.word	0xffffffff


	//   ....[6]....
        /*00a4*/ 	.word	0xffffffff


	//   ....[7]....
        /*00a8*/ 	.word	0xffffffff


	//   ....[8]....
        /*00ac*/ 	.word	0xffffffff


	//   ....[9]....
        /*00b0*/ 	.word	0xffffffff


	//   ....[10]....
        /*00b4*/ 	.word	0xffffffff


	//   ....[11]....
        /*00b8*/ 	.word	0xffffffff


	//   ....[12]....
        /*00bc*/ 	.word	0xffffffff


	//   ....[13]....
        /*00c0*/ 	.word	0xffffffff


	//   ....[14]....
        /*00c4*/ 	.word	0xffffffff


	//   ....[15]....
        /*00c8*/ 	.word	0xffffffff


	//   ....[16]....
        /*00cc*/ 	.word	0xffffffff


	//   ....[17]....
        /*00d0*/ 	.word	0xffffffff


	//   ....[18]....
        /*00d4*/ 	.word	0xffffffff


	//   ....[19]....
        /*00d8*/ 	.word	0xffffffff


	//   ....[20]....
        /*00dc*/ 	.word	0xffffffff


	//   ....[21]....
        /*00e0*/ 	.word	0xffffffff


	//   ....[22]....
        /*00e4*/ 	.word	0xffffffff


	//   ....[23]....
        /*00e8*/ 	.word	0xffffffff


	//   ....[24]....
        /*00ec*/ 	.word	0xffffffff


	//   ....[25]....
        /*00f0*/ 	.word	0xffffffff


	//   ....[26]....
        /*00f4*/ 	.word	0xffffffff


	//   ....[27]....
        /*00f8*/ 	.word	0xffffffff


	//   ....[28]....
        /*00fc*/ 	.word	0xffffffff


	//   ....[29]....
        /*0100*/ 	.word	0xffffffff


	//   ....[30]....
        /*0104*/ 	.word	0xffffffff


	//   ....[31]....
        /*0108*/ 	.word	0xffffffff


	//   ....[32]....
        /*010c*/ 	.word	0xffffffff


	//   ....[33]....
        /*0110*/ 	.word	0xffffffff


	//   ....[34]....
        /*0114*/ 	.word	0xffffffff


	//   ....[35]....
        /*0118*/ 	.word	0xffffffff


	//   ....[36]....
        /*011c*/ 	.word	0xffffffff


	//   ....[37]....
        /*0120*/ 	.word	0xffffffff


	//   ....[38]....
        /*0124*/ 	.word	0xffffffff


	//   ....[39]....
        /*0128*/ 	.word	0xffffffff


	//   ....[40]....
        /*012c*/ 	.word	0xffffffff


	//   ....[41]....
        /*0130*/ 	.word	0xffffffff


	//   ....[42]....
        /*0134*/ 	.word	0xffffffff


	//   ....[43]....
        /*0138*/ 	.word	0xffffffff


	//   ....[44]....
        /*013c*/ 	.word	0xffffffff


	//   ....[45]....
        /*0140*/ 	.word	0xffffffff


	//   ....[46]....
        /*0144*/ 	.word	0xffffffff


	//   ....[47]....
        /*0148*/ 	.word	0xffffffff


	//   ....[48]....
        /*014c*/ 	.word	0xffffffff


	//   ....[49]....
        /*0150*/ 	.word	0xffffffff


	//   ....[50]....
        /*0154*/ 	.word	0xffffffff


	//   ....[51]....
        /*0158*/ 	.word	0xffffffff


	//   ....[52]....
        /*015c*/ 	.word	0xffffffff


	//   ....[53]....
        /*0160*/ 	.word	0xffffffff


	//   ....[54]....
        /*0164*/ 	.word	0xffffffff


	//   ....[55]....
        /*0168*/ 	.word	0xffffffff


	//   ....[56]....
        /*016c*/ 	.word	0xffffffff


	//   ....[57]....
        /*0170*/ 	.word	0xffffffff


	//   ....[58]....
        /*0174*/ 	.word	0xffffffff


	//   ....[59]....
        /*0178*/ 	.word	0xffffffff


	//   ....[60]....
        /*017c*/ 	.word	0x05000008


	//   ....[61]....
        /*0180*/ 	.word	0x05000008


	//   ....[62]....
        /*0184*/ 	.word	0x05000008


	//   ....[63]....
        /*0188*/ 	.word	0x05000008


	//   ....[64]....
        /*018c*/ 	.word	0x05000008


	//   ....[65]....
        /*0190*/ 	.word	0x05000008


	//   ....[66]....
        /*0194*/ 	.word	0x05000008


	//   ....[67]....
        /*0198*/ 	.word	0x05000008


	//   ....[68]....
        /*019c*/ 	.word	0x05000008


	//   ....[69]....
        /*01a0*/ 	.word	0x05000008


	//   ....[70]....
        /*01a4*/ 	.word	0x05000008


	//   ....[71]....
        /*01a8*/ 	.word	0x05000008


	//   ....[72]....
        /*01ac*/ 	.word	0x05000008


	//   ....[73]....
        /*01b0*/ 	.word	0x05000008


	//   ....[74]....
        /*01b4*/ 	.word	0x05000008


	//   ....[75]....
        /*01b8*/ 	.word	0x05000008


	//   ....[76]....
        /*01bc*/ 	.word	0x05000008


	//   ....[77]....
        /*01c0*/ 	.word	0x05000008


	//   ....[78]....
        /*01c4*/ 	.word	0x05000008


	//   ....[79]....
        /*01c8*/ 	.word	0x05000008


	//   ....[80]....
        /*01cc*/ 	.word	0x05000008


	//   ....[81]....
        /*01d0*/ 	.word	0x05000008


	//   ....[82]....
        /*01d4*/ 	.word	0x05000008


	//   ....[83]....
        /*01d8*/ 	.word	0x05000008


	//   ....[84]....
        /*01dc*/ 	.word	0x05000008


	//   ....[85]....
        /*01e0*/ 	.word	0x05000008


	//   ....[86]....
        /*01e4*/ 	.word	0x05000008


	//   ....[87]....
        /*01e8*/ 	.word	0x05000008


	//   ....[88]....
        /*01ec*/ 	.word	0x05000008


	//   ....[89]....
        /*01f0*/ 	.word	0x05000008


	//   ....[90]....
        /*01f4*/ 	.word	0x05000008


	//   ....[91]....
        /*01f8*/ 	.word	0x05000008


	//   ....[92]....
        /*01fc*/ 	.word	0x05000008


	//   ....[93]....
        /*0200*/ 	.word	0x05000008


	//   ....[94]....
        /*0204*/ 	.word	0x05000008


	//   ....[95]....
        /*0208*/ 	.word	0x05000008


	//----- nvinfo : EIATTR_COOP_GROUP_INSTR_OFFSETS
	.align		4
.L_580:
        /*020c*/ 	.byte	0x04, 0x28
        /*020e*/ 	.short	(.L_582 - .L_581)


	//   ....[0]....
.L_581:
        /*0210*/ 	.word	0x00000470


	//   ....[1]....
        /*0214*/ 	.word	0x000006a0


	//   ....[2]....
        /*0218*/ 	.word	0x000006c0


	//   ....[3]....
        /*021c*/ 	.word	0x000006e0


	//   ....[4]....
        /*0220*/ 	.word	0x00000700


	//   ....[5]....
        /*0224*/ 	.word	0x00000720


	//   ....[6]....
        /*0228*/ 	.word	0x00000b20


	//   ....[7]....
        /*022c*/ 	.word	0x00000b40


	//   ....[8]....
        /*0230*/ 	.word	0x00000b60


	//   ....[9]....
        /*0234*/ 	.word	0x00000b80


	//   ....[10]....
        /*0238*/ 	.word	0x00000ba0


	//   ....[11]....
        /*023c*/ 	.word	0x00000fa0


	//   ....[12]....
        /*0240*/ 	.word	0x00001030


	//   ....[13]....
        /*0244*/ 	.word	0x00001090


	//   ....[14]....
        /*0248*/ 	.word	0x00001130


	//   ....[15]....
        /*024c*/ 	.word	0x00001190


	//   ....[16]....
        /*0250*/ 	.word	0x000011d0


	//   ....[17]....
        /*0254*/ 	.word	0x00001220


	//   ....[18]....
        /*0258*/ 	.word	0x00001270


	//   ....[19]....
        /*025c*/ 	.word	0x00001280


	//   ....[20]....
        /*0260*/ 	.word	0x00001360


	//   ....[21]....
        /*0264*/ 	.word	0x000013f0


	//   ....[22]....
        /*0268*/ 	.word	0x00001440


	//   ....[23]....
        /*026c*/ 	.word	0x000014a0


	//   ....[24]....
        /*0270*/ 	.word	0x00001500


	//   ....[25]....
        /*0274*/ 	.word	0x00001540


	//   ....[26]....
        /*0278*/ 	.word	0x00001580


	//   ....[27]....
        /*027c*/ 	.word	0x000015c0


	//   ....[28]....
        /*0280*/ 	.word	0x000015d0


	//   ....[29]....
        /*0284*/ 	.word	0x00001a50


	//   ....[30]....
        /*0288*/ 	.word	0x00002410


	//   ....[31]....
        /*028c*/ 	.word	0x00002640


	//   ....[32]....
        /*0290*/ 	.word	0x00002660


	//   ....[33]....
        /*0294*/ 	.word	0x00002680


	//   ....[34]....
        /*0298*/ 	.word	0x000026a0


	//   ....[35]....
        /*029c*/ 	.word	0x000026c0


	//   ....[36]....
        /*02a0*/ 	.word	0x00002a50


	//   ....[37]....
        /*02a4*/ 	.word	0x00002a70


	//   ....[38]....
        /*02a8*/ 	.word	0x00002a90


	//   ....[39]....
        /*02ac*/ 	.word	0x00002ab0


	//   ....[40]....
        /*02b0*/ 	.word	0x00002ad0


	//   ....[41]....
        /*02b4*/ 	.word	0x00002ed0


	//   ....[42]....
        /*02b8*/ 	.word	0x00002f60


	//   ....[43]....
        /*02bc*/ 	.word	0x00002fc0


	//   ....[44]....
        /*02c0*/ 	.word	0x00003030


	//   ....[45]....
        /*02c4*/ 	.word	0x00003090


	//   ....[46]....
        /*02c8*/ 	.word	0x000030f0


	//   ....[47]....
        /*02cc*/ 	.word	0x00003140


	//   ....[48]....
        /*02d0*/ 	.word	0x000031a0


	//   ....[49]....
        /*02d4*/ 	.word	0x000031b0


	//   ....[50]....
        /*02d8*/ 	.word	0x00003290


	//   ....[51]....
        /*02dc*/ 	.word	0x00003320


	//   ....[52]....
        /*02e0*/ 	.word	0x00003370


	//   ....[53]....
        /*02e4*/ 	.word	0x000033e0


	//   ....[54]....
        /*02e8*/ 	.word	0x00003440


	//   ....[55]....
        /*02ec*/ 	.word	0x00003490


	//   ....[56]....
        /*02f0*/ 	.word	0x000034f0


	//   ....[57]....
        /*02f4*/ 	.word	0x00003530


	//   ....[58]....
        /*02f8*/ 	.word	0x00003540


	//   ....[59]....
        /*02fc*/ 	.word	0x000039a0


	//   ....[60]....
        /*0300*/ 	.word	0x00003f50


	//   ....[61]....
        /*0304*/ 	.word	0x00003fd0


	//   ....[62]....
        /*0308*/ 	.word	0x00004070


	//   ....[63]....
        /*030c*/ 	.word	0x00004160


	//   ....[64]....
        /*0310*/ 	.word	0x000041e0


	//   ....[65]....
        /*0314*/ 	.word	0x00004260


	//   ....[66]....
        /*0318*/ 	.word	0x000042e0


	//   ....[67]....
        /*031c*/ 	.word	0x00004360


	//   ....[68]....
        /*0320*/ 	.word	0x00004400


	//   ....[69]....
        /*0324*/ 	.word	0x00004470


	//   ....[70]....
        /*0328*/ 	.word	0x000044f0


	//   ....[71]....
        /*032c*/ 	.word	0x00004570


	//   ....[72]....
        /*0330*/ 	.word	0x00004620


	//   ....[73]....
        /*0334*/ 	.word	0x000046a0


	//   ....[74]....
        /*0338*/ 	.word	0x00004710


	//   ....[75]....
        /*033c*/ 	.word	0x00004780


	//   ....[76]....
        /*0340*/ 	.word	0x000047f0


	//   ....[77]....
        /*0344*/ 	.word	0x00004850


	//   ....[78]....
        /*0348*/ 	.word	0x000048c0


	//   ....[79]....
        /*034c*/ 	.word	0x00004940


	//   ....[80]....
        /*0350*/ 	.word	0x000049e0


	//   ....[81]....
        /*0354*/ 	.word	0x00004ab0


	//   ....[82]....
        /*0358*/ 	.word	0x00004b30


	//   ....[83]....
        /*035c*/ 	.word	0x00004bd0


	//   ....[84]....
        /*0360*/ 	.word	0x00004c60


	//   ....[85]....
        /*0364*/ 	.word	0x00004cd0


	//   ....[86]....
        /*0368*/ 	.word	0x00004d70


	//   ....[87]....
        /*036c*/ 	.word	0x00004de0


	//   ....[88]....
        /*0370*/ 	.word	0x00004e60


	//   ....[89]....
        /*0374*/ 	.word	0x00004ee0


	//   ....[90]....
        /*0378*/ 	.word	0x00004f90


	//   ....[91]....
        /*037c*/ 	.word	0x00005030


	//   ....[92]....
        /*0380*/ 	.word	0x000050c0


	//   ....[93]....
        /*0384*/ 	.word	0x00005160


	//   ....[94]....
        /*0388*/ 	.word	0x000051e0


	//   ....[95]....
        /*038c*/ 	.word	0x00005240


	//----- nvinfo : EIATTR_VRC_CTA_INIT_COUNT
	.align		4
.L_582:
        /*0390*/ 	.byte	0x02, 0x4a
	.zero		1
	.zero		1


	//----- nvinfo : EIATTR_EXIT_INSTR_OFFSETS
	.align		4
        /*0394*/ 	.byte	0x04, 0x1c
        /*0396*/ 	.short	(.L_584 - .L_583)


	//   ....[0]....
.L_583:
        /*0398*/ 	.word	0x00001cc0


	//   ....[1]....
        /*039c*/ 	.word	0x00001cf0


	//   ....[2]....
        /*03a0*/ 	.word	0x00003ee0


	//   ....[3]....
        /*03a4*/ 	.word	0x00003f00


	//----- nvinfo : EIATTR_MAX_THREADS
	.align		4
.L_584:
        /*03a8*/ 	.byte	0x04, 0x05
        /*03aa*/ 	.short	(.L_586 - .L_585)
.L_585:
        /*03ac*/ 	.word	0x000001a0
        /*03b0*/ 	.word	0x00000001
        /*03b4*/ 	.word	0x00000001


	//----- nvinfo : EIATTR_CRS_STACK_SIZE
	.align		4
.L_586:
        /*03b8*/ 	.byte	0x04, 0x1e
        /*03ba*/ 	.short	(.L_588 - .L_587)
.L_587:
        /*03bc*/ 	.word	0x00000000


	//----- nvinfo : EIATTR_CBANK_PARAM_SIZE
	.align		4
.L_588:
        /*03c0*/ 	.byte	0x03, 0x19
        /*03c2*/ 	.short	0x0028


	//----- nvinfo : EIATTR_PARAM_CBANK
	.align		4
        /*03c4*/ 	.byte	0x04, 0x0a
        /*03c6*/ 	.short	(.L_590 - .L_589)
	.align		4
.L_589:
        /*03c8*/ 	.word	index@(.nv.constant0._ZN3cub18CUB_300001_SM_10006detail4scan16DeviceScanKernelINS2_10policy_hubIiiimN4cuda3std3__44plusIvEEE10Policy1000EN6thrust24THRUST_300001_SM_1000_NS10device_ptrIiEESF_NS0_13ScanTileStateIiLb1EEES9_NS0_8NullTypeEmiLb0ESI_EEvT0_T1_T2_iT3_T4_T5_)
        /*03cc*/ 	.short	0x0380
        /*03ce*/ 	.short	0x0028


	//----- nvinfo : EIATTR_SW_WAR
	.align		4
.L_590:
        /*03d0*/ 	.byte	0x04, 0x36
        /*03d2*/ 	.short	(.L_592 - .L_591)
.L_591:
        /*03d4*/ 	.word	0x00000008
.L_592:


//--------------------- .nv.info._ZN3cub18CUB_300001_SM_10006detail4scan16DeviceScanKernelINS2_10policy_hubIiiijN4cuda3std3__44plusIvEEE10Policy1000EN6thrust24THRUST_300001_SM_1000_NS10device_ptrIiEESF_NS0_13ScanTileStateIiLb1EEES9_NS0_8NullTypeEjiLb0ESI_EEvT0_T1_T2_iT3_T4_T5_ --------------------------
	.section	.nv.info._ZN3cub18CUB_300001_SM_10006detail4scan16DeviceScanKernelINS2_10policy_hubIiiijN4cuda3std3__44plusIvEEE10Policy1000EN6thrust24THRUST_300001_SM_1000_NS10device_ptrIiEESF_NS0_13ScanTileStateIiLb1EEES9_NS0_8NullTypeEjiLb0ESI_EEvT0_T1_T2_iT3_T4_T5_,"",@"SHT_CUDA_INFO"
	.sectionflags	@""
	.align	4


	//----- nvinfo : EIATTR_CUDA_API_VERSION
	.align		4
        /*0000*/ 	.byte	0x04, 0x37
        /*0002*/ 	.short	(.L_594 - .L_593)
.L_593:
        /*0004*/ 	.word	0x00000082


	//----- nvinfo : EIATTR_KPARAM_INFO
	.align		4
.L_594:
        /*0008*/ 	.byte	0x04, 0x17
        /*000a*/ 	.short	(.L_596 - .L_595)
.L_595:
        /*000c*/ 	.word	0x00000000
        /*0010*/ 	.short	0x0006
        /*0012*/ 	.short	0x0020
        /*0014*/ 	.byte	0x00, 0xf0, 0x11, 0x00


	//----- nvinfo : EIATTR_KPARAM_INFO
	.align		4
.L_596:
        /*0018*/ 	.byte	0x04, 0x17
        /*001a*/ 	.short	(.L_598 - .L_597)
.L_597:
        /*001c*/ 	.word	0x00000000
        /*0020*/ 	.short	0x0005
        /*0022*/ 	.short	0x001d
        /*0024*/ 	.byte	0x00, 0xf0, 0x05, 0x00


	//----- nvinfo : EIATTR_KPARAM_INFO
	.align		4
.L_598:
        /*0028*/ 	.byte	0x04, 0x17
        /*002a*/ 	.short	(.L_600 - .L_599)
.L_599:
        /*002c*/ 	.word	0x00000000
        /*0030*/ 	.short	0x0004
        /*0032*/ 	.short	0x001c
        /*0034*/ 	.byte	0x00, 0xf0, 0x05, 0x00


	//----- nvinfo : EIATTR_KPARAM_INFO
	.align		4
.L_600:
        /*0038*/ 	.byte	0x04, 0x17
        /*003a*/ 	.short	(.L_602 - .L_601)
.L_601:
        /*003c*/ 	.word	0x00000000
        /*0040*/ 	.short	0x0003
        /*0042*/ 	.short	0x0018
        /*0044*/ 	.byte	0x00, 0xf0, 0x11, 0x00


	//----- nvinfo : EIATTR_KPARAM_INFO
	.align		4
.L_602:
        /*0048*/ 	.byte	0x04, 0x17
        /*004a*/ 	.short	(.L_604 - .L_603)
.L_603:
        /*004c*/ 	.word	0x00000000
        /*0050*/ 	.short	0x0002
        /*0052*/ 	.short	0x0010
        /*0054*/ 	.byte	0x00, 0xf0, 0x21, 0x00


	//----- nvinfo : EIATTR_KPARAM_INFO
	.align		4
.L_604:
        /*0058*/ 	.byte	0x04, 0x17
        /*005a*/ 	.short	(.L_606 - .L_605)
.L_605:
        /*005c*/ 	.word	0x00000000
        /*0060*/ 	.short	0x0001
        /*0062*/ 	.short	0x0008
        /*0064*/ 	.byte	0x00, 0xf0, 0x21, 0x00


	//----- nvinfo : EIATTR_KPARAM_INFO
	.align		4
.L_606:
        /*0068*/ 	.byte	0x04, 0x17
        /*006a*/ 	.short	(.L_608 - .L_607)
.L_607:
        /*006c*/ 	.word	0x00000000
        /*0070*/ 	.short	0x0000
        /*0072*/ 	.short	0x0000
        /*0074*/ 	.byte	0x00, 0xf0, 0x21, 0x00


	//----- nvinfo : EIATTR_SPARSE_MMA_MASK
	.align		4
.L_608:
        /*0078*/ 	.byte	0x03, 0x50
        /*007a*/ 	.short	0x0000


	//----- nvinfo : EIATTR_MAXREG_COUNT
	.align		4
        /*007c*/ 	.byte	0x03, 0x1b
        /*007e*/ 	.short	0x00a8


	//----- nvinfo : EIATTR_NUM_BARRIERS
	.align		4
        /*0080*/ 	.byte	0x02, 0x4c
        /*0082*/ 	.byte	0x01
	.zero		1


	//----- nvinfo : EIATTR_MERCURY_ISA_VERSION
	.align		4
        /*0084*/ 	.byte	0x03, 0x5f
        /*0086*/ 	.short	0x0101


	//----- nvinfo : EIATTR_UNUSED_LOAD_BYTE_OFFSET
	.align		4
        /*0088*/ 	.byte	0x04, 0x44
        /*008a*/ 	.short	(.L_610 - .L_609)


	//   ....[0]....
.L_609:
        /*008c*/ 	.word	0x00002a20
        /*0090*/ 	.word	0x00000fff


	//----- nvinfo : EIATTR_COOP_GROUP_MASK_REGIDS
	.align		4
.L_610:
        /*0094*/ 	.byte	0x04, 0x29
        /*0096*/ 	.short	(.L_612 - .L_611)


	//   ....[0]....
.L_611:
        /*0098*/ 	.word	0xffffffff


	//   ....[1]....
        /*009c*/ 	.word	0xffffffff


	//   ....[2]....
        /*00a0*/ 	.word	0xffffffff


	//   ....[3]....
        /*00a4*/ 	.word	0xffffffff


	//   ....[4]....
        /*00a8*/ 	.word	0xffffffff


	//   ....[5]....
        /*00ac*/ 	.word	0xffffffff


	//   ....[6]....
        /*00b0*/ 	.word	0xffffffff


	//   ....[7]....
        /*00b4*/ 	.word	0xffffffff


	//   ....[8]....
        /*00b8*/ 	.word	0xffffffff


	//   ....[9]....
        /*00bc*/ 	.word	0xffffffff


	//   ....[10]....
        /*00c0*/ 	.word	0xffffffff


	//   ....[11]....
        /*00c4*/ 	.word	0xffffffff


	//   ....[12]....
        /*00c8*/ 	.word	0xffffffff


	//   ....[13]....
        /*00cc*/ 	.word	0xffffffff


	//   ....[14]....
        /*00d0*/ 	.word	0xffffffff


	//   ....[15]....
        /*00d4*/ 	.word	0xffffffff


	//   ....[16]....
        /*00d8*/ 	.word	0xffffffff


	//   ....[17]....
        /*00dc*/ 	.word	0xffffffff


	//   ....[18]....
        /*00e0*/ 	.word	0xffffffff


	//   ....[19]....
        /*00e4*/ 	.word	0xffffffff


	//   ....[20]....
        /*00e8*/ 	.word	0xffffffff


	//   ....[21]....
        /*00ec*/ 	.word	0xffffffff


	//   ....[22]....
        /*00f0*/ 	.word	0xffffffff


	//   ....[23]....
        /*00f4*/ 	.word	0xffffffff


	//   ....[24]....
        /*00f8*/ 	.word	0xffffffff


	//   ....[25]....
        /*00fc*/ 	.word	0xffffffff


	//   ....[26]....
        /*0100*/ 	.word	0xffffffff


	//   ....[27]....
        /*0104*/ 	.word	0xffffffff


	//   ....[28]....
        /*0108*/ 	.word	0xffffffff


	//   ....[29]....
        /*010c*/ 	.word	0xffffffff


	//   ....[30]....
        /*0110*/ 	.word	0xffffffff


	//   ....[31]....
        /*0114*/ 	.word	0xffffffff


	//   ....[32]....
        /*0118*/ 	.word	0xffffffff


	//   ....[33]....
        /*011c*/ 	.word	0xffffffff


	//   ....[34]....
        /*0120*/ 	.word	0xffffffff


	//   ....[35]....
        /*0124*/ 	.word	0xffffffff


	//   ....[36]....
        /*0128*/ 	.word	0xffffffff


	//   ....[37]....
        /*012c*/ 	.word	0xffffffff


	//   ....[38]....
        /*0130*/ 	.word	0xffffffff


	//   ....[39]....
        /*0134*/ 	.word	0xffffffff


	//   ....[40]....
        /*0138*/ 	.word	0xffffffff


	//   ....[41]....
        /*013c*/ 	.word	0xffffffff


	//   ....[42]....
        /*0140*/ 	.word	0xffffffff


	//   ....[43]....
        /*0144*/ 	.word	0xffffffff


	//   ....[44]....
        /*0148*/ 	.word	0xffffffff


	//   ....[45]....
        /*014c*/ 	.word	0xffffffff


	//   ....[46]....
        /*0150*/ 	.word	0xffffffff


	//   ....[47]....
        /*0154*/ 	.word	0xffffffff


	//   ....[48]....
        /*0158*/ 	.word	0xffffffff


	//   ....[49]....
        /*015c*/ 	.word	0xffffffff


	//   ....[50]....
        /*0160*/ 	.word	0xffffffff


	//   ....[51]....
        /*0164*/ 	.word	0xffffffff


	//   ....[52]....
        /*0168*/ 	.word	0xffffffff


	//   ....[53]....
        /*016c*/ 	.word	0xffffffff


	//   ....[54]....
        /*0170*/ 	.word	0xffffffff


	//   ....[55]....
        /*0174*/ 	.word	0xffffffff


	//   ....[56]....
        /*0178*/ 	.word	0xffffffff


	//   ....[57]....
        /*017c*/ 	.word	0xffffffff


	//   ....[58]....
        /*0180*/ 	.word	0xffffffff


	//   ....[59]....
        /*0184*/ 	.word	0xffffffff


	//   ....[60]....
        /*0188*/ 	.word	0x05000015


	//   ....[61]....
        /*018c*/ 	.word	0x05000015


	//   ....[62]....
        /*0190*/ 	.word	0x05000015


	//   ....[63]....
        /*0194*/ 	.word	0x05000015


	//   ....[64]....
        /*0198*/ 	.word	0x05000015


	//   ....[65]....
        /*019c*/ 	.word	0x05000015


	//   ....[66]....
        /*01a0*/ 	.word	0x05000015


	//   ....[67]....
        /*01a4*/ 	.word	0x05000015


	//   ....[68]....
        /*01a8*/ 	.word	0x05000015


	//   ....[69]....
        /*01ac*/ 	.word	0x05000015


	//   ....[70]....
        /*01b0*/ 	.word	0x05000015


	//   ....[71]....
        /*01b4*/ 	.word	0x05000015


	//   ....[72]....
        /*01b8*/ 	.word	0x05000015


	//   ....[73]....
        /*01bc*/ 	.word	0x05000015


	//   ....[74]....
        /*01c0*/ 	.word	0x05000015


	//   ....[75]....
        /*01c4*/ 	.word	0x05000015


	//   ....[76]....
        /*01c8*/ 	.word	0x05000015


	//   ....[77]....
        /*01cc*/ 	.word	0x05000015


	//   ....[78]....
        /*01d0*/ 	.word	0x05000015


	//   ....[79]....
        /*01d4*/ 	.word	0x05000015


	//   ....[80]....
        /*01d8*/ 	.word	0x05000015


	//   ....[81]....
        /*01dc*/ 	.word	0x05000015


	//   ....[82]....
        /*01e0*/ 	.word	0x05000015


	//   ....[83]....
        /*01e4*/ 	.word	0x05000015


	//   ....[84]....
        /*01e8*/ 	.word	0x05000015


	//   ....[85]....
        /*01ec*/ 	.word	0x05000015


	//   ....[86]....
        /*01f0*/ 	.word	0x05000015


	//   ....[87]....
        /*01f4*/ 	.word	0x05000015


	//   ....[88]....
        /*01f8*/ 	.word	0x05000015


	//   ....[89]....
        /*01fc*/ 	.word	0x05000015


	//   ....[90]....
        /*0200*/ 	.word	0x05000015


	//   ....[91]....
        /*0204*/ 	.word	0x05000015


	//   ....[92]....
        /*0208*/ 	.word	0x05000015


	//   ....[93]....
        /*020c*/ 	.word	0x05000015


	//   ....[94]....
        /*0210*/ 	.word	0x05000015


	//   ....[95]....
        /*0214*/ 	.word	0x05000015


	//----- nvinfo : EIATTR_COOP_GROUP_INSTR_OFFSETS
	.align		4
.L_612:
        /*0218*/ 	.byte	0x04, 0x28
        /*021a*/ 	.short	(.L_614 - .L_613)


	//   ....[0]....
.L_613:
        /*021c*/ 	.word	0x000004b0


	//   ....[1]....
        /*0220*/ 	.word	0x00000680


	//   ....[2]....
        /*0224*/ 	.word	0x000006a0


	//   ....[3]....
        /*0228*/ 	.word	0x000006c0


	//   ....[4]....
        /*022c*/ 	.word	0x000006e0


	//   ....[5]....
        /*0230*/ 	.word	0x00000700


	//   ....[6]....
        /*0234*/ 	.word	0x00000ae0


	//   ....[7]....
        /*0238*/ 	.word	0x00000b00


	//   ....[8]....
        /*023c*/ 	.word	0x00000b20


	//   ....[9]....
        /*0240*/ 	.word	0x00000b40


	//   ....[10]....
        /*0244*/ 	.word	0x00000b60


	//   ....[11]....
        /*0248*/ 	.word	0x00000f10


	//   ....[12]....
        /*024c*/ 	.word	0x000010e0


	//   ....[13]....
        /*0250*/ 	.word	0x00001140


	//   ....[14]....
        /*0254*/ 	.word	0x000011d0


	//   ....[15]....
        /*0258*/ 	.word	0x00001230


	//   ....[16]....
        /*025c*/ 	.word	0x00001280


	//   ....[17]....
        /*0260*/ 	.word	0x000012e0


	//   ....[18]....
        /*0264*/ 	.word	0x00001320


	//   ....[19]....
        /*0268*/ 	.word	0x00001330


	//   ....[20]....
        /*026c*/ 	.word	0x000013f0


	//   ....[21]....
        /*0270*/ 	.word	0x000015c0


	//   ....[22]....
        /*0274*/ 	.word	0x00001610


	//   ....[23]....
        /*0278*/ 	.word	0x00001670


	//   ....[24]....
        /*027c*/ 	.word	0x000016d0


	//   ....[25]....
        /*0280*/ 	.word	0x00001710


	//   ....[26]....
        /*0284*/ 	.word	0x00001750


	//   ....[27]....
        /*0288*/ 	.word	0x00001790


	//   ....[28]....
        /*028c*/ 	.word	0x000017a0


	//   ....[29]....
        /*0290*/ 	.word	0x00001c60


	//   ....[30]....
        /*0294*/ 	.word	0x00002740


	//   ....[31]....
        /*0298*/ 	.word	0x00002910


	//   ....[32]....
        /*029c*/ 	.word	0x00002930


	//   ....[33]....
        /*02a0*/ 	.word	0x00002950


	//   ....[34]....
        /*02a4*/ 	.word	0x00002970


	//   ....[35]....
        /*02a8*/ 	.word	0x00002990


	//   ....[36]....
        /*02ac*/ 	.word	0x00002d10


	//   ....[37]....
        /*02b0*/ 	.word	0x00002d30


	//   ....[38]....
        /*02b4*/ 	.word	0x00002d50


	//   ....[39]....
        /*02b8*/ 	.word	0x00002d70


	//   ....[40]....
        /*02bc*/ 	.word	0x00002d90


	//   ....[41]....
        /*02c0*/ 	.word	0x00003140


	//   ....[42]....
        /*02c4*/ 	.word	0x00003310


	//   ....[43]....
        /*02c8*/ 	.word	0x00003370


	//   ....[44]....
        /*02cc*/ 	.word	0x000033e0


	//   ....[45]....
        /*02d0*/ 	.word	0x00003430


	//   ....[46]....
        /*02d4*/ 	.word	0x00003480


	//   ....[47]....
        /*02d8*/ 	.word	0x000034c0


	//   ....[48]....
        /*02dc*/ 	.word	0x00003530


	//   ....[49]....
        /*02e0*/ 	.word	0x00003540


	//   ....[50]....
        /*02e4*/ 	.word	0x00003620


	//   ....[51]....
        /*02e8*/ 	.word	0x000037f0


	//   ....[52]....
        /*02ec*/ 	.word	0x00003840


	//   ....[53]....
        /*02f0*/ 	.word	0x000038c0


	//   ....[54]....
        /*02f4*/ 	.word	0x00003910


	//   ....[55]....
        /*02f8*/ 	.word	0x00003960


	//   ....[56]....
        /*02fc*/ 	.word	0x000039c0


	//   ....[57]....
        /*0300*/ 	.word	0x00003a00


	//   ....[58]....
        /*0304*/ 	.word	0x00003a10


	//   ....[59]....
        /*0308*/ 	.word	0x00003eb0


	//   ....[60]....
        /*030c*/ 	.word	0x00004510


	//   ....[61]....
        /*0310*/ 	.word	0x00004590


	//   ....[62]....
        /*0314*/ 	.word	0x00004620


	//   ....[63]....
        /*0318*/ 	.word	0x00004720


	//   ....[64]....
        /*031c*/ 	.word	0x000047a0


	//   ....[65]....
        /*0320*/ 	.word	0x00004840


	//   ....[66]....
        /*0324*/ 	.word	0x000048c0


	//   ....[67]....
        /*0328*/ 	.word	0x00004950


	//   ....[68]....
        /*032c*/ 	.word	0x00004980


	//   ....[69]....
        /*0330*/ 	.word	0x00004a30


	//   ....[70]....
        /*0334*/ 	.word	0x00004ab0


	//   ....[71]....
        /*0338*/ 	.word	0x00004b30


	//   ....[72]....
        /*033c*/ 	.word	0x00004bf0


	//   ....[73]....
        /*0340*/ 	.word	0x00004c80


	//   ....[74]....
        /*0344*/ 	.word	0x00004d00


	//   ....[75]....
        /*0348*/ 	.word	0x00004d80


	//   ....[76]....
        /*034c*/ 	.word	0x00004e00


	//   ....[77]....
        /*0350*/ 	.word	0x00004e60


	//   ....[78]....
        /*0354*/ 	.word	0x00004ed0


	//   ....[79]....
        /*0358*/ 	.word	0x00004f50


	//   ....[80]....
        /*035c*/ 	.word	0x00004fe0


	//   ....[81]....
        /*0360*/ 	.word	0x000050b0


	//   ....[82]....
        /*0364*/ 	.word	0x00005140


	//   ....[83]....
        /*0368*/ 	.word	0x000051d0


	//   ....[84]....
        /*036c*/ 	.word	0x00005260


	//   ....[85]....
        /*0370*/ 	.word	0x00005310


	//   ....[86]....
        /*0374*/ 	.word	0x00005340


	//   ....[87]....
        /*0378*/ 	.word	0x000053f0


	//   ....[88]....
        /*037c*/ 	.word	0x00005470


	//   ....[89]....
        /*0380*/ 	.word	0x000054f0


	//   ....[90]....
        /*0384*/ 	.word	0x000055b0


	//   ....[91]....
        /*0388*/ 	.word	0x00005650


	//   ....[92]....
        /*038c*/ 	.word	0x000056f0


	//   ....[93]....
        /*0390*/ 	.word	0x00005780


	//   ....[94]....
        /*0394*/ 	.word	0x00005800


	//   ....[95]....
        /*0398*/ 	.word	0x00005860


	//----- nvinfo : EIATTR_VRC_CTA_INIT_COUNT
	.align		4
.L_614:
        /*039c*/ 	.byte	0x02, 0x4a
	.zero		1
	.zero		1


	//----- nvinfo : EIATTR_EXIT_INSTR_OFFSETS
	.align		4
        /*03a0*/ 	.byte	0x04, 0x1c
        /*03a2*/ 	.short	(.L_616 - .L_615)


	//   ....[0]....
.L_615:
        /*03a4*/ 	.word	0x00001f30


	//   ....[1]....
        /*03a8*/ 	.word	0x00001f50


	//   ....[2]....
        /*03ac*/ 	.word	0x000044a0


	//   ....[3]....
        /*03b0*/ 	.word	0x000044c0


	//----- nvinfo : EIATTR_MAX_THREADS
	.align		4
.L_616:
        /*03b4*/ 	.byte	0x04, 0x05
        /*03b6*/ 	.short	(.L_618 - .L_617)
.L_617:
        /*03b8*/ 	.word	0x00000180
        /*03bc*/ 	.word	0x00000001
        /*03c0*/ 	.word	0x00000001


	//----- nvinfo : EIATTR_CRS_STACK_SIZE
	.align		4
.L_618:
        /*03c4*/ 	.byte	0x04, 0x1e
        /*03c6*/ 	.short	(.L_620 - .L_619)
.L_619:
        /*03c8*/ 	.word	0x00000000


	//----- nvinfo : EIATTR_CBANK_PARAM_SIZE
	.align		4
.L_620:
        /*03cc*/ 	.byte	0x03, 0x19
        /*03ce*/ 	.short	0x0024


	//----- nvinfo : EIATTR_PARAM_CBANK
	.align		4
        /*03d0*/ 	.byte	0x04, 0x0a
        /*03d2*/ 	.short	(.L_622 - .L_621)
	.align		4
.L_621:
        /*03d4*/ 	.word	index@(.nv.constant0._ZN3cub18CUB_300001_SM_10006detail4scan16DeviceScanKernelINS2_10policy_hubIiiijN4cuda3std3__44plusIvEEE10Policy1000EN6thrust24THRUST_300001_SM_1000_NS10device_ptrIiEESF_NS0_13ScanTileStateIiLb1EEES9_NS0_8NullTypeEjiLb0ESI_EEvT0_T1_T2_iT3_T4_T5_)
        /*03d8*/ 	.short	0x0380
        /*03da*/ 	.short	0x0024


	//----- nvinfo : EIATTR_SW_WAR
	.align		4
.L_622:
        /*03dc*/ 	.byte	0x04, 0x36
        /*03de*/ 	.short	(.L_624 - .L_623)
.L_623:
        /*03e0*/ 	.word	0x00000008
.L_624:


//--------------------- .nv.info._ZN3cub18CUB_300001_SM_10006detail4scan20DeviceScanInitKernelINS0_13ScanTileStateIiLb1EEEEEvT_i --------------------------
	.section	.nv.info._ZN3cub18CUB_300001_SM_10006detail4scan20DeviceScanInitKernelINS0_13ScanTileStateIiLb1EEEEEvT_i,"",@"SHT_CUDA_INFO"
	.sectionflags	@""
	.align	4


	//----- nvinfo : EIATTR_CUDA_API_VERSION
	.align		4
        /*0000*/ 	.byte	0x04, 0x37
        /*0002*/ 	.short	(.L_626 - .L_625)
.L_625:
        /*0004*/ 	.word	0x00000082


	//----- nvinfo : EIATTR_KPARAM_INFO
	.align		4
.L_626:
        /*0008*/ 	.byte	0x04, 0x17
        /*000a*/ 	.short	(.L_628 - .L_627)
.L_627:
        /*000c*/ 	.word	0x00000000
        /*0010*/ 	.short	0x0001
        /*0012*/ 	.short	0x0008
        /*0014*/ 	.byte	0x00, 0xf0, 0x11, 0x00


	//----- nvinfo : EIATTR_KPARAM_INFO
	.align		4
.L_628:
        /*0018*/ 	.byte	0x04, 0x17
        /*001a*/ 	.short	(.L_630 - .L_629)
.L_629:
        /*001c*/ 	.word	0x00000000
        /*0020*/ 	.short	0x0000
        /*0022*/ 	.short	0x0000
        /*0024*/ 	.byte	0x00, 0xf0, 0x21, 0x00


	//----- nvinfo : EIATTR_SPARSE_MMA_MASK
	.align		4
.L_630:
        /*0028*/ 	.byte	0x03, 0x50
        /*002a*/ 	.short	0x0000


	//----- nvinfo : EIATTR_MAXREG_COUNT
	.align		4
        /*002c*/ 	.byte	0x03, 0x1b
        /*002e*/ 	.short	0x00ff


	//----- nvinfo : EIATTR_MERCURY_ISA_VERSION
	.align		4
        /*0030*/ 	.byte	0x03, 0x5f
        /*0032*/ 	.short	0x0101


	//----- nvinfo : EIATTR_VRC_CTA_INIT_COUNT
	.align		4
        /*0034*/ 	.byte	0x02, 0x4a
	.zero		1
	.zero		1


	//----- nvinfo : EIATTR_EXIT_INSTR_OFFSETS
	.align		4
        /*0038*/ 	.byte	0x04, 0x1c
        /*003a*/ 	.short	(.L_632 - .L_631)


	//   ....[0]....
.L_631:
        /*003c*/ 	.word	0x000000f0


	//   ....[1]....
        /*0040*/ 	.word	0x00000130


	//----- nvinfo : EIATTR_CBANK_PARAM_SIZE
	.align		4
.L_632:
        /*0044*/ 	.byte	0x03, 0x19
        /*0046*/ 	.short	0x000c


	//----- nvinfo : EIATTR_PARAM_CBANK
	.align		4
        /*0048*/ 	.byte	0x04, 0x0a
        /*004a*/ 	.short	(.L_634 - .L_633)
	.align		4
.L_633:
        /*004c*/ 	.word	index@(.nv.constant0._ZN3cub18CUB_300001_SM_10006detail4scan20DeviceScanInitKernelINS0_13ScanTileStateIiLb1EEEEEvT_i)
        /*0050*/ 	.short	0x0380
        /*0052*/ 	.short	0x000c


	//----- nvinfo : EIATTR_SW_WAR
	.align		4
.L_634:
        /*0054*/ 	.byte	0x04, 0x36
        /*0056*/ 	.short	(.L_636 - .L_635)
.L_635:
        /*0058*/ 	.word	0x00000008
.L_636:


//--------------------- .nv.info._ZN3cub18CUB_300001_SM_10006detail4scan23DeviceCompactInitKernelINS0_13ScanTileStateIiLb1EEEPlEEvT_iT0_ --------------------------
	.section	.nv.info._ZN3cub18CUB_300001_SM_10006detail4scan23DeviceCompactInitKernelINS0_13ScanTileStateIiLb1EEEPlEEvT_iT0_,"",@"SHT_CUDA_INFO"
	.sectionflags	@""
	.align	4


	//----- nvinfo : EIATTR_CUDA_API_VERSION
	.align		4
        /*0000*/ 	.byte	0x04, 0x37
        /*0002*/ 	.short	(.L_638 - .L_637)
.L_637:
        /*0004*/ 	.word	0x00000082


	//----- nvinfo : EIATTR_KPARAM_INFO
	.align		4
.L_638:
        /*0008*/ 	.byte	0x04, 0x17
        /*000a*/ 	.short	(.L_640 - .L_639)
.L_639:
        /*000c*/ 	.word	0x00000000
        /*0010*/ 	.short	0x0002
        /*0012*/ 	.short	0x0010
        /*0014*/ 	.byte	0x00, 0xf5, 0x21, 0x00


	//----- nvinfo : EIATTR_KPARAM_INFO
	.align		4
.L_640:
        /*0018*/ 	.byte	0x04, 0x17
        /*001a*/ 	.short	(.L_642 - .L_641)
.L_641:
        /*001c*/ 	.word	0x00000000
        /*0020*/ 	.short	0x0001
        /*0022*/ 	.short	0x0008
        /*0024*/ 	.byte	0x00, 0xf0, 0x11, 0x00


	//----- nvinfo : EIATTR_KPARAM_INFO
	.align		4
.L_642:
        /*0028*/ 	.byte	0x04, 0x17
        /*002a*/ 	.short	(.L_644 - .L_643)
.L_643:
        /*002c*/ 	.word	0x00000000
        /*0030*/ 	.short	0x0000
        /*0032*/ 	.short	0x0000
        /*0034*/ 	.byte	0x00, 0xf0, 0x21, 0x00


	//----- nvinfo : EIATTR_SPARSE_MMA_MASK
	.align		4
.L_644:
        /*0038*/ 	.byte	0x03, 0x50
        /*003a*/ 	.short	0x0000


	//----- nvinfo : EIATTR_MAXREG_COUNT
	.align		4
        /*003c*/ 	.byte	0x03, 0x1b
        /*003e*/ 	.short	0x00ff


	//----- nvinfo : EIATTR_MERCURY_ISA_VERSION
	.align		4
        /*0040*/ 	.byte	0x03, 0x5f
        /*0042*/ 	.short	0x0101


	//----- nvinfo : EIATTR_VRC_CTA_INIT_COUNT
	.align		4
        /*0044*/ 	.byte	0x02, 0x4a
	.zero		1
	.zero		1


	//----- nvinfo : EIATTR_EXIT_INSTR_OFFSETS
	.align		4
        /*0048*/ 	.byte	0x04, 0x1c
        /*004a*/ 	.short	(.L_646 - .L_645)


	//   ....[0]....
.L_645:
        /*004c*/ 	.word	0x00000130


	//   ....[1]....
        /*0050*/ 	.word	0x00000160


	//----- nvinfo : EIATTR_CBANK_PARAM_SIZE
	.align		4
.L_646:
        /*0054*/ 	.byte	0x03, 0x19
        /*0056*/ 	.short	0x0018


	//----- nvinfo : EIATTR_PARAM_CBANK
	.align		4
        /*0058*/ 	.byte	0x04, 0x0a
        /*005a*/ 	.short	(.L_648 - .L_647)
	.align		4
.L_647:
        /*005c*/ 	.word	index@(.nv.constant0._ZN3cub18CUB_300001_SM_10006detail4scan23DeviceCompactInitKernelINS0_13ScanTileStateIiLb1EEEPlEEvT_iT0_)
        /*0060*/ 	.short	0x0380
        /*0062*/ 	.short	0x0018


	//----- nvinfo : EIATTR_SW_WAR
	.align		4
.L_648:
        /*0064*/ 	.byte	0x04, 0x36
        /*0066*/ 	.short	(.L_650 - .L_649)
.L_649:
        /*0068*/ 	.word	0x00000008
.L_650:


//--------------------- .nv.info._ZN3cub18CUB_300001_SM_10006detail6reduce28DeviceReduceSingleTileKernelINS2_10policy_hubIiyN4cuda3std3__44plusIiEEE10Policy1000EPiSC_iS9_iiNS7_10__identityEEEvT0_T1_T2_T3_T4_T6_ --------------------------
	.section	.nv.info._ZN3cub18CUB_300001_SM_10006detail6reduce28DeviceReduceSingleTileKernelINS2_10policy_hubIiyN4cuda3std3__44plusIiEEE10Policy1000EPiSC_iS9_iiNS7_10__identityEEEvT0_T1_T2_T3_T4_T6_,"",@"SHT_CUDA_INFO"
	.sectionflags	@""
	.align	4


	//----- nvinfo : EIATTR_CUDA_API_VERSION
	.align		4
        /*0000*/ 	.byte	0x04, 0x37
        /*0002*/ 	.short	(.L_652 - .L_651)
.L_651:
        /*0004*/ 	.word	0x00000082


	//----- nvinfo : EIATTR_KPARAM_INFO
	.align		4
.L_652:
        /*0008*/ 	.byte	0x04, 0x17
        /*000a*/ 	.short	(.L_654 - .L_653)
.L_653:
        /*000c*/ 	.word	0x00000000
        /*0010*/ 	.short	0x0005
        /*0012*/ 	.short	0x001c
        /*0014*/ 	.byte	0x00, 0xf0, 0x05, 0x00


	//----- nvinfo : EIATTR_KPARAM_INFO
	.align		4
.L_654:
        /*0018*/ 	.byte	0x04, 0x17
        /*001a*/ 	.short	(.L_656 - .L_655)
.L_655:
        /*001c*/ 	.word	0x00000000
        /*0020*/ 	.short	0x0004
        /*0022*/ 	.short	0x0018
        /*0024*/ 	.byte	0x00, 0xf0, 0x11, 0x00


	//----- nvinfo : EIATTR_KPARAM_INFO
	.align		4
.L_656:
        /*0028*/ 	.byte	0x04, 0x17
        /*002a*/ 	.short	(.L_658 - .L_657)
.L_657:
        /*002c*/ 	.word	0x00000000
        /*0030*/ 	.short	0x0003
        /*0032*/ 	.short	0x0014
        /*0034*/ 	.byte	0x00, 0xf0, 0x05, 0x00


	//----- nvinfo : EIATTR_KPARAM_INFO
	.align		4
.L_658:
        /*0038*/ 	.byte	0x04, 0x17
        /*003a*/ 	.short	(.L_660 - .L_659)
.L_659:
        /*003c*/ 	.word	0x00000000
        /*0040*/ 	.short	0x0002
        /*0042*/ 	.short	0x0010
        /*0044*/ 	.byte	0x00, 0xf0, 0x11, 0x00


	//----- nvinfo : EIATTR_KPARAM_INFO
	.align		4
.L_660:
        /*0048*/ 	.byte	0x04, 0x17
        /*004a*/ 	.short	(.L_662 - .L_661)
.L_661:
        /*004c*/ 	.word	0x00000000
        /*0050*/ 	.short	0x0001
        /*0052*/ 	.short	0x0008
        /*0054*/ 	.byte	0x00, 0xf5, 0x21, 0x00


	//----- nvinfo : EIATTR_KPARAM_INFO
	.align		4
.L_662:
        /*0058*/ 	.byte	0x04, 0x17
        /*005a*/ 	.short	(.L_664 - .L_663)
.L_663:
        /*005c*/ 	.word	0x00000000
        /*0060*/ 	.short	0x0000
        /*0062*/ 	.short	0x0000
        /*0064*/ 	.byte	0x00, 0xf5, 0x21, 0x00


	//----- nvinfo : EIATTR_SPARSE_MMA_MASK
	.align		4
.L_664:
        /*0068*/ 	.byte	0x03, 0x50
        /*006a*/ 	.short	0x0000


	//----- nvinfo : EIATTR_MAXREG_COUNT
	.align		4
        /*006c*/ 	.byte	0x03, 0x1b
        /*006e*/ 	.short	0x00ff


	//----- nvinfo : EIATTR_NUM_BARRIERS
	.align		4
        /*0070*/ 	.byte	0x02, 0x4c
        /*0072*/ 	.byte	0x01
	.zero		1


	//----- nvinfo : EIATTR_MERCURY_ISA_VERSION
	.align		4
        /*0074*/ 	.byte	0x03, 0x5f
        /*0076*/ 	.short	0x0101


	//----- nvinfo : EIATTR_COOP_GROUP_MASK_REGIDS
	.align		4
        /*0078*/ 	.byte	0x04, 0x29
        /*007a*/ 	.short	(.L_666 - .L_665)


	//   ....[0]....
.L_665:
        /*007c*/ 	.word	0xffffffff


	//   ....[1]....
        /*0080*/ 	.word	0xffffffff


	//   ....[2]....
        /*0084*/ 	.word	0xffffffff


	//   ....[3]....
        /*0088*/ 	.word	0xffffffff


	//   ....[4]....
        /*008c*/ 	.word	0xffffffff


	//   ....[5]....
        /*0090*/ 	.word	0xffffffff


	//   ....[6]....
        /*0094*/ 	.word	0xffffffff


	//   ....[7]....
        /*0098*/ 	.word	0xffffffff


	//   ....[8]....
        /*009c*/ 	.word	0xffffffff


	//   ....[9]....
        /*00a0*/ 	.word	0xffffffff


	//   ....[10]....
        /*00a4*/ 	.word	0xffffffff


	//   ....[11]....
        /*00a8*/ 	.word	0xffffffff


	//   ....[12]....
        /*00ac*/ 	.word	0xffffffff


	//   ....[13]....
        /*00b0*/ 	.word	0xffffffff


	//   ....[14]....
        /*00b4*/ 	.word	0xffffffff


	//   ....[15]....
        /*00b8*/ 	.word	0xffffffff


	//   ....[16]....
        /*00bc*/ 	.word	0xffffffff


	//   ....[17]....
        /*00c0*/ 	.word	0xffffffff


	//   ....[18]....
        /*00c4*/ 	.word	0xffffffff


	//   ....[19]....
        /*00c8*/ 	.word	0xffffffff


	//   ....[20]....
        /*00cc*/ 	.word	0xffffffff


	//   ....[21]....
        /*00d0*/ 	.word	0xffffffff


	//   ....[22]....
        /*00d4*/ 	.word	0xffffffff


	//   ....[23]....
        /*00d8*/ 	.word	0xffffffff


	//   ....[24]....
        /*00dc*/ 	.word	0xffffffff


	//   ....[25]....
        /*00e0*/ 	.word	0xffffffff


	//   ....[26]....
        /*00e4*/ 	.word	0xffffffff


	//   ....[27]....
        /*00e8*/ 	.word	0xffffffff


	//   ....[28]....
        /*00ec*/ 	.word	0xffffffff


	//   ....[29]....
        /*00f0*/ 	.word	0xffffffff


	//----- nvinfo : EIATTR_COOP_GROUP_INSTR_OFFSETS
	.align		4
.L_666:
        /*00f4*/ 	.byte	0x04, 0x28
        /*00f6*/ 	.short	(.L_668 - .L_667)


	//   ....[0]....
.L_667:
        /*00f8*/ 	.word	0x00000890


	//   ....[1]....
        /*00fc*/ 	.word	0x000008f0


	//   ....[2]....
        /*0100*/ 	.word	0x00000940


	//   ....[3]....
        /*0104*/ 	.word	0x000009b0


	//   ....[4]....
        /*0108*/ 	.word	0x00000a10


	//   ....[5]....
        /*010c*/ 	.word	0x00000ba0


	//   ....[6]....
        /*0110*/ 	.word	0x00000c40


	//   ....[7]....
        /*0114*/ 	.word	0x00000cc0


	//   ....[8]....
        /*0118*/ 	.word	0x00000d20


	//   ....[9]....
        /*011c*/ 	.word	0x00000d60


	//   ....[10]....
        /*0120*/ 	.word	0x000019d0


	//   ....[11]....
        /*0124*/ 	.word	0x00001a30


	//   ....[12]....
        /*0128*/ 	.word	0x00001a90


	//   ....[13]....
        /*012c*/ 	.word	0x00001af0


	//   ....[14]....
        /*0130*/ 	.word	0x00001b50


	//   ....[15]....
        /*0134*/ 	.word	0x000023f0


	//   ....[16]....
        /*0138*/ 	.word	0x00002450


	//   ....[17]....
        /*013c*/ 	.word	0x000024a0


	//   ....[18]....
        /*0140*/ 	.word	0x00002510


	//   ....[19]....
        /*0144*/ 	.word	0x00002570


	//   ....[20]....
        /*0148*/ 	.word	0x00002700


	//   ....[21]....
        /*014c*/ 	.word	0x00002790


	//   ....[22]....
        /*0150*/ 	.word	0x000027e0


	//   ....[23]....
        /*0154*/ 	.word	0x00002850


	//   ....[24]....
        /*0158*/ 	.word	0x000028c0


	//   ....[25]....
        /*015c*/ 	.word	0x000036a0


	//   ....[26]....
        /*0160*/ 	.word	0x00003700


	//   ....[27]....
        /*0164*/ 	.word	0x00003760


	//   ....[28]....
        /*0168*/ 	.word	0x000037c0


	//   ....[29]....
        /*016c*/ 	.word	0x00003820


	//----- nvinfo : EIATTR_VRC_CTA_INIT_COUNT
	.align		4
.L_668:
        /*0170*/ 	.byte	0x02, 0x4a
	.zero		1
	.zero		1


	//----- nvinfo : EIATTR_EXIT_INSTR_OFFSETS
	.align		4
        /*0174*/ 	.byte	0x04, 0x1c
        /*0176*/ 	.short	(.L_670 - .L_669)


	//   ....[0]....
.L_669:
        /*0178*/ 	.word	0x00000080


	//   ....[1]....
        /*017c*/ 	.word	0x000000c0


	//   ....[2]....
        /*0180*/ 	.word	0x00003940


	//   ....[3]....
        /*0184*/ 	.word	0x00003990


	//----- nvinfo : EIATTR_MAX_THREADS
	.align		4
.L_670:
        /*0188*/ 	.byte	0x04, 0x05
        /*018a*/ 	.short	(.L_672 - .L_671)
.L_671:
        /*018c*/ 	.word	0x00000100
        /*0190*/ 	.word	0x00000001
        /*0194*/ 	.word	0x00000001


	//----- nvinfo : EIATTR_CRS_STACK_SIZE
	.align		4
.L_672:
        /*0198*/ 	.byte	0x04, 0x1e
        /*019a*/ 	.short	(.L_674 - .L_673)
.L_673:
        /*019c*/ 	.word	0x00000000


	//----- nvinfo : EIATTR_CBANK_PARAM_SIZE
	.align		4
.L_674:
        /*01a0*/ 	.byte	0x03, 0x19
        /*01a2*/ 	.short	0x001d


	//----- nvinfo : EIATTR_PARAM_CBANK
	.align		4
        /*01a4*/ 	.byte	0x04, 0x0a
        /*01a6*/ 	.short	(.L_676 - .L_675)
	.align		4
.L_675:
        /*01a8*/ 	.word	index@(.nv.constant0._ZN3cub18CUB_300001_SM_10006detail6reduce28DeviceReduceSingleTileKernelINS2_10policy_hubIiyN4cuda3std3__44plusIiEEE10Policy1000EPiSC_iS9_iiNS7_10__identityEEEvT0_T1_T2_T3_T4_T6_)
        /*01ac*/ 	.short	0x0380
        /*01ae*/ 	.short	0x001d


	//----- nvinfo : EIATTR_SW_WAR
	.align		4
.L_676:
        /*01b0*/ 	.byte	0x04, 0x36
        /*01b2*/ 	.short	(.L_678 - .L_677)
.L_677:
        /*01b4*/ 	.word	0x00000008
.L_678:


//--------------------- .nv.info._ZN3cub18CUB_300001_SM_10006detail6reduce18DeviceReduceKernelINS2_10policy_hubIiyN4cuda3std3__44plusIiEEE10Policy1000EN6thrust24THRUST_300001_SM_1000_NS10device_ptrIiEEyS9_iNS7_10__identityEEEvT0_PT3_T1_NS0_13GridEvenShareISK_EET2_T4_ --------------------------
	.section	.nv.info._ZN3cub18CUB_300001_SM_10006detail6reduce18DeviceReduceKernelINS2_10policy_hubIiyN4cuda3std3__44plusIiEEE10Policy1000EN6thrust24THRUST_300001_SM_1000_NS10device_ptrIiEEyS9_iNS7_10__identityEEEvT0_PT3_T1_NS0_13GridEvenShareISK_EET2_T4_,"",@"SHT_CUDA_INFO"
	.sectionflags	@""
	.align	4


	//----- nvinfo : EIATTR_CUDA_API_VERSION
	.align		4
        /*0000*/ 	.byte	0x04, 0x37
        /*0002*/ 	.short	(.L_680 - .L_679)
.L_679:
        /*0004*/ 	.word	0x00000082


	//----- nvinfo : EIATTR_KPARAM_INFO
	.align		4
.L_680:
        /*0008*/ 	.byte	0x04, 0x17
        /*000a*/ 	.short	(.L_682 - .L_681)
.L_681:
        /*000c*/ 	.word	0x00000000
        /*0010*/ 	.short	0x0005
        /*0012*/ 	.short	0x0061
        /*0014*/ 	.byte	0x00, 0xf0, 0x05, 0x00


	//----- nvinfo : EIATTR_KPARAM_INFO
	.align		4
.L_682:
        /*0018*/ 	.byte	0x04, 0x17
        /*001a*/ 	.short	(.L_684 - .L_683)
.L_683:
        /*001c*/ 	.word	0x00000000
        /*0020*/ 	.short	0x0004
        /*0022*/ 	.short	0x0060
        /*0024*/ 	.byte	0x00, 0xf0, 0x05, 0x00


	//----- nvinfo : EIATTR_KPARAM_INFO
	.align		4
.L_684:
        /*0028*/ 	.byte	0x04, 0x17
        /*002a*/ 	.short	(.L_686 - .L_685)
.L_685:
        /*002c*/ 	.word	0x00000000
        /*0030*/ 	.short	0x0003
        /*0032*/ 	.short	0x0018
        /*0034*/ 	.byte	0x00, 0xf0, 0x21, 0x01


	//----- nvinfo : EIATTR_KPARAM_INFO
	.align		4
.L_686:
        /*0038*/ 	.byte	0x04, 0x17
        /*003a*/ 	.short	(.L_688 - .L_687)
.L_687:
        /*003c*/ 	.word	0x00000000
        /*0040*/ 	.short	0x0002
        /*0042*/ 	.short	0x0010
        /*0044*/ 	.byte	0x00, 0xf0, 0x21, 0x00


	//----- nvinfo : EIATTR_KPARAM_INFO
	.align		4
.L_688:
        /*0048*/ 	.byte	0x04, 0x17
        /*004a*/ 	.short	(.L_690 - .L_689)
.L_689:
        /*004c*/ 	.word	0x00000000
        /*0050*/ 	.short	0x0001
        /*0052*/ 	.short	0x0008
        /*0054*/ 	.byte	0x00, 0xf5, 0x21, 0x00


	//----- nvinfo : EIATTR_KPARAM_INFO
	.align		4
.L_690:
        /*0058*/ 	.byte	0x04, 0x17
        /*005a*/ 	.short	(.L_692 - .L_691)
.L_691:
        /*005c*/ 	.word	0x00000000
        /*0060*/ 	.short	0x0000
        /*0062*/ 	.short	0x0000
        /*0064*/ 	.byte	0x00, 0xf0, 0x21, 0x00


	//----- nvinfo : EIATTR_SPARSE_MMA_MASK
	.align		4
.L_692:
        /*0068*/ 	.byte	0x03, 0x50
        /*006a*/ 	.short	0x0000


	//----- nvinfo : EIATTR_MAXREG_COUNT
	.align		4
        /*006c*/ 	.byte	0x03, 0x1b
        /*006e*/ 	.short	0x00ff


	//----- nvinfo : EIATTR_NUM_BARRIERS
	.align		4
        /*0070*/ 	.byte	0x02, 0x4c
        /*0072*/ 	.byte	0x01
	.zero		1


	//----- nvinfo : EIATTR_MERCURY_ISA_VERSION
	.align		4
        /*0074*/ 	.byte	0x03, 0x5f
        /*0076*/ 	.short	0x0101


	//----- nvinfo : EIATTR_COOP_GROUP_MASK_REGIDS
	.align		4
        /*0078*/ 	.byte	0x04, 0x29
        /*007a*/ 	.short	(.L_694 - .L_693)


	//   ....[0]....
.L_693:
        /*007c*/ 	.word	0xffffffff


	//   ....[1]....
        /*0080*/ 	.word	0xffffffff


	//   ....[2]....
        /*0084*/ 	.word	0xffffffff


	//   ....[3]....
        /*0088*/ 	.word	0xffffffff


	//   ....[4]....
        /*008c*/ 	.word	0xffffffff


	//   ....[5]....
        /*0090*/ 	.word	0xffffffff


	//   ....[6]....
        /*0094*/ 	.word	0xffffffff


	//   ....[7]....
        /*0098*/ 	.word	0xffffffff


	//   ....[8]....
        /*009c*/ 	.word	0xffffffff


	//   ....[9]....
        /*00a0*/ 	.word	0xffffffff


	//   ....[10]....
        /*00a4*/ 	.word	0xffffffff


	//   ....[11]....
        /*00a8*/ 	.word	0xffffffff


	//   ....[12]....
        /*00ac*/ 	.word	0xffffffff


	//   ....[13]....
        /*00b0*/ 	.word	0xffffffff


	//   ....[14]....
        /*00b4*/ 	.word	0xffffffff


	//----- nvinfo : EIATTR_COOP_GROUP_INSTR_OFFSETS
	.align		4
.L_694:
        /*00b8*/ 	.byte	0x04, 0x28
        /*00ba*/ 	.short	(.L_696 - .L_695)


	//   ....[0]....
.L_695:
        /*00bc*/ 	.word	0x000008e0


	//   ....[1]....
        /*00c0*/ 	.word	0x00000940


	//   ....[2]....
        /*00c4*/ 	.word	0x000009a0


	//   ....[3]....
        /*00c8*/ 	.word	0x00000a00


	//   ....[4]....
        /*00cc*/ 	.word	0x00000a60


	//   ....[5]....
        /*00d0*/ 	.word	0x00000bf0


	//   ....[6]....
        /*00d4*/ 	.word	0x00000c90


	//   ....[7]....
        /*00d8*/ 	.word	0x00000d10


	//   ....[8]....
        /*00dc*/ 	.word	0x00000d70


	//   ....[9]....
        /*00e0*/ 	.word	0x00000db0


	//   ....[10]....
        /*00e4*/ 	.word	0x00001db0


	//   ....[11]....
        /*00e8*/ 	.word	0x00001e10


	//   ....[12]....
        /*00ec*/ 	.word	0x00001e70


	//   ....[13]....
        /*00f0*/ 	.word	0x00001ed0


	//   ....[14]....
        /*00f4*/ 	.word	0x00001f30


	//----- nvinfo : EIATTR_VRC_CTA_INIT_COUNT
	.align		4
.L_696:
        /*00f8*/ 	.byte	0x02, 0x4a
	.zero		1
	.zero		1


	//----- nvinfo : EIATTR_EXIT_INSTR_OFFSETS
	.align		4
        /*00fc*/ 	.byte	0x04, 0x1c
        /*00fe*/ 	.short	(.L_698 - .L_697)


	//   ....[0]....
.L_697:
        /*0100*/ 	.word	0x00002050


	//   ....[1]....
        /*0104*/ 	.word	0x000020b0


	//----- nvinfo : EIATTR_MAX_THREADS
	.align		4
.L_698:
        /*0108*/ 	.byte	0x04, 0x05
        /*010a*/ 	.short	(.L_700 - .L_699)
.L_699:
        /*010c*/ 	.word	0x00000100
        /*0110*/ 	.word	0x00000001
        /*0114*/ 	.word	0x00000001


	//----- nvinfo : EIATTR_CRS_STACK_SIZE
	.align		4
.L_700:
        /*0118*/ 	.byte	0x04, 0x1e
        /*011a*/ 	.short	(.L_702 - .L_701)
.L_701:
        /*011c*/ 	.word	0x00000000


	//----- nvinfo : EIATTR_CBANK_PARAM_SIZE
	.align		4
.L_702:
        /*0120*/ 	.byte	0x03, 0x19
        /*0122*/ 	.short	0x0062


	//----- nvinfo : EIATTR_PARAM_CBANK
	.align		4
        /*0124*/ 	.byte	0x04, 0x0a
        /*0126*/ 	.short	(.L_704 - .L_703)
	.align		4
.L_703:
        /*0128*/ 	.word	index@(.nv.constant0._ZN3cub18CUB_300001_SM_10006detail6reduce18DeviceReduceKernelINS2_10policy_hubIiyN4cuda3std3__44plusIiEEE10Policy1000EN6thrust24THRUST_300001_SM_1000_NS10device_ptrIiEEyS9_iNS7_10__identityEEEvT0_PT3_T1_NS0_13GridEvenShareISK_EET2_T4_)
        /*012c*/ 	.short	0x0380
        /*012e*/ 	.short	0x0062


	//----- nvinfo : EIATTR_SW_WAR
	.align		4
.L_704:
        /*0130*/ 	.byte	0x04, 0x36
        /*0132*/ 	.short	(.L_706 - .L_705)
.L_705:
        /*0134*/ 	.word	0x00000008
.L_706:


//--------------------- .nv.info._ZN3cub18CUB_300001_SM_10006detail6reduce28DeviceReduceSingleTileKernelINS2_10policy_hubIiyN4cuda3std3__44plusIiEEE10Policy1000EN6thrust24THRUST_300001_SM_1000_NS10device_ptrIiEEPiyS9_iiNS7_10__identityEEEvT0_T1_T2_T3_T4_T6_ --------------------------
	.section	.nv.info._ZN3cub18CUB_300001_SM_10006detail6reduce28DeviceReduceSingleTileKernelINS2_10policy_hubIiyN4cuda3std3__44plusIiEEE10Policy1000EN6thrust24THRUST_300001_SM_1000_NS10device_ptrIiEEPiyS9_iiNS7_10__identityEEEvT0_T1_T2_T3_T4_T6_,"",@"SHT_CUDA_INFO"
	.sectionflags	@""
	.align	4


	//----- nvinfo : EIATTR_CUDA_API_VERSION
	.align		4
        /*0000*/ 	.byte	0x04, 0x37
        /*0002*/ 	.short	(.L_708 - .L_707)
.L_707:
        /*0004*/ 	.word	0x00000082


	//----- nvinfo : EIATTR_KPARAM_INFO
	.align		4
.L_708:
        /*0008*/ 	.byte	0x04, 0x17
        /*000a*/ 	.short	(.L_710 - .L_709)
.L_709:
        /*000c*/ 	.word	0x00000000
        /*0010*/ 	.short	0x0005
        /*0012*/ 	.short	0x0020
        /*0014*/ 	.byte	0x00, 0xf0, 0x05, 0x00


	//----- nvinfo : EIATTR_KPARAM_INFO
	.align		4
.L_710:
        /*0018*/ 	.byte	0x04, 0x17
        /*001a*/ 	.short	(.L_712 - .L_711)
.L_711:
        /*001c*/ 	.word	0x00000000
        /*0020*/ 	.short	0x0004
        /*0022*/ 	.short	0x001c
        /*0024*/ 	.byte	0x00, 0xf0, 0x11, 0x00


	//----- nvinfo : EIATTR_KPARAM_INFO
	.align		4
.L_712:
        /*0028*/ 	.byte	0x04, 0x17
        /*002a*/ 	.short	(.L_714 - .L_713)
.L_713:
        /*002c*/ 	.word	0x00000000
        /*0030*/ 	.short	0x0003
        /*0032*/ 	.short	0x0018
        /*0034*/ 	.byte	0x00, 0xf0, 0x05, 0x00


	//----- nvinfo : EIATTR_KPARAM_INFO
	.align		4
.L_714:
        /*0038*/ 	.byte	0x04, 0x17
        /*003a*/ 	.short	(.L_716 - .L_715)
.L_715:
        /*003c*/ 	.word	0x00000000
        /*0040*/ 	.short	0x0002
        /*0042*/ 	.short	0x0010
        /*0044*/ 	.byte	0x00, 0xf0, 0x21, 0x00


	//----- nvinfo : EIATTR_KPARAM_INFO
	.align		4
.L_716:
        /*0048*/ 	.byte	0x04, 0x17
        /*004a*/ 	.short	(.L_718 - .L_717)
.L_717:
        /*004c*/ 	.word	0x00000000
        /*0050*/ 	.short	0x0001
        /*0052*/ 	.short	0x0008
        /*0054*/ 	.byte	0x00, 0xf5, 0x21, 0x00


	//----- nvinfo : EIATTR_KPARAM_INFO
	.align		4
.L_718:
        /*0058*/ 	.byte	0x04, 0x17
        /*005a*/ 	.short	(.L_720 - .L_719)
.L_719:
        /*005c*/ 	.word	0x00000000
        /*0060*/ 	.short	0x0000
        /*0062*/ 	.short	0x0000
        /*0064*/ 	.byte	0x00, 0xf0, 0x21, 0x00


	//----- nvinfo : EIATTR_SPARSE_MMA_MASK
	.align		4
.L_720:
        /*0068*/ 	.byte	0x03, 0x50
        /*006a*/ 	.short	0x0000


	//----- nvinfo : EIATTR_MAXREG_COUNT
	.align		4
        /*006c*/ 	.byte	0x03, 0x1b
        /*006e*/ 	.short	0x00ff


	//----- nvinfo : EIATTR_NUM_BARRIERS
	.align		4
        /*0070*/ 	.byte	0x02, 0x4c
        /*0072*/ 	.byte	0x01
	.zero		1


	//----- nvinfo : EIATTR_MERCURY_ISA_VERSION
	.align		4
        /*0074*/ 	.byte	0x03, 0x5f
        /*0076*/ 	.short	0x0101


	//----- nvinfo : EIATTR_COOP_GROUP_MASK_REGIDS
	.align		4
        /*0078*/ 	.byte	0x04, 0x29
        /*007a*/ 	.short	(.L_722 - .L_721)


	//   ....[0]....
.L_721:
        /*007c*/ 	.word	0xffffffff


	//   ....[1]....
        /*0080*/ 	.word	0xffffffff


	//   ....[2]....
        /*0084*/ 	.word	0xffffffff


	//   ....[3]....
        /*0088*/ 	.word	0xffffffff


	//   ....[4]....
        /*008c*/ 	.word	0xffffffff


	//   ....[5]....
        /*0090*/ 	.word	0xffffffff


	//   ....[6]....
        /*0094*/ 	.word	0xffffffff


	//   ....[7]....
        /*0098*/ 	.word	0xffffffff


	//   ....[8]....
        /*009c*/ 	.word	0xffffffff


	//   ....[9]....
        /*00a0*/ 	.word	0xffffffff


	//   ....[10]....
        /*00a4*/ 	.word	0xffffffff


	//   ....[11]....
        /*00a8*/ 	.word	0xffffffff


	//   ....[12]....
        /*00ac*/ 	.word	0xffffffff


	//   ....[13]....
        /*00b0*/ 	.word	0xffffffff


	//   ....[14]....
        /*00b4*/ 	.word	0xffffffff


	//----- nvinfo : EIATTR_COOP_GROUP_INSTR_OFFSETS
	.align		4
.L_722:
        /*00b8*/ 	.byte	0x04, 0x28
        /*00ba*/ 	.short	(.L_724 - .L_723)


	//   ....[0]....
.L_723:
        /*00bc*/ 	.word	0x00000850


	//   ....[1]....
        /*00c0*/ 	.word	0x000008b0


	//   ....[2]....
        /*00c4*/ 	.word	0x00000910


	//   ....[3]....
        /*00c8*/ 	.word	0x00000970


	//   ....[4]....
        /*00cc*/ 	.word	0x000009d0


	//   ....[5]....
        /*00d0*/ 	.word	0x00000b60


	//   ....[6]....
        /*00d4*/ 	.word	0x00000c00


	//   ....[7]....
        /*00d8*/ 	.word	0x00000c80


	//   ....[8]....
        /*00dc*/ 	.word	0x00000ce0


	//   ....[9]....
        /*00e0*/ 	.word	0x00000d20


	//   ....[10]....
        /*00e4*/ 	.word	0x00001b90


	//   ....[11]....
        /*00e8*/ 	.word	0x00001bf0


	//   ....[12]....
        /*00ec*/ 	.word	0x00001c50


	//   ....[13]....
        /*00f0*/ 	.word	0x00001cb0


	//   ....[14]....
        /*00f4*/ 	.word	0x00001d10


	//----- nvinfo : EIATTR_VRC_CTA_INIT_COUNT
	.align		4
.L_724:
        /*00f8*/ 	.byte	0x02, 0x4a
	.zero		1
	.zero		1


	//----- nvinfo : EIATTR_EXIT_INSTR_OFFSETS
	.align		4
        /*00fc*/ 	.byte	0x04, 0x1c
        /*00fe*/ 	.short	(.L_726 - .L_725)


	//   ....[0]....
.L_725:
        /*0100*/ 	.word	0x000000a0


	//   ....[1]....
        /*0104*/ 	.word	0x000000e0


	//   ....[2]....
        /*0108*/ 	.word	0x00001e20


	//   ....[3]....
        /*010c*/ 	.word	0x00001e70


	//----- nvinfo : EIATTR_MAX_THREADS
	.align		4
.L_726:
        /*0110*/ 	.byte	0x04, 0x05
        /*0112*/ 	.short	(.L_728 - .L_727)
.L_727:
        /*0114*/ 	.word	0x00000100
        /*0118*/ 	.word	0x00000001
        /*011c*/ 	.word	0x00000001


	//----- nvinfo : EIATTR_CRS_STACK_SIZE
	.align		4
.L_728:
        /*0120*/ 	.byte	0x04, 0x1e
        /*0122*/ 	.short	(.L_730 - .L_729)
.L_729:
        /*0124*/ 	.word	0x00000000


	//----- nvinfo : EIATTR_CBANK_PARAM_SIZE
	.align		4
.L_730:
        /*0128*/ 	.byte	0x03, 0x19
        /*012a*/ 	.short	0x0021


	//----- nvinfo : EIATTR_PARAM_CBANK
	.align		4
        /*012c*/ 	.byte	0x04, 0x0a
        /*012e*/ 	.short	(.L_732 - .L_731)
	.align		4
.L_731:
        /*0130*/ 	.word	index@(.nv.constant0._ZN3cub18CUB_300001_SM_10006detail6reduce28DeviceReduceSingleTileKernelINS2_10policy_hubIiyN4cuda3std3__44plusIiEEE10Policy1000EN6thrust24THRUST_300001_SM_1000_NS10device_ptrIiEEPiyS9_iiNS7_10__identityEEEvT0_T1_T2_T3_T4_T6_)
        /*0134*/ 	.short	0x0380
        /*0136*/ 	.short	0x0021


	//----- nvinfo : EIATTR_SW_WAR
	.align		4
.L_732:
        /*0138*/ 	.byte	0x04, 0x36
        /*013a*/ 	.short	(.L_734 - .L_733)
.L_733:
        /*013c*/ 	.word	0x00000008
.L_734:


//--------------------- .nv.info._ZN3cub18CUB_300001_SM_10006detail6reduce28DeviceReduceSingleTileKernelINS2_10policy_hubIijN4cuda3std3__44plusIiEEE10Policy1000EPiSC_iS9_iiNS7_10__identityEEEvT0_T1_T2_T3_T4_T6_ --------------------------
	.section	.nv.info._ZN3cub18CUB_300001_SM_10006detail6reduce28DeviceReduceSingleTileKernelINS2_10policy_hubIijN4cuda3std3__44plusIiEEE10Policy1000EPiSC_iS9_iiNS7_10__identityEEEvT0_T1_T2_T3_T4_T6_,"",@"SHT_CUDA_INFO"
	.sectionflags	@""
	.align	4


	//----- nvinfo : EIATTR_CUDA_API_VERSION
	.align		4
        /*0000*/ 	.byte	0x04, 0x37
        /*0002*/ 	.short	(.L_736 - .L_735)
.L_735:
        /*0004*/ 	.word	0x00000082


	//----- nvinfo : EIATTR_KPARAM_INFO
	.align		4
.L_736:
        /*0008*/ 	.byte	0x04, 0x17
        /*000a*/ 	.short	(.L_738 - .L_737)
.L_737:
        /*000c*/ 	.word	0x00000000
        /*0010*/ 	.short	0x0005
        /*0012*/ 	.short	0x001c
        /*0014*/ 	.byte	0x00, 0xf0, 0x05, 0x00


	//----- nvinfo : EIATTR_KPARAM_INFO
	.align		4
.L_738:
        /*0018*/ 	.byte	0x04, 0x17
        /*001a*/ 	.short	(.L_740 - .L_739)
.L_739:
        /*001c*/ 	.word	0x00000000
        /*0020*/ 	.short	0x0004
        /*0022*/ 	.short	0x0018
        /*0024*/ 	.byte	0x00, 0xf0, 0x11, 0x00


	//----- nvinfo : EIATTR_KPARAM_INFO
	.align		4
.L_740:
        /*0028*/ 	.byte	0x04, 0x17
        /*002a*/ 	.short	(.L_742 - .L_741)
.L_741:
        /*002c*/ 	.word	0x00000000
        /*0030*/ 	.short	0x0003
        /*0032*/ 	.short	0x0014
        /*0034*/ 	.byte	0x00, 0xf0, 0x05, 0x00


	//----- nvinfo : EIATTR_KPARAM_INFO
	.align		4
.L_742:
        /*0038*/ 	.byte	0x04, 0x17
        /*003a*/ 	.short	(.L_744 - .L_743)
.L_743:
        /*003c*/ 	.word	0x00000000
        /*0040*/ 	.short	0x0002
        /*0042*/ 	.short	0x0010
        /*0044*/ 	.byte	0x00, 0xf0, 0x11, 0x00


	//----- nvinfo : EIATTR_KPARAM_INFO
	.align		4
.L_744:
        /*0048*/ 	.byte	0x04, 0x17
        /*004a*/ 	.short	(.L_746 - .L_745)
.L_745:
        /*004c*/ 	.word	0x00000000
        /*0050*/ 	.short	0x0001
        /*0052*/ 	.short	0x0008
        /*0054*/ 	.byte	0x00, 0xf5, 0x21, 0x00


	//----- nvinfo : EIATTR_KPARAM_INFO
	.align		4
.L_746:
        /*0058*/ 	.byte	0x04, 0x17
        /*005a*/ 	.short	(.L_748 - .L_747)
.L_747:
        /*005c*/ 	.word	0x00000000
        /*0060*/ 	.short	0x0000
        /*0062*/ 	.short	0x0000
        /*0064*/ 	.byte	0x00, 0xf5, 0x21, 0x00


	//----- nvinfo : EIATTR_SPARSE_MMA_MASK
	.align		4
.L_748:
        /*0068*/ 	.byte	0x03, 0x50
        /*006a*/ 	.short	0x0000


	//----- nvinfo : EIATTR_MAXREG_COUNT
	.align		4
        /*006c*/ 	.byte	0x03, 0x1b
        /*006e*/ 	.short	0x00ff


	//----- nvinfo : EIATTR_NUM_BARRIERS
	.align		4
        /*0070*/ 	.byte	0x02, 0x4c
        /*0072*/ 	.byte	0x01
	.zero		1


	//----- nvinfo : EIATTR_MERCURY_ISA_VERSION
	.align		4
        /*0074*/ 	.byte	0x03, 0x5f
        /*0076*/ 	.short	0x0101


	//----- nvinfo : EIATTR_COOP_GROUP_MASK_REGIDS
	.align		4
        /*0078*/ 	.byte	0x04, 0x29
        /*007a*/ 	.short	(.L_750 - .L_749)


	//   ....[0]....
.L_749:
        /*007c*/ 	.word	0xffffffff


	//   ....[1]....
        /*0080*/ 	.word	0xffffffff


	//   ....[2]....
        /*0084*/ 	.word	0xffffffff


	//   ....[3]....
        /*0088*/ 	.word	0xffffffff


	//   ....[4]....
        /*008c*/ 	.word	0xffffffff


	//   ....[5]....
        /*0090*/ 	.word	0xffffffff


	//   ....[6]....
        /*0094*/ 	.word	0xffffffff


	//   ....[7]....
        /*0098*/ 	.word	0xffffffff


	//   ....[8]....
        /*009c*/ 	.word	0xffffffff


	//   ....[9]....
        /*00a0*/ 	.word	0xffffffff


	//   ....[10]....
        /*00a4*/ 	.word	0xffffffff


	//   ....[11]....
        /*00a8*/ 	.word	0xffffffff


	//   ....[12]....
        /*00ac*/ 	.word	0xffffffff


	//   ....[13]....
        /*00b0*/ 	.word	0xffffffff


	//   ....[14]....
        /*00b4*/ 	.word	0xffffffff


	//   ....[15]....
        /*00b8*/ 	.word	0xffffffff


	//   ....[16]....
        /*00bc*/ 	.word	0xffffffff


	//   ....[17]....
        /*00c0*/ 	.word	0xffffffff


	//   ....[18]....
        /*00c4*/ 	.word	0xffffffff


	//   ....[19]....
        /*00c8*/ 	.word	0xffffffff


	//   ....[20]....
        /*00cc*/ 	.word	0xffffffff


	//   ....[21]....
        /*00d0*/ 	.word	0xffffffff


	//   ....[22]....
        /*00d4*/ 	.word	0xffffffff


	//   ....[23]....
        /*00d8*/ 	.word	0xffffffff


	//   ....[24]....
        /*00dc*/ 	.word	0xffffffff


	//   ....[25]....
        /*00e0*/ 	.word	0xffffffff


	//   ....[26]....
        /*00e4*/ 	.word	0xffffffff


	//   ....[27]....
        /*00e8*/ 	.word	0xffffffff


	//   ....[28]....
        /*00ec*/ 	.word	0xffffffff


	//   ....[29]....
        /*00f0*/ 	.word	0xffffffff


	//----- nvinfo : EIATTR_COOP_GROUP_INSTR_OFFSETS
	.align		4
.L_750:
        /*00f4*/ 	.byte	0x04, 0x28
        /*00f6*/ 	.short	(.L_752 - .L_751)


	//   ....[0]....
.L_751:
        /*00f8*/ 	.word	0x00000890


	//   ....[1]....
        /*00fc*/ 	.word	0x000008f0


	//   ....[2]....
        /*0100*/ 	.word	0x00000940


	//   ....[3]....
        /*0104*/ 	.word	0x000009b0


	//   ....[4]....
        /*0108*/ 	.word	0x00000a10


	//   ....[5]....
        /*010c*/ 	.word	0x00000ba0


	//   ....[6]....
        /*0110*/ 	.word	0x00000c40


	//   ....[7]....
        /*0114*/ 	.word	0x00000cc0


	//   ....[8]....
        /*0118*/ 	.word	0x00000d20


	//   ....[9]....
        /*011c*/ 	.word	0x00000d60


	//   ....[10]....
        /*0120*/ 	.word	0x000019d0


	//   ....[11]....
        /*0124*/ 	.word	0x00001a30


	//   ....[12]....
        /*0128*/ 	.word	0x00001a90


	//   ....[13]....
        /*012c*/ 	.word	0x00001af0


	//   ....[14]....
        /*0130*/ 	.word	0x00001b50


	//   ....[15]....
        /*0134*/ 	.word	0x000023f0


	//   ....[16]....
        /*0138*/ 	.word	0x00002450


	//   ....[17]....
        /*013c*/ 	.word	0x000024a0


	//   ....[18]....
        /*0140*/ 	.word	0x00002510


	//   ....[19]....
        /*0144*/ 	.word	0x00002570


	//   ....[20]....
        /*0148*/ 	.word	0x00002700


	//   ....[21]....
        /*014c*/ 	.word	0x00002790


	//   ....[22]....
        /*0150*/ 	.word	0x000027e0


	//   ....[23]....
        /*0154*/ 	.word	0x00002850


	//   ....[24]....
        /*0158*/ 	.word	0x000028c0


	//   ....[25]....
        /*015c*/ 	.word	0x000036a0


	//   ....[26]....
        /*0160*/ 	.word	0x00003700


	//   ....[27]....
        /*0164*/ 	.word	0x00003760


	//   ....[28]....
        /*0168*/ 	.word	0x000037c0


	//   ....[29]....
        /*016c*/ 	.word	0x00003820


	//----- nvinfo : EIATTR_VRC_CTA_INIT_COUNT
	.align		4
.L_752:
        /*0170*/ 	.byte	0x02, 0x4a
	.zero		1
	.zero		1


	//----- nvinfo : EIATTR_EXIT_INSTR_OFFSETS
	.align		4
        /*0174*/ 	.byte	0x04, 0x1c
        /*0176*/ 	.short	(.L_754 - .L_753)


	//   ....[0]....
.L_753:
        /*0178*/ 	.word	0x00000080


	//   ....[1]....
        /*017c*/ 	.word	0x000000c0


	//   ....[2]....
        /*0180*/ 	.word	0x00003940


	//   ....[3]....
        /*0184*/ 	.word	0x00003990


	//----- nvinfo : EIATTR_MAX_THREADS
	.align		4
.L_754:
        /*0188*/ 	.byte	0x04, 0x05
        /*018a*/ 	.short	(.L_756 - .L_755)
.L_755:
        /*018c*/ 	.word	0x00000100
        /*0190*/ 	.word	0x00000001
        /*0194*/ 	.word	0x00000001


	//----- nvinfo : EIATTR_CRS_STACK_SIZE
	.align		4
.L_756:
        /*0198*/ 	.byte	0x04, 0x1e
        /*019a*/ 	.short	(.L_758 - .L_757)
.L_757:
        /*019c*/ 	.word	0x00000000


	//----- nvinfo : EIATTR_CBANK_PARAM_SIZE
	.align		4
.L_758:
        /*01a0*/ 	.byte	0x03, 0x19
        /*01a2*/ 	.short	0x001d


	//----- nvinfo : EIATTR_PARAM_CBANK
	.align		4
        /*01a4*/ 	.byte	0x04, 0x0a
        /*01a6*/ 	.short	(.L_760 - .L_759)
	.align		4
.L_759:
        /*01a8*/ 	.word	index@(.nv.constant0._ZN3cub18CUB_300001_SM_10006detail6reduce28DeviceReduceSingleTileKernelINS2_10policy_hubIijN4cuda3std3__44plusIiEEE10Policy1000EPiSC_iS9_iiNS7_10__identityEEEvT0_T1_T2_T3_T4_T6_)
        /*01ac*/ 	.short	0x0380
        /*01ae*/ 	.short	0x001d


	//----- nvinfo : EIATTR_SW_WAR
	.align		4
.L_760:
        /*01b0*/ 	.byte	0x04, 0x36
        /*01b2*/ 	.short	(.L_762 - .L_761)
.L_761:
        /*01b4*/ 	.word	0x00000008
.L_762:


//--------------------- .nv.info._ZN3cub18CUB_300001_SM_10006detail6reduce18DeviceReduceKernelINS2_10policy_hubIijN4cuda3std3__44plusIiEEE10Policy1000EN6thrust24THRUST_300001_SM_1000_NS10device_ptrIiEEjS9_iNS7_10__identityEEEvT0_PT3_T1_NS0_13GridEvenShareISK_EET2_T4_ --------------------------
	.section	.nv.info._ZN3cub18CUB_300001_SM_10006detail6reduce18DeviceReduceKernelINS2_10policy_hubIijN4cuda3std3__44plusIiEEE10Policy1000EN6thrust24THRUST_300001_SM_1000_NS10device_ptrIiEEjS9_iNS7_10__identityEEEvT0_PT3_T1_NS0_13GridEvenShareISK_EET2_T4_,"",@"SHT_CUDA_INFO"
	.sectionflags	@""
	.align	4


	//----- nvinfo : EIATTR_CUDA_API_VERSION
	.align		4
        /*0000*/ 	.byte	0x04, 0x37
        /*0002*/ 	.short	(.L_764 - .L_763)
.L_763:
        /*0004*/ 	.word	0x00000082


	//----- nvinfo : EIATTR_KPARAM_INFO
	.align		4
.L_764:
        /*0008*/ 	.byte	0x04, 0x17
        /*000a*/ 	.short	(.L_766 - .L_765)
.L_765:
        /*000c*/ 	.word	0x00000000
        /*0010*/ 	.short	0x0005
        /*0012*/ 	.short	0x003d
        /*0014*/ 	.byte	0x00, 0xf0, 0x05, 0x00


	//----- nvinfo : EIATTR_KPARAM_INFO
	.align		4
.L_766:
        /*0018*/ 	.byte	0x04, 0x17
        /*001a*/ 	.short	(.L_768 - .L_767)
.L_767:
        /*001c*/ 	.word	0x00000000
        /*0020*/ 	.short	0x0004
        /*0022*/ 	.short	0x003c
        /*0024*/ 	.byte	0x00, 0xf0, 0x05, 0x00


	//----- nvinfo : EIATTR_KPARAM_INFO
	.align		4
.L_768:
        /*0028*/ 	.byte	0x04, 0x17
        /*002a*/ 	.short	(.L_770 - .L_769)
.L_769:
        /*002c*/ 	.word	0x00000000
        /*0030*/ 	.short	0x0003
        /*0032*/ 	.short	0x0014
        /*0034*/ 	.byte	0x00, 0xf0, 0xa1, 0x00


	//----- nvinfo : EIATTR_KPARAM_INFO
	.align		4
.L_770:
        /*0038*/ 	.byte	0x04, 0x17
        /*003a*/ 	.short	(.L_772 - .L_771)
.L_771:
        /*003c*/ 	.word	0x00000000
        /*0040*/ 	.short	0x0002
        /*0042*/ 	.short	0x0010
        /*0044*/ 	.byte	0x00, 0xf0, 0x11, 0x00


	//----- nvinfo : EIATTR_KPARAM_INFO
	.align		4
.L_772:
        /*0048*/ 	.byte	0x04, 0x17
        /*004a*/ 	.short	(.L_774 - .L_773)
.L_773:
        /*004c*/ 	.word	0x00000000
        /*0050*/ 	.short	0x0001
        /*0052*/ 	.short	0x0008
        /*0054*/ 	.byte	0x00, 0xf5, 0x21, 0x00


	//----- nvinfo : EIATTR_KPARAM_INFO
	.align		4
.L_774:
        /*0058*/ 	.byte	0x04, 0x17
        /*005a*/ 	.short	(.L_776 - .L_775)
.L_775:
        /*005c*/ 	.word	0x00000000
        /*0060*/ 	.short	0x0000
        /*0062*/ 	.short	0x0000
        /*0064*/ 	.byte	0x00, 0xf0, 0x21, 0x00


	//----- nvinfo : EIATTR_SPARSE_MMA_MASK
	.align		4
.L_776:
        /*0068*/ 	.byte	0x03, 0x50
        /*006a*/ 	.short	0x0000


	//----- nvinfo : EIATTR_MAXREG_COUNT
	.align		4
        /*006c*/ 	.byte	0x03, 0x1b
        /*006e*/ 	.short	0x00ff


	//----- nvinfo : EIATTR_NUM_BARRIERS
	.align		4
        /*0070*/ 	.byte	0x02, 0x4c
        /*0072*/ 	.byte	0x01
	.zero		1


	//----- nvinfo : EIATTR_MERCURY_ISA_VERSION
	.align		4
        /*0074*/ 	.byte	0x03, 0x5f
        /*0076*/ 	.short	0x0101


	//----- nvinfo : EIATTR_COOP_GROUP_MASK_REGIDS
	.align		4
        /*0078*/ 	.byte	0x04, 0x29
        /*007a*/ 	.short	(.L_778 - .L_777)


	//   ....[0]....
.L_777:
        /*007c*/ 	.word	0xffffffff


	//   ....[1]....
        /*0080*/ 	.word	0xffffffff


	//   ....[2]....
        /*0084*/ 	.word	0xffffffff


	//   ....[3]....
        /*0088*/ 	.word	0xffffffff


	//   ....[4]....
        /*008c*/ 	.word	0xffffffff


	//   ....[5]....
        /*0090*/ 	.word	0xffffffff


	//   ....[6]....
        /*0094*/ 	.word	0xffffffff


	//   ....[7]....
        /*0098*/ 	.word	0xffffffff


	//   ....[8]....
        /*009c*/ 	.word	0xffffffff


	//   ....[9]....
        /*00a0*/ 	.word	0xffffffff


	//   ....[10]....
        /*00a4*/ 	.word	0xffffffff


	//   ....[11]....
        /*00a8*/ 	.word	0xffffffff


	//   ....[12]....
        /*00ac*/ 	.word	0xffffffff


	//   ....[13]....
        /*00b0*/ 	.word	0xffffffff


	//   ....[14]....
        /*00b4*/ 	.word	0xffffffff


	//----- nvinfo : EIATTR_COOP_GROUP_INSTR_OFFSETS
	.align		4
.L_778:
        /*00b8*/ 	.byte	0x04, 0x28
        /*00ba*/ 	.short	(.L_780 - .L_779)


	//   ....[0]....
.L_779:
        /*00bc*/ 	.word	0x00000b10


	//   ....[1]....
        /*00c0*/ 	.word	0x00000b70


	//   ....[2]....
        /*00c4*/ 	.word	0x00000bd0


	//   ....[3]....
        /*00c8*/ 	.word	0x00000c30


	//   ....[4]....
        /*00cc*/ 	.word	0x00000c90


	//   ....[5]....
        /*00d0*/ 	.word	0x00000e20


	//   ....[6]....
        /*00d4*/ 	.word	0x00000ec0


	//   ....[7]....
        /*00d8*/ 	.word	0x00000f20


	//   ....[8]....
        /*00dc*/ 	.word	0x00000f80


	//   ....[9]....
        /*00e0*/ 	.word	0x00000fe0


	//   ....[10]....
        /*00e4*/ 	.word	0x00002100


	//   ....[11]....
        /*00e8*/ 	.word	0x00002170


	//   ....[12]....
        /*00ec*/ 	.word	0x000021c0


	//   ....[13]....
        /*00f0*/ 	.word	0x00002210


	//   ....[14]....
        /*00f4*/ 	.word	0x00002280


	//----- nvinfo : EIATTR_VRC_CTA_INIT_COUNT
	.align		4
.L_780:
        /*00f8*/ 	.byte	0x02, 0x4a
	.zero		1
	.zero		1


	//----- nvinfo : EIATTR_EXIT_INSTR_OFFSETS
	.align		4
        /*00fc*/ 	.byte	0x04, 0x1c
        /*00fe*/ 	.short	(.L_782 - .L_781)


	//   ....[0]....
.L_781:
        /*0100*/ 	.word	0x000023b0


	//   ....[1]....
        /*0104*/ 	.word	0x000023f0


	//----- nvinfo : EIATTR_MAX_THREADS
	.align		4
.L_782:
        /*0108*/ 	.byte	0x04, 0x05
        /*010a*/ 	.short	(.L_784 - .L_783)
.L_783:
        /*010c*/ 	.word	0x00000100
        /*0110*/ 	.word	0x00000001
        /*0114*/ 	.word	0x00000001


	//----- nvinfo : EIATTR_CRS_STACK_SIZE
	.align		4
.L_784:
        /*0118*/ 	.byte	0x04, 0x1e
        /*011a*/ 	.short	(.L_786 - .L_785)
.L_785:
        /*011c*/ 	.word	0x00000000


	//----- nvinfo : EIATTR_CBANK_PARAM_SIZE
	.align		4
.L_786:
        /*0120*/ 	.byte	0x03, 0x19
        /*0122*/ 	.short	0x003e


	//----- nvinfo : EIATTR_PARAM_CBANK
	.align		4
        /*0124*/ 	.byte	0x04, 0x0a
        /*0126*/ 	.short	(.L_788 - .L_787)
	.align		4
.L_787:
        /*0128*/ 	.word	index@(.nv.constant0._ZN3cub18CUB_300001_SM_10006detail6reduce18DeviceReduceKernelINS2_10policy_hubIijN4cuda3std3__44plusIiEEE10Policy1000EN6thrust24THRUST_300001_SM_1000_NS10device_ptrIiEEjS9_iNS7_10__identityEEEvT0_PT3_T1_NS0_13GridEvenShareISK_EET2_T4_)
        /*012c*/ 	.short	0x0380
        /*012e*/ 	.short	0x003e


	//----- nvinfo : EIATTR_SW_WAR
	.align		4
.L_788:
        /*0130*/ 	.byte	0x04, 0x36
        /*0132*/ 	.short	(.L_790 - .L_789)
.L_789:
        /*0134*/ 	.word	0x00000008
.L_790:


//--------------------- .nv.info._ZN3cub18CUB_300001_SM_10006detail6reduce28DeviceReduceSingleTileKernelINS2_10policy_hubIijN4cuda3std3__44plusIiEEE10Policy1000EN6thrust24THRUST_300001_SM_1000_NS10device_ptrIiEEPijS9_iiNS7_10__identityEEEvT0_T1_T2_T3_T4_T6_ --------------------------
	.section	.nv.info._ZN3cub18CUB_300001_SM_10006detail6reduce28DeviceReduceSingleTileKernelINS2_10policy_hubIijN4cuda3std3__44plusIiEEE10Policy1000EN6thrust24THRUST_300001_SM_1000_NS10device_ptrIiEEPijS9_iiNS7_10__identityEEEvT0_T1_T2_T3_T4_T6_,"",@"SHT_CUDA_INFO"
	.sectionflags	@""
	.align	4


	//----- nvinfo : EIATTR_CUDA_API_VERSION
	.align		4
        /*0000*/ 	.byte	0x04, 0x37
        /*0002*/ 	.short	(.L_792 - .L_791)
.L_791:
        /*0004*/ 	.word	0x00000082


	//----- nvinfo : EIATTR_KPARAM_INFO
	.align		4
.L_792:
        /*0008*/ 	.byte	0x04, 0x17
        /*000a*/ 	.short	(.L_794 - .L_793)
.L_793:
        /*000c*/ 	.word	0x00000000
        /*0010*/ 	.short	0x0005
        /*0012*/ 	.short	0x001c
        /*0014*/ 	.byte	0x00, 0xf0, 0x05, 0x00


	//----- nvinfo : EIATTR_KPARAM_INFO
	.align		4
.L_794:
        /*0018*/ 	.byte	0x04, 0x17
        /*001a*/ 	.short	(.L_796 - .L_795)
.L_795:
        /*001c*/ 	.word	0x00000000
        /*0020*/ 	.short	0x0004
        /*0022*/ 	.short	0x0018
        /*0024*/ 	.byte	0x00, 0xf0, 0x11, 0x00


	//----- nvinfo : EIATTR_KPARAM_INFO
	.align		4
.L_796:
        /*0028*/ 	.byte	0x04, 0x17
        /*002a*/ 	.short	(.L_798 - .L_797)
.L_797:
        /*002c*/ 	.word	0x00000000
        /*0030*/ 	.short	0x0003
        /*0032*/ 	.short	0x0014
        /*0034*/ 	.byte	0x00, 0xf0, 0x05, 0x00


	//----- nvinfo : EIATTR_KPARAM_INFO
	.align		4
.L_798:
        /*0038*/ 	.byte	0x04, 0x17
        /*003a*/ 	.short	(.L_800 - .L_799)
.L_799:
        /*003c*/ 	.word	0x00000000
        /*0040*/ 	.short	0x0002
        /*0042*/ 	.short	0x0010
        /*0044*/ 	.byte	0x00, 0xf0, 0x11, 0x00


	//----- nvinfo : EIATTR_KPARAM_INFO
	.align		4
.L_800:
        /*0048*/ 	.byte	0x04, 0x17
        /*004a*/ 	.short	(.L_802 - .L_801)
.L_801:
        /*004c*/ 	.word	0x00000000
        /*0050*/ 	.short	0x0001
        /*0052*/ 	.short	0x0008
        /*0054*/ 	.byte	0x00, 0xf5, 0x21, 0x00


	//----- nvinfo : EIATTR_KPARAM_INFO
	.align		4
.L_802:
        /*0058*/ 	.byte	0x04, 0x17
        /*005a*/ 	.short	(.L_804 - .L_803)
.L_803:
        /*005c*/ 	.word	0x00000000
        /*0060*/ 	.short	0x0000
        /*0062*/ 	.short	0x0000
        /*0064*/ 	.byte	0x00, 0xf0, 0x21, 0x00


	//----- nvinfo : EIATTR_SPARSE_MMA_MASK
	.align		4
.L_804:
        /*0068*/ 	.byte	0x03, 0x50
        /*006a*/ 	.short	0x0000


	//----- nvinfo : EIATTR_MAXREG_COUNT
	.align		4
        /*006c*/ 	.byte	0x03, 0x1b
        /*006e*/ 	.short	0x00ff


	//----- nvinfo : EIATTR_NUM_BARRIERS
	.align		4
        /*0070*/ 	.byte	0x02, 0x4c
        /*0072*/ 	.byte	0x01
	.zero		1


	//----- nvinfo : EIATTR_MERCURY_ISA_VERSION
	.align		4
        /*0074*/ 	.byte	0x03, 0x5f
        /*0076*/ 	.short	0x0101


	//----- nvinfo : EIATTR_COOP_GROUP_MASK_REGIDS
	.align		4
        /*0078*/ 	.byte	0x04, 0x29
        /*007a*/ 	.short	(.L_806 - .L_805)


	//   ....[0]....
.L_805:
        /*007c*/ 	.word	0xffffffff


	//   ....[1]....
        /*0080*/ 	.word	0xffffffff


	//   ....[2]....
        /*0084*/ 	.word	0xffffffff


	//   ....[3]....
        /*0088*/ 	.word	0xffffffff


	//   ....[4]....
        /*008c*/ 	.word	0xffffffff


	//   ....[5]....
        /*0090*/ 	.word	0xffffffff


	//   ....[6]....
        /*0094*/ 	.word	0xffffffff


	//   ....[7]....
        /*0098*/ 	.word	0xffffffff


	//   ....[8]....
        /*009c*/ 	.word	0xffffffff


	//   ....[9]....
        /*00a0*/ 	.word	0xffffffff


	//   ....[10]....
        /*00a4*/ 	.word	0xffffffff


	//   ....[11]....
        /*00a8*/ 	.word	0xffffffff


	//   ....[12]....
        /*00ac*/ 	.word	0xffffffff


	//   ....[13]....
        /*00b0*/ 	.word	0xffffffff


	//   ....[14]....
        /*00b4*/ 	.word	0xffffffff


	//----- nvinfo : EIATTR_COOP_GROUP_INSTR_OFFSETS
	.align		4
.L_806:
        /*00b8*/ 	.byte	0x04, 0x28
        /*00ba*/ 	.short	(.L_808 - .L_807)


	//   ....[0]....
.L_807:
        /*00bc*/ 	.word	0x00000830


	//   ....[1]....
        /*00c0*/ 	.word	0x00000890


	//   ....[2]....
        /*00c4*/ 	.word	0x000008f0


	//   ....[3]....
        /*00c8*/ 	.word	0x00000950


	//   ....[4]....
        /*00cc*/ 	.word	0x000009b0


	//   ....[5]....
        /*00d0*/ 	.word	0x00000b40


	//   ....[6]....
        /*00d4*/ 	.word	0x00000be0


	//   ....[7]....
        /*00d8*/ 	.word	0x00000c60


	//   ....[8]....
        /*00dc*/ 	.word	0x00000cc0


	//   ....[9]....
        /*00e0*/ 	.word	0x00000d00


	//   ....[10]....
        /*00e4*/ 	.word	0x00001cc0


	//   ....[11]....
        /*00e8*/ 	.word	0x00001d20


	//   ....[12]....
        /*00ec*/ 	.word	0x00001d80


	//   ....[13]....
        /*00f0*/ 	.word	0x00001de0


	//   ....[14]....
        /*00f4*/ 	.word	0x00001e40


	//----- nvinfo : EIATTR_VRC_CTA_INIT_COUNT
	.align		4
.L_808:
        /*00f8*/ 	.byte	0x02, 0x4a
	.zero		1
	.zero		1


	//----- nvinfo : EIATTR_EXIT_INSTR_OFFSETS
	.align		4
        /*00fc*/ 	.byte	0x04, 0x1c
        /*00fe*/ 	.short	(.L_810 - .L_809)


	//   ....[0]....
.L_809:
        /*0100*/ 	.word	0x00000080


	//   ....[1]....
        /*0104*/ 	.word	0x000000c0


	//   ....[2]....
        /*0108*/ 	.word	0x00001f60


	//   ....[3]....
        /*010c*/ 	.word	0x00001fb0


	//----- nvinfo : EIATTR_MAX_THREADS
	.align		4
.L_810:
        /*0110*/ 	.byte	0x04, 0x05
        /*0112*/ 	.short	(.L_812 - .L_811)
.L_811:
        /*0114*/ 	.word	0x00000100
        /*0118*/ 	.word	0x00000001
        /*011c*/ 	.word	0x00000001


	//----- nvinfo : EIATTR_CRS_STACK_SIZE
	.align		4
.L_812:
        /*0120*/ 	.byte	0x04, 0x1e
        /*0122*/ 	.short	(.L_814 - .L_813)
.L_813:
        /*0124*/ 	.word	0x00000000


	//----- nvinfo : EIATTR_CBANK_PARAM_SIZE
	.align		4
.L_814:
        /*0128*/ 	.byte	0x03, 0x19
        /*012a*/ 	.short	0x001d


	//----- nvinfo : EIATTR_PARAM_CBANK
	.align		4
        /*012c*/ 	.byte	0x04, 0x0a
        /*012e*/ 	.short	(.L_816 - .L_815)
	.align		4
.L_815:
        /*0130*/ 	.word	index@(.nv.constant0._ZN3cub18CUB_300001_SM_10006detail6reduce28DeviceReduceSingleTileKernelINS2_10policy_hubIijN4cuda3std3__44plusIiEEE10Policy1000EN6thrust24THRUST_300001_SM_1000_NS10device_ptrIiEEPijS9_iiNS7_10__identityEEEvT0_T1_T2_T3_T4_T6_)
        /*0134*/ 	.short	0x0380
        /*0136*/ 	.short	0x001d


	//----- nvinfo : EIATTR_SW_WAR
	.align		4
.L_816:
        /*0138*/ 	.byte	0x04, 0x36
        /*013a*/ 	.short	(.L_818 - .L_817)
.L_817:
        /*013c*/ 	.word	0x00000008
.L_818:


//--------------------- .nv.info._ZN3cub18CUB_300001_SM_10006detail6reduce28DeviceReduceSingleTileKernelINS2_10policy_hubIiyN4cuda3__47maximumIiEEE10Policy1000EPiSB_iS8_iiNS5_3std3__410__identityEEEvT0_T1_T2_T3_T4_T6_ --------------------------
	.section	.nv.info._ZN3cub18CUB_300001_SM_10006detail6reduce28DeviceReduceSingleTileKernelINS2_10policy_hubIiyN4cuda3__47maximumIiEEE10Policy1000EPiSB_iS8_iiNS5_3std3__410__identityEEEvT0_T1_T2_T3_T4_T6_,"",@"SHT_CUDA_INFO"
	.sectionflags	@""
	.align	4


	//----- nvinfo : EIATTR_CUDA_API_VERSION
	.align		4
        /*0000*/ 	.byte	0x04, 0x37
        /*0002*/ 	.short	(.L_820 - .L_819)
.L_819:
        /*0004*/ 	.word	0x00000082


	//----- nvinfo : EIATTR_KPARAM_INFO
	.align		4
.L_820:
        /*0008*/ 	.byte	0x04, 0x17
        /*000a*/ 	.short	(.L_822 - .L_821)
.L_821:
        /*000c*/ 	.word	0x00000000
        /*0010*/ 	.short	0x0005
        /*0012*/ 	.short	0x001c
        /*0014*/ 	.byte	0x00, 0xf0, 0x05, 0x00


	//----- nvinfo : EIATTR_KPARAM_INFO
	.align		4
.L_822:
        /*0018*/ 	.byte	0x04, 0x17
        /*001a*/ 	.short	(.L_824 - .L_823)
.L_823:
        /*001c*/ 	.word	0x00000000
        /*0020*/ 	.short	0x0004
        /*0022*/ 	.short	0x0018
        /*0024*/ 	.byte	0x00, 0xf0, 0x11, 0x00


	//----- nvinfo : EIATTR_KPARAM_INFO
	.align		4
.L_824:
        /*0028*/ 	.byte	0x04, 0x17
        /*002a*/ 	.short	(.L_826 - .L_825)
.L_825:
        /*002c*/ 	.word	0x00000000
        /*0030*/ 	.short	0x0003
        /*0032*/ 	.short	0x0014
        /*0034*/ 	.byte	0x00, 0xf0, 0x05, 0x00


	//----- nvinfo : EIATTR_KPARAM_INFO
	.align		4
.L_826:
        /*0038*/ 	.byte	0x04, 0x17
        /*003a*/ 	.short	(.L_828 - .L_827)
.L_827:
        /*003c*/ 	.word	0x00000000
        /*0040*/ 	.short	0x0002
        /*0042*/ 	.short	0x0010
        /*0044*/ 	.byte	0x00, 0xf0, 0x11, 0x00


	//----- nvinfo : EIATTR_KPARAM_INFO
	.align		4
.L_828:
        /*0048*/ 	.byte	0x04, 0x17
        /*004a*/ 	.short	(.L_830 - .L_829)
.L_829:
        /*004c*/ 	.word	0x00000000
        /*0050*/ 	.short	0x0001
        /*0052*/ 	.short	0x0008
        /*0054*/ 	.byte	0x00, 0xf5, 0x21, 0x00


	//----- nvinfo : EIATTR_KPARAM_INFO
	.align		4
.L_830:
        /*0058*/ 	.byte	0x04, 0x17
        /*005a*/ 	.short	(.L_832 - .L_831)
.L_831:
        /*005c*/ 	.word	0x00000000
        /*0060*/ 	.short	0x0000
        /*0062*/ 	.short	0x0000
        /*0064*/ 	.byte	0x00, 0xf5, 0x21, 0x00


	//----- nvinfo : EIATTR_SPARSE_MMA_MASK
	.align		4
.L_832:
        /*0068*/ 	.byte	0x03, 0x50
        /*006a*/ 	.short	0x0000


	//----- nvinfo : EIATTR_MAXREG_COUNT
	.align		4
        /*006c*/ 	.byte	0x03, 0x1b
        /*006e*/ 	.short	0x00ff


	//----- nvinfo : EIATTR_NUM_BARRIERS
	.align		4
        /*0070*/ 	.byte	0x02, 0x4c
        /*0072*/ 	.byte	0x01
	.zero		1


	//----- nvinfo : EIATTR_MERCURY_ISA_VERSION
	.align		4
        /*0074*/ 	.byte	0x03, 0x5f
        /*0076*/ 	.short	0x0101


	//----- nvinfo : EIATTR_COOP_GROUP_MASK_REGIDS
	.align		4
        /*0078*/ 	.byte	0x04, 0x29
        /*007a*/ 	.short	(.L_834 - .L_833)


	//   ....[0]....
.L_833:
        /*007c*/ 	.word	0xffffffff


	//   ....[1]....
        /*0080*/ 	.word	0xffffffff


	//   ....[2]....
        /*0084*/ 	.word	0xffffffff


	//   ....[3]....
        /*0088*/ 	.word	0xffffffff


	//   ....[4]....
        /*008c*/ 	.word	0xffffffff


	//   ....[5]....
        /*0090*/ 	.word	0xffffffff


	//   ....[6]....
        /*0094*/ 	.word	0xffffffff


	//   ....[7]....
        /*0098*/ 	.word	0xffffffff


	//   ....[8]....
        /*009c*/ 	.word	0xffffffff


	//   ....[9]....
        /*00a0*/ 	.word	0xffffffff


	//   ....[10]....
        /*00a4*/ 	.word	0xffffffff


	//   ....[11]....
        /*00a8*/ 	.word	0xffffffff


	//   ....[12]....
        /*00ac*/ 	.word	0xffffffff


	//   ....[13]....
        /*00b0*/ 	.word	0xffffffff


	//   ....[14]....
        /*00b4*/ 	.word	0xffffffff


	//   ....[15]....
        /*00b8*/ 	.word	0xffffffff


	//   ....[16]....
        /*00bc*/ 	.word	0xffffffff


	//   ....[17]....
        /*00c0*/ 	.word	0xffffffff


	//   ....[18]....
        /*00c4*/ 	.word	0xffffffff


	//   ....[19]....
        /*00c8*/ 	.word	0xffffffff


	//   ....[20]....
        /*00cc*/ 	.word	0xffffffff


	//   ....[21]....
        /*00d0*/ 	.word	0xffffffff


	//   ....[22]....
        /*00d4*/ 	.word	0xffffffff


	//   ....[23]....
        /*00d8*/ 	.word	0xffffffff


	//   ....[24]....
        /*00dc*/ 	.word	0xffffffff


	//   ....[25]....
        /*00e0*/ 	.word	0xffffffff


	//   ....[26]....
        /*00e4*/ 	.word	0xffffffff


	//   ....[27]....
        /*00e8*/ 	.word	0xffffffff


	//   ....[28]....
        /*00ec*/ 	.word	0xffffffff


	//   ....[29]....
        /*00f0*/ 	.word	0xffffffff


	//----- nvinfo : EIATTR_COOP_GROUP_INSTR_OFFSETS
	.align		4
.L_834:
        /*00f4*/ 	.byte	0x04, 0x28
        /*00f6*/ 	.short	(.L_836 - .L_835)


	//   ....[0]....
.L_835:
        /*00f8*/ 	.word	0x000008a0


	//   ....[1]....
        /*00fc*/ 	.word	0x00000900


	//   ....[2]....
        /*0100*/ 	.word	0x00000970


	//   ....[3]....
        /*0104*/ 	.word	0x000009c0


	//   ....[4]....
        /*0108*/ 	.word	0x000009f0


	//   ....[5]....
        /*010c*/ 	.word	0x00000b80


	//   ....[6]....
        /*0110*/ 	.word	0x00000c10


	//   ....[7]....
        /*0114*/ 	.word	0x00000c60


	//   ....[8]....
        /*0118*/ 	.word	0x00000ca0


	//   ....[9]....
        /*011c*/ 	.word	0x00000ce0


	//   ....[10]....
        /*0120*/ 	.word	0x00001940


	//   ....[11]....
        /*0124*/ 	.word	0x000019c0


	//   ....[12]....
        /*0128*/ 	.word	0x00001a10


	//   ....[13]....
        /*012c*/ 	.word	0x00001a50


	//   ....[14]....
        /*0130*/ 	.word	0x00001a80


	//   ....[15]....
        /*0134*/ 	.word	0x00002330


	//   ....[16]....
        /*0138*/ 	.word	0x00002390


	//   ....[17]....
        /*013c*/ 	.word	0x00002400


	//   ....[18]....
        /*0140*/ 	.word	0x00002450


	//   ....[19]....
        /*0144*/ 	.word	0x00002480


	//   ....[20]....
        /*0148*/ 	.word	0x00002610


	//   ....[21]....
        /*014c*/ 	.word	0x00002690


	//   ....[22]....
        /*0150*/ 	.word	0x000026d0


	//   ....[23]....
        /*0154*/ 	.word	0x00002720


	//   ....[24]....
        /*0158*/ 	.word	0x00002770


	//   ....[25]....
        /*015c*/ 	.word	0x00003550


	//   ....[26]....
        /*0160*/ 	.word	0x000035d0


	//   ....[27]....
        /*0164*/ 	.word	0x00003620


	//   ....[28]....
        /*0168*/ 	.word	0x00003660


	//   ....[29]....
        /*016c*/ 	.word	0x00003690


	//----- nvinfo : EIATTR_VRC_CTA_INIT_COUNT
	.align		4
.L_836:
        /*0170*/ 	.byte	0x02, 0x4a
	.zero		1
	.zero		1


	//----- nvinfo : EIATTR_EXIT_INSTR_OFFSETS
	.align		4
        /*0174*/ 	.byte	0x04, 0x1c
        /*0176*/ 	.short	(.L_838 - .L_837)


	//   ....[0]....
.L_837:
        /*0178*/ 	.word	0x00000080


	//   ....[1]....
        /*017c*/ 	.word	0x000000c0


	//   ....[2]....
        /*0180*/ 	.word	0x000037b0


	//   ....[3]....
        /*0184*/ 	.word	0x00003800


	//----- nvinfo : EIATTR_MAX_THREADS
	.align		4
.L_838:
        /*0188*/ 	.byte	0x04, 0x05
        /*018a*/ 	.short	(.L_840 - .L_839)
.L_839:
        /*018c*/ 	.word	0x00000100
        /*0190*/ 	.word	0x00000001
        /*0194*/ 	.word	0x00000001


	//----- nvinfo : EIATTR_CRS_STACK_SIZE
	.align		4
.L_840:
        /*0198*/ 	.byte	0x04, 0x1e
        /*019a*/ 	.short	(.L_842 - .L_841)
.L_841:
        /*019c*/ 	.word	0x00000000


	//----- nvinfo : EIATTR_CBANK_PARAM_SIZE
	.align		4
.L_842:
        /*01a0*/ 	.byte	0x03, 0x19
        /*01a2*/ 	.short	0x001d


	//----- nvinfo : EIATTR_PARAM_CBANK
	.align		4
        /*01a4*/ 	.byte	0x04, 0x0a
        /*01a6*/ 	.short	(.L_844 - .L_843)
	.align		4
.L_843:
        /*01a8*/ 	.word	index@(.nv.constant0._ZN3cub18CUB_300001_SM_10006detail6reduce28DeviceReduceSingleTileKernelINS2_10policy_hubIiyN4cuda3__47maximumIiEEE10Policy1000EPiSB_iS8_iiNS5_3std3__410__identityEEEvT0_T1_T2_T3_T4_T6_)
        /*01ac*/ 	.short	0x0380
        /*01ae*/ 	.short	0x001d


	//----- nvinfo : EIATTR_SW_WAR
	.align		4
.L_844:
        /*01b0*/ 	.byte	0x04, 0x36
        /*01b2*/ 	.short	(.L_846 - .L_845)
.L_845:
        /*01b4*/ 	.word	0x00000008
.L_846:


//--------------------- .nv.info._ZN3cub18CUB_300001_SM_10006detail6reduce18DeviceReduceKernelINS2_10policy_hubIiyN4cuda3__47maximumIiEEE10Policy1000EN6thrust24THRUST_300001_SM_1000_NS10device_ptrIiEEyS8_iNS5_3std3__410__identityEEEvT0_PT3_T1_NS0_13GridEvenShareISL_EET2_T4_ --------------------------
	.section	.nv.info._ZN3cub18CUB_300001_SM_10006detail6reduce18DeviceReduceKernelINS2_10policy_hubIiyN4cuda3__47maximumIiEEE10Policy1000EN6thrust24THRUST_300001_SM_1000_NS10device_ptrIiEEyS8_iNS5_3std3__410__identityEEEvT0_PT3_T1_NS0_13GridEvenShareISL_EET2_T4_,"",@"SHT_CUDA_INFO"
	.sectionflags	@""
	.align	4


	//----- nvinfo : EIATTR_CUDA_API_VERSION
	.align		4
        /*0000*/ 	.byte	0x04, 0x37
        /*0002*/ 	.short	(.L_848 - .L_847)
.L_847:
        /*0004*/ 	.word	0x00000082


	//----- nvinfo : EIATTR_KPARAM_INFO
	.align		4
.L_848:
        /*0008*/ 	.byte	0x04, 0x17
        /*000a*/ 	.short	(.L_850 - .L_849)
.L_849:
        /*000c*/ 	.word	0x00000000
        /*0010*/ 	.short	0x0005
        /*0012*/ 	.short	0x0061
        /*0014*/ 	.byte	0x00, 0xf0, 0x05, 0x00


	//----- nvinfo : EIATTR_KPARAM_INFO
	.align		4
.L_850:
        /*0018*/ 	.byte	0x04, 0x17
        /*001a*/ 	.short	(.L_852 - .L_851)
.L_851:
        /*001c*/ 	.word	0x00000000
        /*0020*/ 	.short	0x0004
        /*0022*/ 	.short	0x0060
        /*0024*/ 	.byte	0x00, 0xf0, 0x05, 0x00


	//----- nvinfo : EIATTR_KPARAM_INFO
	.align		4
.L_852:
        /*0028*/ 	.byte	0x04, 0x17
        /*002a*/ 	.short	(.L_854 - .L_853)
.L_853:
        /*002c*/ 	.word	0x00000000
        /*0030*/ 	.short	0x0003
        /*0032*/ 	.short	0x0018
        /*0034*/ 	.byte	0x00, 0xf0, 0x21, 0x01


	//----- nvinfo : EIATTR_KPARAM_INFO
	.align		4
.L_854:
        /*0038*/ 	.byte	0x04, 0x17
        /*003a*/ 	.short	(.L_856 - .L_855)
.L_855:
        /*003c*/ 	.word	0x00000000
        /*0040*/ 	.short	0x0002
        /*0042*/ 	.short	0x0010
        /*0044*/ 	.byte	0x00, 0xf0, 0x21, 0x00


	//----- nvinfo : EIATTR_KPARAM_INFO
	.align		4
.L_856:
        /*0048*/ 	.byte	0x04, 0x17
        /*004a*/ 	.short	(.L_858 - .L_857)
.L_857:
        /*004c*/ 	.word	0x00000000
        /*0050*/ 	.short	0x0001
        /*0052*/ 	.short	0x0008
        /*0054*/ 	.byte	0x00, 0xf5, 0x21, 0x00


	//----- nvinfo : EIATTR_KPARAM_INFO
	.align		4
.L_858:
        /*0058*/ 	.byte	0x04, 0x17
        /*005a*/ 	.short	(.L_860 - .L_859)
.L_859:
        /*005c*/ 	.word	0x00000000
        /*0060*/ 	.short	0x0000
        /*0062*/ 	.short	0x0000
        /*0064*/ 	.byte	0x00, 0xf0, 0x21, 0x00


	//----- nvinfo : EIATTR_SPARSE_MMA_MASK
	.align		4
.L_860:
        /*0068*/ 	.byte	0x03, 0x50
        /*006a*/ 	.short	0x0000


	//----- nvinfo : EIATTR_MAXREG_COUNT
	.align		4
        /*006c*/ 	.byte	0x03, 0x1b
        /*006e*/ 	.short	0x00ff


	//----- nvinfo : EIATTR_NUM_BARRIERS
	.align		4
        /*0070*/ 	.byte	0x02, 0x4c
        /*0072*/ 	.byte	0x01
	.zero		1


	//----- nvinfo : EIATTR_MERCURY_ISA_VERSION
	.align		4
        /*0074*/ 	.byte	0x03, 0x5f
        /*0076*/ 	.short	0x0101


	//----- nvinfo : EIATTR_COOP_GROUP_MASK_REGIDS
	.align		4
        /*0078*/ 	.byte	0x04, 0x29
        /*007a*/ 	.short	(.L_862 - .L_861)


	//   ....[0]....
.L_861:
        /*007c*/ 	.word	0xffffffff


	//   ....[1]....
        /*0080*/ 	.word	0xffffffff


	//   ....[2]....
        /*0084*/ 	.word	0xffffffff


	//   ....[3]....
        /*0088*/ 	.word	0xffffffff


	//   ....[4]....
        /*008c*/ 	.word	0xffffffff


	//   ....[5]....
        /*0090*/ 	.word	0xffffffff


	//   ....[6]....
        /*0094*/ 	.word	0xffffffff


	//   ....[7]....
        /*0098*/ 	.word	0xffffffff


	//   ....[8]....
        /*009c*/ 	.word	0xffffffff


	//   ....[9]....
        /*00a0*/ 	.word	0xffffffff


	//   ....[10]....
        /*00a4*/ 	.word	0xffffffff


	//   ....[11]....
        /*00a8*/ 	.word	0xffffffff


	//   ....[12]....
        /*00ac*/ 	.word	0xffffffff


	//   ....[13]....
        /*00b0*/ 	.word	0xffffffff


	//   ....[14]....
        /*00b4*/ 	.word	0xffffffff


	//----- nvinfo : EIATTR_COOP_GROUP_INSTR_OFFSETS
	.align		4
.L_862:
        /*00b8*/ 	.byte	0x04, 0x28
        /*00ba*/ 	.short	(.L_864 - .L_863)


	//   ....[0]....
.L_863:
        /*00bc*/ 	.word	0x000008f0


	//   ....[1]....
        /*00c0*/ 	.word	0x00000950


	//   ....[2]....
        /*00c4*/ 	.word	0x000009c0


	//   ....[3]....
        /*00c8*/ 	.word	0x00000a10


	//   ....[4]....
        /*00cc*/ 	.word	0x00000a40


	//   ....[5]....
        /*00d0*/ 	.word	0x00000bd0


	//   ....[6]....
        /*00d4*/ 	.word	0x00000c60


	//   ....[7]....
        /*00d8*/ 	.word	0x00000cb0


	//   ....[8]....
        /*00dc*/ 	.word	0x00000cf0


	//   ....[9]....
        /*00e0*/ 	.word	0x00000d30


	//   ....[10]....
        /*00e4*/ 	.word	0x00001d60


	//   ....[11]....
        /*00e8*/ 	.word	0x00001de0


	//   ....[12]....
        /*00ec*/ 	.word	0x00001e30


	//   ....[13]....
        /*00f0*/ 	.word	0x00001e70


	//   ....[14]....
        /*00f4*/ 	.word	0x00001ea0


	//----- nvinfo : EIATTR_VRC_CTA_INIT_COUNT
	.align		4
.L_864:
        /*00f8*/ 	.byte	0x02, 0x4a
	.zero		1
	.zero		1


	//----- nvinfo : EIATTR_EXIT_INSTR_OFFSETS
	.align		4
        /*00fc*/ 	.byte	0x04, 0x1c
        /*00fe*/ 	.short	(.L_866 - .L_865)


	//   ....[0]....
.L_865:
        /*0100*/ 	.word	0x00001fc0


	//   ....[1]....
        /*0104*/ 	.word	0x00002020


	//----- nvinfo : EIATTR_MAX_THREADS
	.align		4
.L_866:
        /*0108*/ 	.byte	0x04, 0x05
        /*010a*/ 	.short	(.L_868 - .L_867)
.L_867:
        /*010c*/ 	.word	0x00000100
        /*0110*/ 	.word	0x00000001
        /*0114*/ 	.word	0x00000001


	//----- nvinfo : EIATTR_CRS_STACK_SIZE
	.align		4
.L_868:
        /*0118*/ 	.byte	0x04, 0x1e
        /*011a*/ 	.short	(.L_870 - .L_869)
.L_869:
        /*011c*/ 	.word	0x00000000


	//----- nvinfo : EIATTR_CBANK_PARAM_SIZE
	.align		4
.L_870:
        /*0120*/ 	.byte	0x03, 0x19
        /*0122*/ 	.short	0x0062


	//----- nvinfo : EIATTR_PARAM_CBANK
	.align		4
        /*0124*/ 	.byte	0x04, 0x0a
        /*0126*/ 	.short	(.L_872 - .L_871)
	.align		4
.L_871:
        /*0128*/ 	.word	index@(.nv.constant0._ZN3cub18CUB_300001_SM_10006detail6reduce18DeviceReduceKernelINS2_10policy_hubIiyN4cuda3__47maximumIiEEE10Policy1000EN6thrust24THRUST_300001_SM_1000_NS10device_ptrIiEEyS8_iNS5_3std3__410__identityEEEvT0_PT3_T1_NS0_13GridEvenShareISL_EET2_T4_)
        /*012c*/ 	.short	0x0380
        /*012e*/ 	.short	0x0062


	//----- nvinfo : EIATTR_SW_WAR
	.align		4
.L_872:
        /*0130*/ 	.byte	0x04, 0x36
        /*0132*/ 	.short	(.L_874 - .L_873)
.L_873:
        /*0134*/ 	.word	0x00000008
.L_874:


//--------------------- .nv.info._ZN3cub18CUB_300001_SM_10006detail6reduce28DeviceReduceSingleTileKernelINS2_10policy_hubIiyN4cuda3__47maximumIiEEE10Policy1000EN6thrust24THRUST_300001_SM_1000_NS10device_ptrIiEEPiyS8_iiNS5_3std3__410__identityEEEvT0_T1_T2_T3_T4_T6_ --------------------------
	.section	.nv.info._ZN3cub18CUB_300001_SM_10006detail6reduce28DeviceReduceSingleTileKernelINS2_10policy_hubIiyN4cuda3__47maximumIiEEE10Policy1000EN6thrust24THRUST_300001_SM_1000_NS10device_ptrIiEEPiyS8_iiNS5_3std3__410__identityEEEvT0_T1_T2_T3_T4_T6_,"",@"SHT_CUDA_INFO"
	.sectionflags	@""
	.align	4


	//----- nvinfo : EIATTR_CUDA_API_VERSION
	.align		4
        /*0000*/ 	.byte	0x04, 0x37
        /*0002*/ 	.short	(.L_876 - .L_875)
.L_875:
        /*0004*/ 	.word	0x00000082


	//----- nvinfo : EIATTR_KPARAM_INFO
	.align		4
.L_876:
        /*0008*/ 	.byte	0x04, 0x17
        /*000a*/ 	.short	(.L_878 - .L_877)
.L_877:
        /*000c*/ 	.word	0x00000000
        /*0010*/ 	.short	0x0005
        /*0012*/ 	.short	0x0020
        /*0014*/ 	.byte	0x00, 0xf0, 0x05, 0x00


	//----- nvinfo : EIATTR_KPARAM_INFO
	.align		4
.L_878:
        /*0018*/ 	.byte	0x04, 0x17
        /*001a*/ 	.short	(.L_880 - .L_879)
.L_879:
        /*001c*/ 	.word	0x00000000
        /*0020*/ 	.short	0x0004
        /*0022*/ 	.short	0x001c
        /*0024*/ 	.byte	0x00, 0xf0, 0x11, 0x00


	//----- nvinfo : EIATTR_KPARAM_INFO
	.align		4
.L_880:
        /*0028*/ 	.byte	0x04, 0x17
        /*002a*/ 	.short	(.L_882 - .L_881)
.L_881:
        /*002c*/ 	.word	0x00000000
        /*0030*/ 	.short	0x0003
        /*0032*/ 	.short	0x0018
        /*0034*/ 	.byte	0x00, 0xf0, 0x05, 0x00


	//----- nvinfo : EIATTR_KPARAM_INFO
	.align		4
.L_882:
        /*0038*/ 	.byte	0x04, 0x17
        /*003a*/ 	.short	(.L_884 - .L_883)
.L_883:
        /*003c*/ 	.word	0x00000000
        /*0040*/ 	.short	0x0002
        /*0042*/ 	.short	0x0010
        /*0044*/ 	.byte	0x00, 0xf0, 0x21, 0x00


	//----- nvinfo : EIATTR_KPARAM_INFO
	.align		4
.L_884:
        /*0048*/ 	.byte	0x04, 0x17
        /*004a*/ 	.short	(.L_886 - .L_885)
.L_885:
        /*004c*/ 	.word	0x00000000
        /*0050*/ 	.short	0x0001
        /*0052*/ 	.short	0x0008
        /*0054*/ 	.byte	0x00, 0xf5, 0x21, 0x00


	//----- nvinfo : EIATTR_KPARAM_INFO
	.align		4
.L_886:
        /*0058*/ 	.byte	0x04, 0x17
        /*005a*/ 	.short	(.L_888 - .L_887)
.L_887:
        /*005c*/ 	.word	0x00000000
        /*0060*/ 	.short	0x0000
        /*0062*/ 	.short	0x0000
        /*0064*/ 	.byte	0x00, 0xf0, 0x21, 0x00


	//----- nvinfo : EIATTR_SPARSE_MMA_MASK
	.align		4
.L_888:
        /*0068*/ 	.byte	0x03, 0x50
        /*006a*/ 	.short	0x0000


	//----- nvinfo : EIATTR_MAXREG_COUNT
	.align		4
        /*006c*/ 	.byte	0x03, 0x1b
        /*006e*/ 	.short	0x00ff


	//----- nvinfo : EIATTR_NUM_BARRIERS
	.align		4
        /*0070*/ 	.byte	0x02, 0x4c
        /*0072*/ 	.byte	0x01
	.zero		1


	//----- nvinfo : EIATTR_MERCURY_ISA_VERSION
	.align		4
        /*0074*/ 	.byte	0x03, 0x5f
        /*0076*/ 	.short	0x0101


	//----- nvinfo : EIATTR_COOP_GROUP_MASK_REGIDS
	.align		4
        /*0078*/ 	.byte	0x04, 0x29
        /*007a*/ 	.short	(.L_890 - .L_889)


	//   ....[0]....
.L_889:
        /*007c*/ 	.word	0xffffffff


	//   ....[1]....
        /*0080*/ 	.word	0xffffffff


	//   ....[2]....
        /*0084*/ 	.word	0xffffffff


	//   ....[3]....
        /*0088*/ 	.word	0xffffffff


	//   ....[4]....
        /*008c*/ 	.word	0xffffffff


	//   ....[5]....
        /*0090*/ 	.word	0xffffffff


	//   ....[6]....
        /*0094*/ 	.word	0xffffffff


	//   ....[7]....
        /*0098*/ 	.word	0xffffffff


	//   ....[8]....
        /*009c*/ 	.word	0xffffffff


	//   ....[9]....
        /*00a0*/ 	.word	0xffffffff


	//   ....[10]....
        /*00a4*/ 	.word	0xffffffff


	//   ....[11]....
        /*00a8*/ 	.word	0xffffffff


	//   ....[12]....
        /*00ac*/ 	.word	0xffffffff


	//   ....[13]....
        /*00b0*/ 	.word	0xffffffff


	//   ....[14]....
        /*00b4*/ 	.word	0xffffffff


	//----- nvinfo : EIATTR_COOP_GROUP_INSTR_OFFSETS
	.align		4
.L_890:
        /*00b8*/ 	.byte	0x04, 0x28
        /*00ba*/ 	.short	(.L_892 - .L_891)


	//   ....[0]....
.L_891:
        /*00bc*/ 	.word	0x00000860


	//   ....[1]....
        /*00c0*/ 	.word	0x000008c0


	//   ....[2]....
        /*00c4*/ 	.word	0x00000930


	//   ....[3]....
        /*00c8*/ 	.word	0x00000980


	//   ....[4]....
        /*00cc*/ 	.word	0x000009b0


	//   ....[5]....
        /*00d0*/ 	.word	0x00000b40


	//   ....[6]....
        /*00d4*/ 	.word	0x00000bd0


	//   ....[7]....
        /*00d8*/ 	.word	0x00000c20


	//   ....[8]....
        /*00dc*/ 	.word	0x00000c60


	//   ....[9]....
        /*00e0*/ 	.word	0x00000ca0


	//   ....[10]....
        /*00e4*/ 	.word	0x00001b00


	//   ....[11]....
        /*00e8*/ 	.word	0x00001b80


	//   ....[12]....
        /*00ec*/ 	.word	0x00001bd0


	//   ....[13]....
        /*00f0*/ 	.word	0x00001c10


	//   ....[14]....
        /*00f4*/ 	.word	0x00001c40


	//----- nvinfo : EIATTR_VRC_CTA_INIT_COUNT
	.align		4
.L_892:
        /*00f8*/ 	.byte	0x02, 0x4a
	.zero		1
	.zero		1


	//----- nvinfo : EIATTR_EXIT_INSTR_OFFSETS
	.align		4
        /*00fc*/ 	.byte	0x04, 0x1c
        /*00fe*/ 	.short	(.L_894 - .L_893)


	//   ....[0]....
.L_893:
        /*0100*/ 	.word	0x000000a0


	//   ....[1]....
        /*0104*/ 	.word	0x000000e0


	//   ....[2]....
        /*0108*/ 	.word	0x00001d50


	//   ....[3]....
        /*010c*/ 	.word	0x00001da0


	//----- nvinfo : EIATTR_MAX_THREADS
	.align		4
.L_894:
        /*0110*/ 	.byte	0x04, 0x05
        /*0112*/ 	.short	(.L_896 - .L_895)
.L_895:
        /*0114*/ 	.word	0x00000100
        /*0118*/ 	.word	0x00000001
        /*011c*/ 	.word	0x00000001


	//----- nvinfo : EIATTR_CRS_STACK_SIZE
	.align		4
.L_896:
        /*0120*/ 	.byte	0x04, 0x1e
        /*0122*/ 	.short	(.L_898 - .L_897)
.L_897:
        /*0124*/ 	.word	0x00000000


	//----- nvinfo : EIATTR_CBANK_PARAM_SIZE
	.align		4
.L_898:
        /*0128*/ 	.byte	0x03, 0x19
        /*012a*/ 	.short	0x0021


	//----- nvinfo : EIATTR_PARAM_CBANK
	.align		4
        /*012c*/ 	.byte	0x04, 0x0a
        /*012e*/ 	.short	(.L_900 - .L_899)
	.align		4
.L_899:
        /*0130*/ 	.word	index@(.nv.constant0._ZN3cub18CUB_300001_SM_10006detail6reduce28DeviceReduceSingleTileKernelINS2_10policy_hubIiyN4cuda3__47maximumIiEEE10Policy1000EN6thrust24THRUST_300001_SM_1000_NS10device_ptrIiEEPiyS8_iiNS5_3std3__410__identityEEEvT0_T1_T2_T3_T4_T6_)
        /*0134*/ 	.short	0x0380
        /*0136*/ 	.short	0x0021


	//----- nvinfo : EIATTR_SW_WAR
	.align		4
.L_900:
        /*0138*/ 	.byte	0x04, 0x36
        /*013a*/ 	.short	(.L_902 - .L_901)
.L_901:
        /*013c*/ 	.word	0x00000008
.L_902:


//--------------------- .nv.info._ZN3cub18CUB_300001_SM_10006detail6reduce28DeviceReduceSingleTileKernelINS2_10policy_hubIijN4cuda3__47maximumIiEEE10Policy1000EPiSB_iS8_iiNS5_3std3__410__identityEEEvT0_T1_T2_T3_T4_T6_ --------------------------
	.section	.nv.info._ZN3cub18CUB_300001_SM_10006detail6reduce28DeviceReduceSingleTileKernelINS2_10policy_hubIijN4cuda3__47maximumIiEEE10Policy1000EPiSB_iS8_iiNS5_3std3__410__identityEEEvT0_T1_T2_T3_T4_T6_,"",@"SHT_CUDA_INFO"
	.sectionflags	@""
	.align	4


	//----- nvinfo : EIATTR_CUDA_API_VERSION
	.align		4
        /*0000*/ 	.byte	0x04, 0x37
        /*0002*/ 	.short	(.L_904 - .L_903)
.L_903:
        /*0004*/ 	.word	0x00000082


	//----- nvinfo : EIATTR_KPARAM_INFO
	.align		4
.L_904:
        /*0008*/ 	.byte	0x04, 0x17
        /*000a*/ 	.short	(.L_906 - .L_905)
.L_905:
        /*000c*/ 	.word	0x00000000
        /*0010*/ 	.short	0x0005
        /*0012*/ 	.short	0x001c
        /*0014*/ 	.byte	0x00, 0xf0, 0x05, 0x00


	//----- nvinfo : EIATTR_KPARAM_INFO
	.align		4
.L_906:
        /*0018*/ 	.byte	0x04, 0x17
        /*001a*/ 	.short	(.L_908 - .L_907)
.L_907:
        /*001c*/ 	.word	0x00000000
        /*0020*/ 	.short	0x0004
        /*0022*/ 	.short	0x0018
        /*0024*/ 	.byte	0x00, 0xf0, 0x11, 0x00


	//----- nvinfo : EIATTR_KPARAM_INFO
	.align		4
.L_908:
        /*0028*/ 	.byte	0x04, 0x17
        /*002a*/ 	.short	(.L_910 - .L_909)
.L_909:
        /*002c*/ 	.word	0x00000000
        /*0030*/ 	.short	0x0003
        /*0032*/ 	.short	0x0014
        /*0034*/ 	.byte	0x00, 0xf0, 0x05, 0x00


	//----- nvinfo : EIATTR_KPARAM_INFO
	.align		4
.L_910:
        /*0038*/ 	.byte	0x04, 0x17
        /*003a*/ 	.short	(.L_912 - .L_911)
.L_911:
        /*003c*/ 	.word	0x00000000
        /*0040*/ 	.short	0x0002
        /*0042*/ 	.short	0x0010
        /*0044*/ 	.byte	0x00, 0xf0, 0x11, 0x00


	//----- nvinfo : EIATTR_KPARAM_INFO
	.align		4
.L_912:
        /*0048*/ 	.byte	0x04, 0x17
        /*004a*/ 	.short	(.L_914 - .L_913)
.L_913:
        /*004c*/ 	.word	0x00000000
        /*0050*/ 	.short	0x0001
        /*0052*/ 	.short	0x0008
        /*0054*/ 	.byte	0x00, 0xf5, 0x21, 0x00


	//----- nvinfo : EIATTR_KPARAM_INFO
	.align		4
.L_914:
        /*0058*/ 	.byte	0x04, 0x17
        /*005a*/ 	.short	(.L_916 - .L_915)
.L_915:
        /*005c*/ 	.word	0x00000000
        /*0060*/ 	.short	0x0000
        /*0062*/ 	.short	0x0000
        /*0064*/ 	.byte	0x00, 0xf5, 0x21, 0x00


	//----- nvinfo : EIATTR_SPARSE_MMA_MASK
	.align		4
.L_916:
        /*0068*/ 	.byte	0x03, 0x50
        /*006a*/ 	.short	0x0000


	//----- nvinfo : EIATTR_MAXREG_COUNT
	.align		4
        /*006c*/ 	.byte	0x03, 0x1b
        /*006e*/ 	.short	0x00ff


	//----- nvinfo : EIATTR_NUM_BARRIERS
	.align		4
        /*0070*/ 	.byte	0x02, 0x4c
        /*0072*/ 	.byte	0x01
	.zero		1


	//----- nvinfo : EIATTR_MERCURY_ISA_VERSION
	.align		4
        /*0074*/ 	.byte	0x03, 0x5f
        /*0076*/ 	.short	0x0101


	//----- nvinfo : EIATTR_COOP_GROUP_MASK_REGIDS
	.align		4
        /*0078*/ 	.byte	0x04, 0x29
        /*007a*/ 	.short	(.L_918 - .L_917)


	//   ....[0]....
.L_917:
        /*007c*/ 	.word	0xffffffff


	//   ....[1]....
        /*0080*/ 	.word	0xffffffff


	//   ....[2]....
        /*0084*/ 	.word	0xffffffff


	//   ....[3]....
        /*0088*/ 	.word	0xffffffff


	//   ....[4]....
        /*008c*/ 	.word	0xffffffff


	//   ....[5]....
        /*0090*/ 	.word	0xffffffff


	//   ....[6]....
        /*0094*/ 	.word	0xffffffff


	//   ....[7]....
        /*0098*/ 	.word	0xffffffff


	//   ....[8]....
        /*009c*/ 	.word	0xffffffff


	//   ....[9]....
        /*00a0*/ 	.word	0xffffffff


	//   ....[10]....
        /*00a4*/ 	.word	0xffffffff


	//   ....[11]....
        /*00a8*/ 	.word	0xffffffff


	//   ....[12]....
        /*00ac*/ 	.word	0xffffffff


	//   ....[13]....
        /*00b0*/ 	.word	0xffffffff


	//   ....[14]....
        /*00b4*/ 	.word	0xffffffff


	//   ....[15]....
        /*00b8*/ 	.word	0xffffffff


	//   ....[16]....
        /*00bc*/ 	.word	0xffffffff


	//   ....[17]....
        /*00c0*/ 	.word	0xffffffff


	//   ....[18]....
        /*00c4*/ 	.word	0xffffffff


	//   ....[19]....
        /*00c8*/ 	.word	0xffffffff


	//   ....[20]....
        /*00cc*/ 	.word	0xffffffff


	//   ....[21]....
        /*00d0*/ 	.word	0xffffffff


	//   ....[22]....
        /*00d4*/ 	.word	0xffffffff


	//   ....[23]....
        /*00d8*/ 	.word	0xffffffff


	//   ....[24]....
        /*00dc*/ 	.word	0xffffffff


	//   ....[25]....
        /*00e0*/ 	.word	0xffffffff


	//   ....[26]....
        /*00e4*/ 	.word	0xffffffff


	//   ....[27]....
        /*00e8*/ 	.word	0xffffffff


	//   ....[28]....
        /*00ec*/ 	.word	0xffffffff


	//   ....[29]....
        /*00f0*/ 	.word	0xffffffff


	//----- nvinfo : EIATTR_COOP_GROUP_INSTR_OFFSETS
	.align		4
.L_918:
        /*00f4*/ 	.byte	0x04, 0x28
        /*00f6*/ 	.short	(.L_920 - .L_919)


	//   ....[0]....
.L_919:
        /*00f8*/ 	.word	0x000008a0


	//   ....[1]....
        /*00fc*/ 	.word	0x00000900


	//   ....[2]....
        /*0100*/ 	.word	0x00000970


	//   ....[3]....
        /*0104*/ 	.word	0x000009c0


	//   ....[4]....
        /*0108*/ 	.word	0x000009f0


	//   ....[5]....
        /*010c*/ 	.word	0x00000b80


	//   ....[6]....
        /*0110*/ 	.word	0x00000c10


	//   ....[7]....
        /*0114*/ 	.word	0x00000c60


	//   ....[8]....
        /*0118*/ 	.word	0x00000ca0


	//   ....[9]....
        /*011c*/ 	.word	0x00000ce0


	//   ....[10]....
        /*0120*/ 	.word	0x00001940


	//   ....[11]....
        /*0124*/ 	.word	0x000019c0


	//   ....[12]....
        /*0128*/ 	.word	0x00001a10


	//   ....[13]....
        /*012c*/ 	.word	0x00001a50


	//   ....[14]....
        /*0130*/ 	.word	0x00001a80


	//   ....[15]....
        /*0134*/ 	.word	0x00002330


	//   ....[16]....
        /*0138*/ 	.word	0x00002390


	//   ....[17]....
        /*013c*/ 	.word	0x00002400


	//   ....[18]....
        /*0140*/ 	.word	0x00002450


	//   ....[19]....
        /*0144*/ 	.word	0x00002480


	//   ....[20]....
        /*0148*/ 	.word	0x00002610


	//   ....[21]....
        /*014c*/ 	.word	0x00002690


	//   ....[22]....
        /*0150*/ 	.word	0x000026d0


	//   ....[23]....
        /*0154*/ 	.word	0x00002720


	//   ....[24]....
        /*0158*/ 	.word	0x00002770


	//   ....[25]....
        /*015c*/ 	.word	0x00003550


	//   ....[26]....
        /*0160*/ 	.word	0x000035d0


	//   ....[27]....
        /*0164*/ 	.word	0x00003620


	//   ....[28]....
        /*0168*/ 	.word	0x00003660


	//   ....[29]....
        /*016c*/ 	.word	0x00003690


	//----- nvinfo : EIATTR_VRC_CTA_INIT_COUNT
	.align		4
.L_920:
        /*0170*/ 	.byte	0x02, 0x4a
	.zero		1
	.zero		1


	//----- nvinfo : EIATTR_EXIT_INSTR_OFFSETS
	.align		4
        /*0174*/ 	.byte	0x04, 0x1c
        /*0176*/ 	.short	(.L_922 - .L_921)


	//   ....[0]....
.L_921:
        /*0178*/ 	.word	0x00000080


	//   ....[1]....
        /*017c*/ 	.word	0x000000c0


	//   ....[2]....
        /*0180*/ 	.word	0x000037b0


	//   ....[3]....
        /*0184*/ 	.word	0x00003800


	//----- nvinfo : EIATTR_MAX_THREADS
	.align		4
.L_922:
        /*0188*/ 	.byte	0x04, 0x05
        /*018a*/ 	.short	(.L_924 - .L_923)
.L_923:
        /*018c*/ 	.word	0x00000100
        /*0190*/ 	.word	0x00000001
        /*0194*/ 	.word	0x00000001


	//----- nvinfo : EIATTR_CRS_STACK_SIZE
	.align		4
.L_924:
        /*0198*/ 	.byte	0x04, 0x1e
        /*019a*/ 	.short	(.L_926 - .L_925)
.L_925:
        /*019c*/ 	.word	0x00000000


	//----- nvinfo : EIATTR_CBANK_PARAM_SIZE
	.align		4
.L_926:
        /*01a0*/ 	.byte	0x03, 0x19
        /*01a2*/ 	.short	0x001d


	//----- nvinfo : EIATTR_PARAM_CBANK
	.align		4
        /*01a4*/ 	.byte	0x04, 0x0a
        /*01a6*/ 	.short	(.L_928 - .L_927)
	.align		4
.L_927:
        /*01a8*/ 	.word	index@(.nv.constant0._ZN3cub18CUB_300001_SM_10006detail6reduce28DeviceReduceSingleTileKernelINS2_10policy_hubIijN4cuda3__47maximumIiEEE10Policy1000EPiSB_iS8_iiNS5_3std3__410__identityEEEvT0_T1_T2_T3_T4_T6_)
        /*01ac*/ 	.short	0x0380
        /*01ae*/ 	.short	0x001d


	//----- nvinfo : EIATTR_SW_WAR
	.align		4
.L_928:
        /*01b0*/ 	.byte	0x04, 0x36
        /*01b2*/ 	.short	(.L_930 - .L_929)
.L_929:
        /*01b4*/ 	.word	0x00000008
.L_930:


//--------------------- .nv.info._ZN3cub18CUB_300001_SM_10006detail6reduce18DeviceReduceKernelINS2_10policy_hubIijN4cuda3__47maximumIiEEE10Policy1000EN6thrust24THRUST_300001_SM_1000_NS10device_ptrIiEEjS8_iNS5_3std3__410__identityEEEvT0_PT3_T1_NS0_13GridEvenShareISL_EET2_T4_ --------------------------
	.section	.nv.info._ZN3cub18CUB_300001_SM_10006detail6reduce18DeviceReduceKernelINS2_10policy_hubIijN4cuda3__47maximumIiEEE10Policy1000EN6thrust24THRUST_300001_SM_1000_NS10device_ptrIiEEjS8_iNS5_3std3__410__identityEEEvT0_PT3_T1_NS0_13GridEvenShareISL_EET2_T4_,"",@"SHT_CUDA_INFO"
	.sectionflags	@""
	.align	4


	//----- nvinfo : EIATTR_CUDA_API_VERSION
	.align		4
        /*0000*/ 	.byte	0x04, 0x37
        /*0002*/ 	.short	(.L_932 - .L_931)
.L_931:
        /*0004*/ 	.word	0x00000082


	//----- nvinfo : EIATTR_KPARAM_INFO
	.align		4
.L_932:
        /*0008*/ 	.byte	0x04, 0x17
        /*000a*/ 	.short	(.L_934 - .L_933)
.L_933:
        /*000c*/ 	.word	0x00000000
        /*0010*/ 	.short	0x0005
        /*0012*/ 	.short	0x003d
        /*0014*/ 	.byte	0x00, 0xf0, 0x05, 0x00


	//----- nvinfo : EIATTR_KPARAM_INFO
	.align		4
.L_934:
        /*0018*/ 	.byte	0x04, 0x17
        /*001a*/ 	.short	(.L_936 - .L_935)
.L_935:
        /*001c*/ 	.word	0x00000000
        /*0020*/ 	.short	0x0004
        /*0022*/ 	.short	0x003c
        /*0024*/ 	.byte	0x00, 0xf0, 0x05, 0x00


	//----- nvinfo : EIATTR_KPARAM_INFO
	.align		4
.L_936:
        /*0028*/ 	.byte	0x04, 0x17
        /*002a*/ 	.short	(.L_938 - .L_937)
.L_937:
        /*002c*/ 	.word	0x00000000
        /*0030*/ 	.short	0x0003
        /*0032*/ 	.short	0x0014
        /*0034*/ 	.byte	0x00, 0xf0, 0xa1, 0x00


	//----- nvinfo : EIATTR_KPARAM_INFO
	.align		4
.L_938:
        /*0038*/ 	.byte	0x04, 0x17
        /*003a*/ 	.short	(.L_940 - .L_939)
.L_939:
        /*003c*/ 	.word	0x00000000
        /*0040*/ 	.short	0x0002
        /*0042*/ 	.short	0x0010
        /*0044*/ 	.byte	0x00, 0xf0, 0x11, 0x00


	//----- nvinfo : EIATTR_KPARAM_INFO
	.align		4
.L_940:
        /*0048*/ 	.byte	0x04, 0x17
        /*004a*/ 	.short	(.L_942 - .L_941)
.L_941:
        /*004c*/ 	.word	0x00000000
        /*0050*/ 	.short	0x0001
        /*0052*/ 	.short	0x0008
        /*0054*/ 	.byte	0x00, 0xf5, 0x21, 0x00


	//----- nvinfo : EIATTR_KPARAM_INFO
	.align		4
.L_942:
        /*0058*/ 	.byte	0x04, 0x17
        /*005a*/ 	.short	(.L_944 - .L_943)
.L_943:
        /*005c*/ 	.word	0x00000000
        /*0060*/ 	.short	0x0000
        /*0062*/ 	.short	0x0000
        /*0064*/ 	.byte	0x00, 0xf0, 0x21, 0x00


	//----- nvinfo : EIATTR_SPARSE_MMA_MASK
	.align		4
.L_944:
        /*0068*/ 	.byte	0x03, 0x50
        /*006a*/ 	.short	0x0000


	//----- nvinfo : EIATTR_MAXREG_COUNT
	.align		4
        /*006c*/ 	.byte	0x03, 0x1b
        /*006e*/ 	.short	0x00ff


	//----- nvinfo : EIATTR_NUM_BARRIERS
	.align		4
        /*0070*/ 	.byte	0x02, 0x4c
        /*0072*/ 	.byte	0x01
	.zero		1


	//----- nvinfo : EIATTR_MERCURY_ISA_VERSION
	.align		4
        /*0074*/ 	.byte	0x03, 0x5f
        /*0076*/ 	.short	0x0101


	//----- nvinfo : EIATTR_COOP_GROUP_MASK_REGIDS
	.align		4
        /*0078*/ 	.byte	0x04, 0x29
        /*007a*/ 	.short	(.L_946 - .L_945)


	//   ....[0]....
.L_945:
        /*007c*/ 	.word	0xffffffff


	//   ....[1]....
        /*0080*/ 	.word	0xffffffff


	//   ....[2]....
        /*0084*/ 	.word	0xffffffff


	//   ....[3]....
        /*0088*/ 	.word	0xffffffff


	//   ....[4]....
        /*008c*/ 	.word	0xffffffff


	//   ....[5]....
        /*0090*/ 	.word	0xffffffff


	//   ....[6]....
        /*0094*/ 	.word	0xffffffff


	//   ....[7]....
        /*0098*/ 	.word	0xffffffff


	//   ....[8]....
        /*009c*/ 	.word	0xffffffff


	//   ....[9]....
        /*00a0*/ 	.word	0xffffffff


	//   ....[10]....
        /*00a4*/ 	.word	0xffffffff


	//   ....[11]....
        /*00a8*/ 	.word	0xffffffff


	//   ....[12]....
        /*00ac*/ 	.word	0xffffffff


	//   ....[13]....
        /*00b0*/ 	.word	0xffffffff


	//   ....[14]....
        /*00b4*/ 	.word	0xffffffff


	//----- nvinfo : EIATTR_COOP_GROUP_INSTR_OFFSETS
	.align		4
.L_946:
        /*00b8*/ 	.byte	0x04, 0x28
        /*00ba*/ 	.short	(.L_948 - .L_947)


	//   ....[0]....
.L_947:
        /*00bc*/ 	.word	0x00000b10


	//   ....[1]....
        /*00c0*/ 	.word	0x00000b70


	//   ....[2]....
        /*00c4*/ 	.word	0x00000be0


	//   ....[3]....
        /*00c8*/ 	.word	0x00000c30


	//   ....[4]....
        /*00cc*/ 	.word	0x00000c60


	//   ....[5]....
        /*00d0*/ 	.word	0x00000df0


	//   ....[6]....
        /*00d4*/ 	.word	0x00000e80


	//   ....[7]....
        /*00d8*/ 	.word	0x00000ed0


	//   ....[8]....
        /*00dc*/ 	.word	0x00000f10


	//   ....[9]....
        /*00e0*/ 	.word	0x00000f50


	//   ....[10]....
        /*00e4*/ 	.word	0x00002060


	//   ....[11]....
        /*00e8*/ 	.word	0x000020f0


	//   ....[12]....
        /*00ec*/ 	.word	0x00002140


	//   ....[13]....
        /*00f0*/ 	.word	0x00002180


	//   ....[14]....
        /*00f4*/ 	.word	0x000021b0


	//----- nvinfo : EIATTR_VRC_CTA_INIT_COUNT
	.align		4
.L_948:
        /*00f8*/ 	.byte	0x02, 0x4a
	.zero		1
	.zero		1


	//----- nvinfo : EIATTR_EXIT_INSTR_OFFSETS
	.align		4
        /*00fc*/ 	.byte	0x04, 0x1c
        /*00fe*/ 	.short	(.L_950 - .L_949)


	//   ....[0]....
.L_949:
        /*0100*/ 	.word	0x000022d0


	//   ....[1]....
        /*0104*/ 	.word	0x00002310


	//----- nvinfo : EIATTR_MAX_THREADS
	.align		4
.L_950:
        /*0108*/ 	.byte	0x04, 0x05
        /*010a*/ 	.short	(.L_952 - .L_951)
.L_951:
        /*010c*/ 	.word	0x00000100
        /*0110*/ 	.word	0x00000001
        /*0114*/ 	.word	0x00000001


	//----- nvinfo : EIATTR_CRS_STACK_SIZE
	.align		4
.L_952:
        /*0118*/ 	.byte	0x04, 0x1e
        /*011a*/ 	.short	(.L_954 - .L_953)
.L_953:
        /*011c*/ 	.word	0x00000000


	//----- nvinfo : EIATTR_CBANK_PARAM_SIZE
	.align		4
.L_954:
        /*0120*/ 	.byte	0x03, 0x19
        /*0122*/ 	.short	0x003e


	//----- nvinfo : EIATTR_PARAM_CBANK
	.align		4
        /*0124*/ 	.byte	0x04, 0x0a
        /*0126*/ 	.short	(.L_956 - .L_955)
	.align		4
.L_955:
        /*0128*/ 	.word	index@(.nv.constant0._ZN3cub18CUB_300001_SM_10006detail6reduce18DeviceReduceKernelINS2_10policy_hubIijN4cuda3__47maximumIiEEE10Policy1000EN6thrust24THRUST_300001_SM_1000_NS10device_ptrIiEEjS8_iNS5_3std3__410__identityEEEvT0_PT3_T1_NS0_13GridEvenShareISL_EET2_T4_)
        /*012c*/ 	.short	0x0380
        /*012e*/ 	.short	0x003e


	//----- nvinfo : EIATTR_SW_WAR
	.align		4
.L_956:
        /*0130*/ 	.byte	0x04, 0x36
        /*0132*/ 	.short	(.L_958 - .L_957)
.L_957:
        /*0134*/ 	.word	0x00000008
.L_958:


//--------------------- .nv.info._ZN3cub18CUB_300001_SM_10006detail6reduce28DeviceReduceSingleTileKernelINS2_10policy_hubIijN4cuda3__47maximumIiEEE10Policy1000EN6thrust24THRUST_300001_SM_1000_NS10device_ptrIiEEPijS8_iiNS5_3std3__410__identityEEEvT0_T1_T2_T3_T4_T6_ --------------------------
	.section	.nv.info._ZN3cub18CUB_300001_SM_10006detail6reduce28DeviceReduceSingleTileKernelINS2_10policy_hubIijN4cuda3__47maximumIiEEE10Policy1000EN6thrust24THRUST_300001_SM_1000_NS10device_ptrIiEEPijS8_iiNS5_3std3__410__identityEEEvT0_T1_T2_T3_T4_T6_,"",@"SHT_CUDA_INFO"
	.sectionflags	@""
	.align	4


	//----- nvinfo : EIATTR_CUDA_API_VERSION
	.align		4
        /*0000*/ 	.byte	0x04, 0x37
        /*0002*/ 	.short	(.L_960 - .L_959)
.L_959:
        /*0004*/ 	.word	0x00000082


	//----- nvinfo : EIATTR_KPARAM_INFO
	.align		4
.L_960:
        /*0008*/ 	.byte	0x04, 0x17
        /*000a*/ 	.short	(.L_962 - .L_961)
.L_961:
        /*000c*/ 	.word	0x00000000
        /*0010*/ 	.short	0x0005
        /*0012*/ 	.short	0x001c
        /*0014*/ 	.byte	0x00, 0xf0, 0x05, 0x00


	//----- nvinfo : EIATTR_KPARAM_INFO
	.align		4
.L_962:
        /*0018*/ 	.byte	0x04, 0x17
        /*001a*/ 	.short	(.L_964 - .L_963)
.L_963:
        /*001c*/ 	.word	0x00000000
        /*0020*/ 	.short	0x0004
        /*0022*/ 	.short	0x0018
        /*0024*/ 	.byte	0x00, 0xf0, 0x11, 0x00


	//----- nvinfo : EIATTR_KPARAM_INFO
	.align		4
.L_964:
        /*0028*/ 	.byte	0x04, 0x17
        /*002a*/ 	.short	(.L_966 - .L_965)
.L_965:
        /*002c*/ 	.word	0x00000000
        /*0030*/ 	.short	0x0003
        /*0032*/ 	.short	0x0014
        /*0034*/ 	.byte	0x00, 0xf0, 0x05, 0x00


	//----- nvinfo : EIATTR_KPARAM_INFO
	.align		4
.L_966:
        /*0038*/ 	.byte	0x04, 0x17
        /*003a*/ 	.short	(.L_968 - .L_967)
.L_967:
        /*003c*/ 	.word	0x00000000
        /*0040*/ 	.short	0x0002
        /*0042*/ 	.short	0x0010
        /*0044*/ 	.byte	0x00, 0xf0, 0x11, 0x00


	//----- nvinfo : EIATTR_KPARAM_INFO
	.align		4
.L_968:
        /*0048*/ 	.byte	0x04, 0x17
        /*004a*/ 	.short	(.L_970 - .L_969)
.L_969:
        /*004c*/ 	.word	0x00000000
        /*0050*/ 	.short	0x0001
        /*0052*/ 	.short	0x0008
        /*0054*/ 	.byte	0x00, 0xf5, 0x21, 0x00


	//----- nvinfo : EIATTR_KPARAM_INFO
	.align		4
.L_970:
        /*0058*/ 	.byte	0x04, 0x17
        /*005a*/ 	.short	(.L_972 - .L_971)
.L_971:
        /*005c*/ 	.word	0x00000000
        /*0060*/ 	.short	0x0000
        /*0062*/ 	.short	0x0000
        /*0064*/ 	.byte	0x00, 0xf0, 0x21, 0x00


	//----- nvinfo : EIATTR_SPARSE_MMA_MASK
	.align		4
.L_972:
        /*0068*/ 	.byte	0x03, 0x50
        /*006a*/ 	.short	0x0000


	//----- nvinfo : EIATTR_MAXREG_COUNT
	.align		4
        /*006c*/ 	.byte	0x03, 0x1b
        /*006e*/ 	.short	0x00ff


	//----- nvinfo : EIATTR_NUM_BARRIERS
	.align		4
        /*0070*/ 	.byte	0x02, 0x4c
        /*0072*/ 	.byte	0x01
	.zero		1


	//----- nvinfo : EIATTR_MERCURY_ISA_VERSION
	.align		4
        /*0074*/ 	.byte	0x03, 0x5f
        /*0076*/ 	.short	0x0101


	//----- nvinfo : EIATTR_COOP_GROUP_MASK_REGIDS
	.align		4
        /*0078*/ 	.byte	0x04, 0x29
        /*007a*/ 	.short	(.L_974 - .L_973)


	//   ....[0]....
.L_973:
        /*007c*/ 	.word	0xffffffff


	//   ....[1]....
        /*0080*/ 	.word	0xffffffff


	//   ....[2]....
        /*0084*/ 	.word	0xffffffff


	//   ....[3]....
        /*0088*/ 	.word	0xffffffff


	//   ....[4]....
        /*008c*/ 	.word	0xffffffff


	//   ....[5]....
        /*0090*/ 	.word	0xffffffff


	//   ....[6]....
        /*0094*/ 	.word	0xffffffff


	//   ....[7]....
        /*0098*/ 	.word	0xffffffff


	//   ....[8]....
        /*009c*/ 	.word	0xffffffff


	//   ....[9]....
        /*00a0*/ 	.word	0xffffffff


	//   ....[10]....
        /*00a4*/ 	.word	0xffffffff


	//   ....[11]....
        /*00a8*/ 	.word	0xffffffff


	//   ....[12]....
        /*00ac*/ 	.word	0xffffffff


	//   ....[13]....
        /*00b0*/ 	.word	0xffffffff


	//   ....[14]....
        /*00b4*/ 	.word	0xffffffff


	//----- nvinfo : EIATTR_COOP_GROUP_INSTR_OFFSETS
	.align		4
.L_974:
        /*00b8*/ 	.byte	0x04, 0x28
        /*00ba*/ 	.short	(.L_976 - .L_975)


	//   ....[0]....
.L_975:
        /*00bc*/ 	.word	0x00000840


	//   ....[1]....
        /*00c0*/ 	.word	0x000008a0


	//   ....[2]....
        /*00c4*/ 	.word	0x00000910


	//   ....[3]....
        /*00c8*/ 	.word	0x00000960


	//   ....[4]....
        /*00cc*/ 	.word	0x00000990


	//   ....[5]....
        /*00d0*/ 	.word	0x00000b20


	//   ....[6]....
        /*00d4*/ 	.word	0x00000bb0


	//   ....[7]....
        /*00d8*/ 	.word	0x00000c00


	//   ....[8]....
        /*00dc*/ 	.word	0x00000c40


	//   ....[9]....
        /*00e0*/ 	.word	0x00000c80


	//   ....[10]....
        /*00e4*/ 	.word	0x00001c30


	//   ....[11]....
        /*00e8*/ 	.word	0x00001cb0


	//   ....[12]....
        /*00ec*/ 	.word	0x00001d00


	//   ....[13]....
        /*00f0*/ 	.word	0x00001d40


	//   ....[14]....
        /*00f4*/ 	.word	0x00001d70


	//----- nvinfo : EIATTR_VRC_CTA_INIT_COUNT
	.align		4
.L_976:
        /*00f8*/ 	.byte	0x02, 0x4a
	.zero		1
	.zero		1


	//----- nvinfo : EIATTR_EXIT_INSTR_OFFSETS
	.align		4
        /*00fc*/ 	.byte	0x04, 0x1c
        /*00fe*/ 	.short	(.L_978 - .L_977)


	//   ....[0]....
.L_977:
        /*0100*/ 	.word	0x00000080


	//   ....[1]....
        /*0104*/ 	.word	0x000000c0


	//   ....[2]....
        /*0108*/ 	.word	0x00001e90


	//   ....[3]....
        /*010c*/ 	.word	0x00001ee0


	//----- nvinfo : EIATTR_MAX_THREADS
	.align		4
.L_978:
        /*0110*/ 	.byte	0x04, 0x05
        /*0112*/ 	.short	(.L_980 - .L_979)
.L_979:
        /*0114*/ 	.word	0x00000100
        /*0118*/ 	.word	0x00000001
        /*011c*/ 	.word	0x00000001


	//----- nvinfo : EIATTR_CRS_STACK_SIZE
	.align		4
.L_980:
        /*0120*/ 	.byte	0x04, 0x1e
        /*0122*/ 	.short	(.L_982 - .L_981)
.L_981:
        /*0124*/ 	.word	0x00000000


	//----- nvinfo : EIATTR_CBANK_PARAM_SIZE
	.align		4
.L_982:
        /*0128*/ 	.byte	0x03, 0x19
        /*012a*/ 	.short	0x001d


	//----- nvinfo : EIATTR_PARAM_CBANK
	.align		4
        /*012c*/ 	.byte	0x04, 0x0a
        /*012e*/ 	.short	(.L_984 - .L_983)
	.align		4
.L_983:
        /*0130*/ 	.word	index@(.nv.constant0._ZN3cub18CUB_300001_SM_10006detail6reduce28DeviceReduceSingleTileKernelINS2_10policy_hubIijN4cuda3__47maximumIiEEE10Policy1000EN6thrust24THRUST_300001_SM_1000_NS10device_ptrIiEEPijS8_iiNS5_3std3__410__identityEEEvT0_T1_T2_T3_T4_T6_)
        /*0134*/ 	.short	0x0380
        /*0136*/ 	.short	0x001d


	//----- nvinfo : EIATTR_SW_WAR
	.align		4
.L_984:
        /*0138*/ 	.byte	0x04, 0x36
        /*013a*/ 	.short	(.L_986 - .L_985)
.L_985:
        /*013c*/ 	.word	0x00000008
.L_986:


//--------------------- .nv.info._ZN3cub18CUB_300001_SM_10006detail11EmptyKernelIvEEvv --------------------------
	.section	.nv.info._ZN3cub18CUB_300001_SM_10006detail11EmptyKernelIvEEvv,"",@"SHT_CUDA_INFO"
	.sectionflags	@""
	.align	4


	//----- nvinfo : EIATTR_CUDA_API_VERSION
	.align		4
        /*0000*/ 	.byte	0x04, 0x37
        /*0002*/ 	.short	(.L_988 - .L_987)
.L_987:
        /*0004*/ 	.word	0x00000082


	//----- nvinfo : EIATTR_SPARSE_MMA_MASK
	.align		4
.L_988:
        /*0008*/ 	.byte	0x03, 0x50
        /*000a*/ 	.short	0x0000


	//----- nvinfo : EIATTR_MAXREG_COUNT
	.align		4
        /*000c*/ 	.byte	0x03, 0x1b
        /*000e*/ 	.short	0x00ff


	//----- nvinfo : EIATTR_MERCURY_ISA_VERSION
	.align		4
        /*0010*/ 	.byte	0x03, 0x5f
        /*0012*/ 	.short	0x0101


	//----- nvinfo : EIATTR_VRC_CTA_INIT_COUNT
	.align		4
        /*0014*/ 	.byte	0x02, 0x4a
	.zero		1
	.zero		1


	//----- nvinfo : EIATTR_EXIT_INSTR_OFFSETS
	.align		4
        /*0018*/ 	.byte	0x04, 0x1c
        /*001a*/ 	.short	(.L_990 - .L_989)


	//   ....[0]....
.L_989:
        /*001c*/ 	.word	0x00000010


	//----- nvinfo : EIATTR_SW_WAR
	.align		4
.L_990:
        /*0020*/ 	.byte	0x04, 0x36
        /*0022*/ 	.short	(.L_992 - .L_991)
.L_991:
        /*0024*/ 	.word	0x00000008
.L_992:


//--------------------- .nv.info._Z21tree_node_TSU_pruningiPiS_S_S_ --------------------------
	.section	.nv.info._Z21tree_node_TSU_pruningiPiS_S_S_,"",@"SHT_CUDA_INFO"
	.sectionflags	@""
	.align	4


	//----- nvinfo : EIATTR_CUDA_API_VERSION
	.align		4
        /*0000*/ 	.byte	0x04, 0x37
        /*0002*/ 	.short	(.L_994 - .L_993)
.L_993:
        /*0004*/ 	.word	0x00000082


	//----- nvinfo : EIATTR_KPARAM_INFO
	.align		4
.L_994:
        /*0008*/ 	.byte	0x04, 0x17
        /*000a*/ 	.short	(.L_996 - .L_995)
.L_995:
        /*000c*/ 	.word	0x00000000
        /*0010*/ 	.short	0x0004
        /*0012*/ 	.short	0x0020
        /*0014*/ 	.byte	0x00, 0xf5, 0x21, 0x00


	//----- nvinfo : EIATTR_KPARAM_INFO
	.align		4
.L_996:
        /*0018*/ 	.byte	0x04, 0x17
        /*001a*/ 	.short	(.L_998 - .L_997)
.L_997:
        /*001c*/ 	.word	0x00000000
        /*0020*/ 	.short	0x0003
        /*0022*/ 	.short	0x0018
        /*0024*/ 	.byte	0x00, 0xf5, 0x21, 0x00


	//----- nvinfo : EIATTR_KPARAM_INFO
	.align		4
.L_998:
        /*0028*/ 	.byte	0x04, 0x17
        /*002a*/ 	.short	(.L_1000 - .L_999)
.L_999:
        /*002c*/ 	.word	0x00000000
        /*0030*/ 	.short	0x0002
        /*0032*/ 	.short	0x0010
        /*0034*/ 	.byte	0x00, 0xf5, 0x21, 0x00


	//----- nvinfo : EIATTR_KPARAM_INFO
	.align		4
.L_1000:
        /*0038*/ 	.byte	0x04, 0x17
        /*003a*/ 	.short	(.L_1002 - .L_1001)
.L_1001:
        /*003c*/ 	.word	0x00000000
        /*0040*/ 	.short	0x0001
        /*0042*/ 	.short	0x0008
        /*0044*/ 	.byte	0x00, 0xf5, 0x21, 0x00


	//----- nvinfo : EIATTR_KPARAM_INFO
	.align		4
.L_1002:
        /*0048*/ 	.byte	0x04, 0x17
        /*004a*/ 	.short	(.L_1004 - .L_1003)
.L_1003:
        /*004c*/ 	.word	0x00000000
        /*0050*/ 	.short	0x0000
        /*0052*/ 	.short	0x0000
        /*0054*/ 	.byte	0x00, 0xf0, 0x11, 0x00


	//----- nvinfo : EIATTR_SPARSE_MMA_MASK
	.align		4
.L_1004:
        /*0058*/ 	.byte	0x03, 0x50
        /*005a*/ 	.short	0x0000


	//----- nvinfo : EIATTR_MAXREG_COUNT
	.align		4
        /*005c*/ 	.byte	0x03, 0x1b
        /*005e*/ 	.short	0x00ff


	//----- nvinfo : EIATTR_MERCURY_ISA_VERSION
	.align		4
        /*0060*/ 	.byte	0x03, 0x5f
        /*0062*/ 	.short	0x0101


	//----- nvinfo : EIATTR_VRC_CTA_INIT_COUNT
	.align		4
        /*0064*/ 	.byte	0x02, 0x4a
	.zero		1
	.zero		1


	//----- nvinfo : EIATTR_EXIT_INSTR_OFFSETS
	.align		4
        /*0068*/ 	.byte	0x04, 0x1c
        /*006a*/ 	.short	(.L_1006 - .L_1005)


	//   ....[0]....
.L_1005:
        /*006c*/ 	.word	0x00000120


	//   ....[1]....
        /*0070*/ 	.word	0x00000160


	//----- nvinfo : EIATTR_CBANK_PARAM_SIZE
	.align		4
.L_1006:
        /*0074*/ 	.byte	0x03, 0x19
        /*0076*/ 	.short	0x0028


	//----- nvinfo : EIATTR_PARAM_CBANK
	.align		4
        /*0078*/ 	.byte	0x04, 0x0a
        /*007a*/ 	.short	(.L_1008 - .L_1007)
	.align		4
.L_1007:
        /*007c*/ 	.word	index@(.nv.constant0._Z21tree_node_TSU_pruningiPiS_S_S_)
        /*0080*/ 	.short	0x0380
        /*0082*/ 	.short	0x0028


	//----- nvinfo : EIATTR_SW_WAR
	.align		4
.L_1008:
        /*0084*/ 	.byte	0x04, 0x36
        /*0086*/ 	.short	(.L_1010 - .L_1009)
.L_1009:
        /*0088*/ 	.word	0x00000008
.L_1010:


//--------------------- .nv.info._Z16sumColumnsKernelPKiPiii --------------------------
	.section	.nv.info._Z16sumColumnsKernelPKiPiii,"",@"SHT_CUDA_INFO"
	.sectionflags	@""
	.align	4


	//----- nvinfo : EIATTR_CUDA_API_VERSION
	.align		4
        /*0000*/ 	.byte	0x04, 0x37
        /*0002*/ 	.short	(.L_1012 - .L_1011)
.L_1011:
        /*0004*/ 	.word	0x00000082


	//----- nvinfo : EIATTR_KPARAM_INFO
	.align		4
.L_1012:
        /*0008*/ 	.byte	0x04, 0x17
        /*000a*/ 	.short	(.L_1014 - .L_1013)
.L_1013:
        /*000c*/ 	.word	0x00000000
        /*0010*/ 	.short	0x0003
        /*0012*/ 	.short	0x0014
        /*0014*/ 	.byte	0x00, 0xf0, 0x11, 0x00


	//----- nvinfo : EIATTR_KPARAM_INFO
	.align		4
.L_1014:
        /*0018*/ 	.byte	0x04, 0x17
        /*001a*/ 	.short	(.L_1016 - .L_1015)
.L_1015:
        /*001c*/ 	.word	0x00000000
        /*0020*/ 	.short	0x0002
        /*0022*/ 	.short	0x0010
        /*0024*/ 	.byte	0x00, 0xf0, 0x11, 0x00


	//----- nvinfo : EIATTR_KPARAM_INFO
	.align		4
.L_1016:
        /*0028*/ 	.byte	0x04, 0x17
        /*002a*/ 	.short	(.L_1018 - .L_1017)
.L_1017:
        /*002c*/ 	.word	0x00000000
        /*0030*/ 	.short	0x0001
        /*0032*/ 	.short	0x0008
        /*0034*/ 	.byte	0x00, 0xf5, 0x21, 0x00


	//----- nvinfo : EIATTR_KPARAM_INFO
	.align		4
.L_1018:
        /*0038*/ 	.byte	0x04, 0x17
        /*003a*/ 	.short	(.L_1020 - .L_1019)
.L_1019:
        /*003c*/ 	.word	0x00000000
        /*0040*/ 	.short	0x0000
        /*0042*/ 	.short	0x0000
        /*0044*/ 	.byte	0x00, 0xf5, 0x21, 0x00


	//----- nvinfo : EIATTR_SPARSE_MMA_MASK
	.align		4
.L_1020:
        /*0048*/ 	.byte	0x03, 0x50
        /*004a*/ 	.short	0x0000


	//----- nvinfo : EIATTR_MAXREG_COUNT
	.align		4
        /*004c*/ 	.byte	0x03, 0x1b
        /*004e*/ 	.short	0x00ff


	//----- nvinfo : EIATTR_MERCURY_ISA_VERSION
	.align		4
        /*0050*/ 	.byte	0x03, 0x5f
        /*0052*/ 	.short	0x0101


	//----- nvinfo : EIATTR_VRC_CTA_INIT_COUNT
	.align		4
        /*0054*/ 	.byte	0x02, 0x4a
	.zero		1
	.zero		1


	//----- nvinfo : EIATTR_EXIT_INSTR_OFFSETS
	.align		4
        /*0058*/ 	.byte	0x04, 0x1c
        /*005a*/ 	.short	(.L_1022 - .L_1021)


	//   ....[0]....
.L_1021:
        /*005c*/ 	.word	0x00000070


	//   ....[1]....
        /*0060*/ 	.word	0x00000800


	//----- nvinfo : EIATTR_CBANK_PARAM_SIZE
	.align		4
.L_1022:
        /*0064*/ 	.byte	0x03, 0x19
        /*0066*/ 	.short	0x0018


	//----- nvinfo : EIATTR_PARAM_CBANK
	.align		4
        /*0068*/ 	.byte	0x04, 0x0a
        /*006a*/ 	.short	(.L_1024 - .L_1023)
	.align		4
.L_1023:
        /*006c*/ 	.word	index@(.nv.constant0._Z16sumColumnsKernelPKiPiii)
        /*0070*/ 	.short	0x0380
        /*0072*/ 	.short	0x0018


	//----- nvinfo : EIATTR_SW_WAR
	.align		4
.L_1024:
        /*0074*/ 	.byte	0x04, 0x36
        /*0076*/ 	.short	(.L_1026 - .L_1025)
.L_1025:
        /*0078*/ 	.word	0x00000008
.L_1026:


//--------------------- .nv.info._Z40tree_node_find_i_candidate_and_count_TSUiPiS_S_S_S_PbS_S_S_S_S_S_S_S_ --------------------------
	.section	.nv.info._Z40tree_node_find_i_candidate_and_count_TSUiPiS_S_S_S_PbS_S_S_S_S_S_S_S_,"",@"SHT_CUDA_INFO"
	.sectionflags	@""
	.align	4


	//----- nvinfo : EIATTR_CUDA_API_VERSION
	.align		4
        /*0000*/ 	.byte	0x04, 0x37
        /*0002*/ 	.short	(.L_1028 - .L_1027)
.L_1027:
        /*0004*/ 	.word	0x00000082


	//----- nvinfo : EIATTR_KPARAM_INFO
	.align		4
.L_1028:
        /*0008*/ 	.byte	0x04, 0x17
        /*000a*/ 	.short	(.L_1030 - .L_1029)
.L_1029:
        /*000c*/ 	.word	0x00000000
        /*0010*/ 	.short	0x000e
        /*0012*/ 	.short	0x0070
        /*0014*/ 	.byte	0x00, 0xf5, 0x21, 0x00


	//----- nvinfo : EIATTR_KPARAM_INFO
	.align		4
.L_1030:
        /*0018*/ 	.byte	0x04, 0x17
        /*001a*/ 	.short	(.L_1032 - .L_1031)
.L_1031:
        /*001c*/ 	.word	0x00000000
        /*0020*/ 	.short	0x000d
        /*0022*/ 	.short	0x0068
        /*0024*/ 	.byte	0x00, 0xf5, 0x21, 0x00


	//----- nvinfo : EIATTR_KPARAM_INFO
	.align		4
.L_1032:
        /*0028*/ 	.byte	0x04, 0x17
        /*002a*/ 	.short	(.L_1034 - .L_1033)
.L_1033:
        /*002c*/ 	.word	0x00000000
        /*0030*/ 	.short	0x000c
        /*0032*/ 	.short	0x0060
        /*0034*/ 	.byte	0x00, 0xf5, 0x21, 0x00


	//----- nvinfo : EIATTR_KPARAM_INFO
	.align		4
.L_1034:
        /*0038*/ 	.byte	0x04, 0x17
        /*003a*/ 	.short	(.L_1036 - .L_1035)
.L_1035:
        /*003c*/ 	.word	0x00000000
        /*0040*/ 	.short	0x000b
        /*0042*/ 	.short	0x0058
        /*0044*/ 	.byte	0x00, 0xf5, 0x21, 0x00


	//----- nvinfo : EIATTR_KPARAM_INFO
	.align		4
.L_1036:
        /*0048*/ 	.byte	0x04, 0x17
        /*004a*/ 	.short	(.L_1038 - .L_1037)
.L_1037:
        /*004c*/ 	.word	0x00000000
        /*0050*/ 	.short	0x000a
        /*0052*/ 	.short	0x0050
        /*0054*/ 	.byte	0x00, 0xf5, 0x21, 0x00


	//----- nvinfo : EIATTR_KPARAM_INFO
	.align		4
.L_1038:
        /*0058*/ 	.byte	0x04, 0x17
        /*005a*/ 	.short	(.L_1040 - .L_1039)
.L_1039:
        /*005c*/ 	.word	0x00000000
        /*0060*/ 	.short	0x0009
        /*0062*/ 	.short	0x0048
        /*0064*/ 	.byte	0x00, 0xf5, 0x21, 0x00


	//----- nvinfo : EIATTR_KPARAM_INFO
	.align		4
.L_1040:
        /*0068*/ 	.byte	0x04, 0x17
        /*006a*/ 	.short	(.L_1042 - .L_1041)
.L_1041:
        /*006c*/ 	.word	0x00000000
        /*0070*/ 	.short	0x0008
        /*0072*/ 	.short	0x0040
        /*0074*/ 	.byte	0x00, 0xf5, 0x21, 0x00


	//----- nvinfo : EIATTR_KPARAM_INFO
	.align		4
.L_1042:
        /*0078*/ 	.byte	0x04, 0x17
        /*007a*/ 	.short	(.L_1044 - .L_1043)
.L_1043:
        /*007c*/ 	.word	0x00000000
        /*0080*/ 	.short	0x0007
        /*0082*/ 	.short	0x0038
        /*0084*/ 	.byte	0x00, 0xf5, 0x21, 0x00


	//----- nvinfo : EIATTR_KPARAM_INFO
	.align		4
.L_1044:
        /*0088*/ 	.byte	0x04, 0x17
        /*008a*/ 	.short	(.L_1046 - .L_1045)
.L_1045:
        /*008c*/ 	.word	0x00000000
        /*0090*/ 	.short	0x0006
        /*0092*/ 	.short	0x0030
        /*0094*/ 	.byte	0x00, 0xf5, 0x21, 0x00


	//----- nvinfo : EIATTR_KPARAM_INFO
	.align		4
.L_1046:
        /*0098*/ 	.byte	0x04, 0x17
        /*009a*/ 	.short	(.L_1048 - .L_1047)
.L_1047:
        /*009c*/ 	.word	0x00000000
        /*00a0*/ 	.short	0x0005
        /*00a2*/ 	.short	0x0028
        /*00a4*/ 	.byte	0x00, 0xf5, 0x21, 0x00


	//----- nvinfo : EIATTR_KPARAM_INFO
	.align		4
.L_1048:
        /*00a8*/ 	.byte	0x04, 0x17
        /*00aa*/ 	.short	(.L_1050 - .L_1049)
.L_1049:
        /*00ac*/ 	.word	0x00000000
        /*00b0*/ 	.short	0x0004
        /*00b2*/ 	.short	0x0020
        /*00b4*/ 	.byte	0x00, 0xf5, 0x21, 0x00


	//----- nvinfo : EIATTR_KPARAM_INFO
	.align		4
.L_1050:
        /*00b8*/ 	.byte	0x04, 0x17
        /*00ba*/ 	.short	(.L_1052 - .L_1051)
.L_1051:
        /*00bc*/ 	.word	0x00000000
        /*00c0*/ 	.short	0x0003
        /*00c2*/ 	.short	0x0018
        /*00c4*/ 	.byte	0x00, 0xf5, 0x21, 0x00


	//----- nvinfo : EIATTR_KPARAM_INFO
	.align		4
.L_1052:
        /*00c8*/ 	.byte	0x04, 0x17
        /*00ca*/ 	.short	(.L_1054 - .L_1053)
.L_1053:
        /*00cc*/ 	.word	0x00000000
        /*00d0*/ 	.short	0x0002
        /*00d2*/ 	.short	0x0010
        /*00d4*/ 	.byte	0x00, 0xf5, 0x21, 0x00


	//----- nvinfo : EIATTR_KPARAM_INFO
	.align		4
.L_1054:
        /*00d8*/ 	.byte	0x04, 0x17
        /*00da*/ 	.short	(.L_1056 - .L_1055)
.L_1055:
        /*00dc*/ 	.word	0x00000000
        /*00e0*/ 	.short	0x0001
        /*00e2*/ 	.short	0x0008
        /*00e4*/ 	.byte	0x00, 0xf5, 0x21, 0x00


	//----- nvinfo : EIATTR_KPARAM_INFO
	.align		4
.L_1056:
        /*00e8*/ 	.byte	0x04, 0x17
        /*00ea*/ 	.short	(.L_1058 - .L_1057)
.L_1057:
        /*00ec*/ 	.word	0x00000000
        /*00f0*/ 	.short	0x0000
        /*00f2*/ 	.short	0x0000
        /*00f4*/ 	.byte	0x00, 0xf0, 0x11, 0x00


	//----- nvinfo : EIATTR_SPARSE_MMA_MASK
	.align		4
.L_1058:
        /*00f8*/ 	.byte	0x03, 0x50
        /*00fa*/ 	.short	0x0000


	//----- nvinfo : EIATTR_MAXREG_COUNT
	.align		4
        /*00fc*/ 	.byte	0x03, 0x1b
        /*00fe*/ 	.short	0x00ff


	//----- nvinfo : EIATTR_MERCURY_ISA_VERSION
	.align		4
        /*0100*/ 	.byte	0x03, 0x5f
        /*0102*/ 	.short	0x0101


	//----- nvinfo : EIATTR_VRC_CTA_INIT_COUNT
	.align		4
        /*0104*/ 	.byte	0x02, 0x4a
	.zero		1
	.zero		1


	//----- nvinfo : EIATTR_EXIT_INSTR_OFFSETS
	.align		4
        /*0108*/ 	.byte	0x04, 0x1c
        /*010a*/ 	.short	(.L_1060 - .L_1059)


	//   ....[0]....
.L_1059:
        /*010c*/ 	.word	0x000000a0


	//   ....[1]....
        /*0110*/ 	.word	0x00000520


	//----- nvinfo : EIATTR_CRS_STACK_SIZE
	.align		4
.L_1060:
        /*0114*/ 	.byte	0x04, 0x1e
        /*0116*/ 	.short	(.L_1062 - .L_1061)
.L_1061:
        /*0118*/ 	.word	0x00000000


	//----- nvinfo : EIATTR_CBANK_PARAM_SIZE
	.align		4
.L_1062:
        /*011c*/ 	.byte	0x03, 0x19
        /*011e*/ 	.short	0x0078


	//----- nvinfo : EIATTR_PARAM_CBANK
	.align		4
        /*0120*/ 	.byte	0x04, 0x0a
        /*0122*/ 	.short	(.L_1064 - .L_1063)
	.align		4
.L_1063:
        /*0124*/ 	.word	index@(.nv.constant0._Z40tree_node_find_i_candidate_and_count_TSUiPiS_S_S_S_PbS_S_S_S_S_S_S_S_)
        /*0128*/ 	.short	0x0380
        /*012a*/ 	.short	0x0078


	//----- nvinfo : EIATTR_SW_WAR
	.align		4
.L_1064:
        /*012c*/ 	.byte	0x04, 0x36
        /*012e*/ 	.short	(.L_1066 - .L_1065)
.L_1065:
        /*0130*/ 	.word	0x00000008
.L_1066:


//--------------------- .nv.info._Z40tree_node_find_s_candidate_and_count_TSUPiS_S_S_S_PbS_S_S_S_S_S_S_S_S_S_S_S_S_S_ --------------------------
	.section	.nv.info._Z40tree_node_find_s_candidate_and_count_TSUPiS_S_S_S_PbS_S_S_S_S_S_S_S_S_S_S_S_S_S_,"",@"SHT_CUDA_INFO"
	.sectionflags	@""
	.align	4


	//----- nvinfo : EIATTR_CUDA_API_VERSION
	.align		4
        /*0000*/ 	.byte	0x04, 0x37
        /*0002*/ 	.short	(.L_1068 - .L_1067)
.L_1067:
        /*0004*/ 	.word	0x00000082


	//----- nvinfo : EIATTR_KPARAM_INFO
	.align		4
.L_1068:
        /*0008*/ 	.byte	0x04, 0x17
        /*000a*/ 	.short	(.L_1070 - .L_1069)
.L_1069:
        /*000c*/ 	.word	0x00000000
        /*0010*/ 	.short	0x0013
        /*0012*/ 	.short	0x0098
        /*0014*/ 	.byte	0x00, 0xf5, 0x21, 0x00


	//----- nvinfo : EIATTR_KPARAM_INFO
	.align		4
.L_1070:
        /*0018*/ 	.byte	0x04, 0x17
        /*001a*/ 	.short	(.L_1072 - .L_1071)
.L_1071:
        /*001c*/ 	.word	0x00000000
        /*0020*/ 	.short	0x0012
        /*0022*/ 	.short	0x0090
        /*0024*/ 	.byte	0x00, 0xf5, 0x21, 0x00


	//----- nvinfo : EIATTR_KPARAM_INFO
	.align		4
.L_1072:
        /*0028*/ 	.byte	0x04, 0x17
        /*002a*/ 	.short	(.L_1074 - .L_1073)
.L_1073:
        /*002c*/ 	.word	0x00000000
        /*0030*/ 	.short	0x0011
        /*0032*/ 	.short	0x0088
        /*0034*/ 	.byte	0x00, 0xf5, 0x21, 0x00


	//----- nvinfo : EIATTR_KPARAM_INFO
	.align		4
.L_1074:
        /*0038*/ 	.byte	0x04, 0x17
        /*003a*/ 	.short	(.L_1076 - .L_1075)
.L_1075:
        /*003c*/ 	.word	0x00000000
        /*0040*/ 	.short	0x0010
        /*0042*/ 	.short	0x0080
        /*0044*/ 	.byte	0x00, 0xf5, 0x21, 0x00


	//----- nvinfo : EIATTR_KPARAM_INFO
	.align		4
.L_1076:
        /*0048*/ 	.byte	0x04, 0x17
        /*004a*/ 	.short	(.L_1078 - .L_1077)
.L_1077:
        /*004c*/ 	.word	0x00000000
        /*0050*/ 	.short	0x000f
        /*0052*/ 	.short	0x0078
        /*0054*/ 	.byte	0x00, 0xf5, 0x21, 0x00


	//----- nvinfo : EIATTR_KPARAM_INFO
	.align		4
.L_1078:
        /*0058*/ 	.byte	0x04, 0x17
        /*005a*/ 	.short	(.L_1080 - .L_1079)
.L_1079:
        /*005c*/ 	.word	0x00000000
        /*0060*/ 	.short	0x000e
        /*0062*/ 	.short	0x0070
        /*0064*/ 	.byte	0x00, 0xf5, 0x21, 0x00


	//----- nvinfo : EIATTR_KPARAM_INFO
	.align		4
.L_1080:
        /*0068*/ 	.byte	0x04, 0x17
        /*006a*/ 	.short	(.L_1082 - .L_1081)
.L_1081:
        /*006c*/ 	.word	0x00000000
        /*0070*/ 	.short	0x000d
        /*0072*/ 	.short	0x0068
        /*0074*/ 	.byte	0x00, 0xf5, 0x21, 0x00


	//----- nvinfo : EIATTR_KPARAM_INFO
	.align		4
.L_1082:
        /*0078*/ 	.byte	0x04, 0x17
        /*007a*/ 	.short	(.L_1084 - .L_1083)
.L_1083:
        /*007c*/ 	.word	0x00000000
        /*0080*/ 	.short	0x000c
        /*0082*/ 	.short	0x0060
        /*0084*/ 	.byte	0x00, 0xf5, 0x21, 0x00


	//----- nvinfo : EIATTR_KPARAM_INFO
	.align		4
.L_1084:
        /*0088*/ 	.byte	0x04, 0x17
        /*008a*/ 	.short	(.L_1086 - .L_1085)
.L_1085:
        /*008c*/ 	.word	0x00000000
        /*0090*/ 	.short	0x000b
        /*0092*/ 	.short	0x0058
        /*0094*/ 	.byte	0x00, 0xf5, 0x21, 0x00


	//----- nvinfo : EIATTR_KPARAM_INFO
	.align		4
.L_1086:
        /*0098*/ 	.byte	0x04, 0x17
        /*009a*/ 	.short	(.L_1088 - .L_1087)
.L_1087:
        /*009c*/ 	.word	0x00000000
        /*00a0*/ 	.short	0x000a
        /*00a2*/ 	.short	0x0050
        /*00a4*/ 	.byte	0x00, 0xf5, 0x21, 0x00


	//----- nvinfo : EIATTR_KPARAM_INFO
	.align		4
.L_1088:
        /*00a8*/ 	.byte	0x04, 0x17
        /*00aa*/ 	.short	(.L_1090 - .L_1089)
.L_1089:
        /*00ac*/ 	.word	0x00000000
        /*00b0*/ 	.short	0x0009
        /*00b2*/ 	.short	0x0048
        /*00b4*/ 	.byte	0x00, 0xf5, 0x21, 0x00


	//----- nvinfo : EIATTR_KPARAM_INFO
	.align		4
.L_1090:
        /*00b8*/ 	.byte	0x04, 0x17
        /*00ba*/ 	.short	(.L_1092 - .L_1091)
.L_1091:
        /*00bc*/ 	.word	0x00000000
        /*00c0*/ 	.short	0x0008
        /*00c2*/ 	.short	0x0040
        /*00c4*/ 	.byte	0x00, 0xf5, 0x21, 0x00


	//----- nvinfo : EIATTR_KPARAM_INFO
	.align		4
.L_1092:
        /*00c8*/ 	.byte	0x04, 0x17
        /*00ca*/ 	.short	(.L_1094 - .L_1093)
.L_1093:
        /*00cc*/ 	.word	0x00000000
        /*00d0*/ 	.short	0x0007
        /*00d2*/ 	.short	0x0038
        /*00d4*/ 	.byte	0x00, 0xf5, 0x21, 0x00


	//----- nvinfo : EIATTR_KPARAM_INFO
	.align		4
.L_1094:
        /*00d8*/ 	.byte	0x04, 0x17
        /*00da*/ 	.short	(.L_1096 - .L_1095)
.L_1095:
        /*00dc*/ 	.word	0x00000000
        /*00e0*/ 	.short	0x0006
        /*00e2*/ 	.short	0x0030
        /*00e4*/ 	.byte	0x00, 0xf5, 0x21, 0x00


	//----- nvinfo : EIATTR_KPARAM_INFO
	.align		4
.L_1096:
        /*00e8*/ 	.byte	0x04, 0x17
        /*00ea*/ 	.short	(.L_1098 - .L_1097)
.L_1097:
        /*00ec*/ 	.word	0x00000000
        /*00f0*/ 	.short	0x0005
        /*00f2*/ 	.short	0x0028
        /*00f4*/ 	.byte	0x00, 0xf5, 0x21, 0x00


	//----- nvinfo : EIATTR_KPARAM_INFO
	.align		4
.L_1098:
        /*00f8*/ 	.byte	0x04, 0x17
        /*00fa*/ 	.short	(.L_1100 - .L_1099)
.L_1099:
        /*00fc*/ 	.word	0x00000000
        /*0100*/ 	.short	0x0004
        /*0102*/ 	.short	0x0020
        /*0104*/ 	.byte	0x00, 0xf5, 0x21, 0x00


	//----- nvinfo : EIATTR_KPARAM_INFO
	.align		4
.L_1100:
        /*0108*/ 	.byte	0x04, 0x17
        /*010a*/ 	.short	(.L_1102 - .L_1101)
.L_1101:
        /*010c*/ 	.word	0x00000000
        /*0110*/ 	.short	0x0003
        /*0112*/ 	.short	0x0018
        /*0114*/ 	.byte	0x00, 0xf5, 0x21, 0x00


	//----- nvinfo : EIATTR_KPARAM_INFO
	.align		4
.L_1102:
        /*0118*/ 	.byte	0x04, 0x17
        /*011a*/ 	.short	(.L_1104 - .L_1103)
.L_1103:
        /*011c*/ 	.word	0x00000000
        /*0120*/ 	.short	0x0002
        /*0122*/ 	.short	0x0010
        /*0124*/ 	.byte	0x00, 0xf5, 0x21, 0x00


	//----- nvinfo : EIATTR_KPARAM_INFO
	.align		4
.L_1104:
        /*0128*/ 	.byte	0x04, 0x17
        /*012a*/ 	.short	(.L_1106 - .L_1105)
.L_1105:
        /*012c*/ 	.word	0x00000000
        /*0130*/ 	.short	0x0001
        /*0132*/ 	.short	0x0008
        /*0134*/ 	.byte	0x00, 0xf5, 0x21, 0x00


	//----- nvinfo : EIATTR_KPARAM_INFO
	.align		4
.L_1106:
        /*0138*/ 	.byte	0x04, 0x17
        /*013a*/ 	.short	(.L_1108 - .L_1107)
.L_1107:
        /*013c*/ 	.word	0x00000000
        /*0140*/ 	.short	0x0000
        /*0142*/ 	.short	0x0000
        /*0144*/ 	.byte	0x00, 0xf5, 0x21, 0x00


	//----- nvinfo : EIATTR_SPARSE_MMA_MASK
	.align		4
.L_1108:
        /*0148*/ 	.byte	0x03, 0x50
        /*014a*/ 	.short	0x0000


	//----- nvinfo : EIATTR_MAXREG_COUNT
	.align		4
        /*014c*/ 	.byte	0x03, 0x1b
        /*014e*/ 	.short	0x00ff


	//----- nvinfo : EIATTR_MERCURY_ISA_VERSION
	.align		4
        /*0150*/ 	.byte	0x03, 0x5f
        /*0152*/ 	.short	0x0101


	//----- nvinfo : EIATTR_VRC_CTA_INIT_COUNT
	.align		4
        /*0154*/ 	.byte	0x02, 0x4a
	.zero		1
	.zero		1


	//----- nvinfo : EIATTR_EXIT_INSTR_OFFSETS
	.align		4
        /*0158*/ 	.byte	0x04, 0x1c
        /*015a*/ 	.short	(.L_1110 - .L_1109)


	//   ....[0]....
.L_1109:
        /*015c*/ 	.word	0x000000e0


	//   ....[1]....
        /*0160*/ 	.word	0x00000660


	//----- nvinfo : EIATTR_CRS_STACK_SIZE
	.align		4
.L_1110:
        /*0164*/ 	.byte	0x04, 0x1e
        /*0166*/ 	.short	(.L_1112 - .L_1111)
.L_1111:
        /*0168*/ 	.word	0x00000000


	//----- nvinfo : EIATTR_CBANK_PARAM_SIZE
	.align		4
.L_1112:
        /*016c*/ 	.byte	0x03, 0x19
        /*016e*/ 	.short	0x00a0


	//----- nvinfo : EIATTR_PARAM_CBANK
	.align		4
        /*0170*/ 	.byte	0x04, 0x0a
        /*0172*/ 	.short	(.L_1114 - .L_1113)
	.align		4
.L_1113:
        /*0174*/ 	.word	index@(.nv.constant0._Z40tree_node_find_s_candidate_and_count_TSUPiS_S_S_S_PbS_S_S_S_S_S_S_S_S_S_S_S_S_S_)
        /*0178*/ 	.short	0x0380
        /*017a*/ 	.short	0x00a0


	//----- nvinfo : EIATTR_SW_WAR
	.align		4
.L_1114:
        /*017c*/ 	.byte	0x04, 0x36
        /*017e*/ 	.short	(.L_1116 - .L_1115)
.L_1115:
        /*0180*/ 	.word	0x00000008
.L_1116:


//--------------------- .nv.info._Z31tree_node_peu_utility_count_maxPiS_S_S_S_S_S_S_S_Pb --------------------------
	.section	.nv.info._Z31tree_node_peu_utility_count_maxPiS_S_S_S_S_S_S_S_Pb,"",@"SHT_CUDA_INFO"
	.sectionflags	@""
	.align	4


	//----- nvinfo : EIATTR_CUDA_API_VERSION
	.align		4
        /*0000*/ 	.byte	0x04, 0x37
        /*0002*/ 	.short	(.L_1118 - .L_1117)
.L_1117:
        /*0004*/ 	.word	0x00000082


	//----- nvinfo : EIATTR_KPARAM_INFO
	.align		4
.L_1118:
        /*0008*/ 	.byte	0x04, 0x17
        /*000a*/ 	.short	(.L_1120 - .L_1119)
.L_1119:
        /*000c*/ 	.word	0x00000000
        /*0010*/ 	.short	0x0009
        /*0012*/ 	.short	0x0048
        /*0014*/ 	.byte	0x00, 0xf5, 0x21, 0x00


	//----- nvinfo : EIATTR_KPARAM_INFO
	.align		4
.L_1120:
        /*0018*/ 	.byte	0x04, 0x17
        /*001a*/ 	.short	(.L_1122 - .L_1121)
.L_1121:
        /*001c*/ 	.word	0x00000000
        /*0020*/ 	.short	0x0008
        /*0022*/ 	.short	0x0040
        /*0024*/ 	.byte	0x00, 0xf5, 0x21, 0x00


	//----- nvinfo : EIATTR_KPARAM_INFO
	.align		4
.L_1122:
        /*0028*/ 	.byte	0x04, 0x17
        /*002a*/ 	.short	(.L_1124 - .L_1123)
.L_1123:
        /*002c*/ 	.word	0x00000000
        /*0030*/ 	.short	0x0007
        /*0032*/ 	.short	0x0038
        /*0034*/ 	.byte	0x00, 0xf5, 0x21, 0x00


	//----- nvinfo : EIATTR_KPARAM_INFO
	.align		4
.L_1124:
        /*0038*/ 	.byte	0x04, 0x17
        /*003a*/ 	.short	(.L_1126 - .L_1125)
.L_1125:
        /*003c*/ 	.word	0x00000000
        /*0040*/ 	.short	0x0006
        /*0042*/ 	.short	0x0030
        /*0044*/ 	.byte	0x00, 0xf5, 0x21, 0x00


	//----- nvinfo : EIATTR_KPARAM_INFO
	.align		4
.L_1126:
        /*0048*/ 	.byte	0x04, 0x17
        /*004a*/ 	.short	(.L_1128 - .L_1127)
.L_1127:
        /*004c*/ 	.word	0x00000000
        /*0050*/ 	.short	0x0005
        /*0052*/ 	.short	0x0028
        /*0054*/ 	.byte	0x00, 0xf5, 0x21, 0x00


	//----- nvinfo : EIATTR_KPARAM_INFO
	.align		4
.L_1128:
        /*0058*/ 	.byte	0x04, 0x17
        /*005a*/ 	.short	(.L_1130 - .L_1129)
.L_1129:
        /*005c*/ 	.word	0x00000000
        /*0060*/ 	.short	0x0004
        /*0062*/ 	.short	0x0020
        /*0064*/ 	.byte	0x00, 0xf5, 0x21, 0x00


	//----- nvinfo : EIATTR_KPARAM_INFO
	.align		4
.L_1130:
        /*0068*/ 	.byte	0x04, 0x17
        /*006a*/ 	.short	(.L_1132 - .L_1131)
.L_1131:
        /*006c*/ 	.word	0x00000000
        /*0070*/ 	.short	0x0003
        /*0072*/ 	.short	0x0018
        /*0074*/ 	.byte	0x00, 0xf5, 0x21, 0x00


	//----- nvinfo : EIATTR_KPARAM_INFO
	.align		4
.L_1132:
        /*0078*/ 	.byte	0x04, 0x17
        /*007a*/ 	.short	(.L_1134 - .L_1133)
.L_1133:
        /*007c*/ 	.word	0x00000000
        /*0080*/ 	.short	0x0002
        /*0082*/ 	.short	0x0010
        /*0084*/ 	.byte	0x00, 0xf5, 0x21, 0x00


	//----- nvinfo : EIATTR_KPARAM_INFO
	.align		4
.L_1134:
        /*0088*/ 	.byte	0x04, 0x17
        /*008a*/ 	.short	(.L_1136 - .L_1135)
.L_1135:
        /*008c*/ 	.word	0x00000000
        /*0090*/ 	.short	0x0001
        /*0092*/ 	.short	0x0008
        /*0094*/ 	.byte	0x00, 0xf5, 0x21, 0x00


	//----- nvinfo : EIATTR_KPARAM_INFO
	.align		4
.L_1136:
        /*0098*/ 	.byte	0x04, 0x17
        /*009a*/ 	.short	(.L_1138 - .L_1137)
.L_1137:
        /*009c*/ 	.word	0x00000000
        /*00a0*/ 	.short	0x0000
        /*00a2*/ 	.short	0x0000
        /*00a4*/ 	.byte	0x00, 0xf5, 0x21, 0x00


	//----- nvinfo : EIATTR_SPARSE_MMA_MASK
	.align		4
.L_1138:
        /*00a8*/ 	.byte	0x03, 0x50
        /*00aa*/ 	.short	0x0000


	//----- nvinfo : EIATTR_MAXREG_COUNT
	.align		4
        /*00ac*/ 	.byte	0x03, 0x1b
        /*00ae*/ 	.short	0x00ff


	//----- nvinfo : EIATTR_NUM_BARRIERS
	.align		4
        /*00b0*/ 	.byte	0x02, 0x4c
        /*00b2*/ 	.byte	0x01
	.zero		1


	//----- nvinfo : EIATTR_MERCURY_ISA_VERSION
	.align		4
        /*00b4*/ 	.byte	0x03, 0x5f
        /*00b6*/ 	.short	0x0101


	//----- nvinfo : EIATTR_VRC_CTA_INIT_COUNT
	.align		4
        /*00b8*/ 	.byte	0x02, 0x4a
	.zero		1
	.zero		1


	//----- nvinfo : EIATTR_EXIT_INSTR_OFFSETS
	.align		4
        /*00bc*/ 	.byte	0x04, 0x1c
        /*00be*/ 	.short	(.L_1140 - .L_1139)


	//   ....[0]....
.L_1139:
        /*00c0*/ 	.word	0x00000520


	//   ....[1]....
        /*00c4*/ 	.word	0x00000c00


	//   ....[2]....
        /*00c8*/ 	.word	0x00000d20


	//   ....[3]....
        /*00cc*/ 	.word	0x00000d70


	//----- nvinfo : EIATTR_CRS_STACK_SIZE
	.align		4
.L_1140:
        /*00d0*/ 	.byte	0x04, 0x1e
        /*00d2*/ 	.short	(.L_1142 - .L_1141)
.L_1141:
        /*00d4*/ 	.word	0x00000000


	//----- nvinfo : EIATTR_CBANK_PARAM_SIZE
	.align		4
.L_1142:
        /*00d8*/ 	.byte	0x03, 0x19
        /*00da*/ 	.short	0x0050


	//----- nvinfo : EIATTR_PARAM_CBANK
	.align		4
        /*00dc*/ 	.byte	0x04, 0x0a
        /*00de*/ 	.short	(.L_1144 - .L_1143)
	.align		4
.L_1143:
        /*00e0*/ 	.word	index@(.nv.constant0._Z31tree_node_peu_utility_count_maxPiS_S_S_S_S_S_S_S_Pb)
        /*00e4*/ 	.short	0x0380
        /*00e6*/ 	.short	0x0050


	//----- nvinfo : EIATTR_SW_WAR
	.align		4
.L_1144:
        /*00e8*/ 	.byte	0x04, 0x36
        /*00ea*/ 	.short	(.L_1146 - .L_1145)
.L_1145:
        /*00ec*/ 	.word	0x00000008
.L_1146:


//--------------------- .nv.info._Z6R_testiPii    --------------------------
	.section	.nv.info._Z6R_testiPii,"",@"SHT_CUDA_INFO"
	.sectionflags	@""
	.align	4


	//----- nvinfo : EIATTR_CUDA_API_VERSION
	.align		4
        /*0000*/ 	.byte	0x04, 0x37
        /*0002*/ 	.short	(.L_1148 - .L_1147)
.L_1147:
        /*0004*/ 	.word	0x00000082


	//----- nvinfo : EIATTR_KPARAM_INFO
	.align		4
.L_1148:
        /*0008*/ 	.byte	0x04, 0x17
        /*000a*/ 	.short	(.L_1150 - .L_1149)
.L_1149:
        /*000c*/ 	.word	0x00000000
        /*0010*/ 	.short	0x0002
        /*0012*/ 	.short	0x0010
        /*0014*/ 	.byte	0x00, 0xf0, 0x11, 0x00


	//----- nvinfo : EIATTR_KPARAM_INFO
	.align		4
.L_1150:
        /*0018*/ 	.byte	0x04, 0x17
        /*001a*/ 	.short	(.L_1152 - .L_1151)
.L_1151:
        /*001c*/ 	.word	0x00000000
        /*0020*/ 	.short	0x0001
        /*0022*/ 	.short	0x0008
        /*0024*/ 	.byte	0x00, 0xf5, 0x21, 0x00


	//----- nvinfo : EIATTR_KPARAM_INFO
	.align		4
.L_1152:
        /*0028*/ 	.byte	0x04, 0x17
        /*002a*/ 	.short	(.L_1154 - .L_1153)
.L_1153:
        /*002c*/ 	.word	0x00000000
        /*0030*/ 	.short	0x0000
        /*0032*/ 	.short	0x0000
        /*0034*/ 	.byte	0x00, 0xf0, 0x11, 0x00


	//----- nvinfo : EIATTR_SPARSE_MMA_MASK
	.align		4
.L_1154:
        /*0038*/ 	.byte	0x03, 0x50
        /*003a*/ 	.short	0x0000


	//----- nvinfo : EIATTR_MAXREG_COUNT
	.align		4
        /*003c*/ 	.byte	0x03, 0x1b
        /*003e*/ 	.short	0x00ff


	//----- nvinfo : EIATTR_EXTERNS
	.align		4
        /*0040*/ 	.byte	0x04, 0x0f
        /*0042*/ 	.short	(.L_1156 - .L_1155)


	//   ....[0]....
	.align		4
.L_1155:
        /*0044*/ 	.word	index@(vprintf)


	//----- nvinfo : EIATTR_MERCURY_ISA_VERSION
	.align		4
.L_1156:
        /*0048*/ 	.byte	0x03, 0x5f
        /*004a*/ 	.short	0x0101


	//----- nvinfo : EIATTR_VRC_CTA_INIT_COUNT
	.align		4
        /*004c*/ 	.byte	0x02, 0x4a
	.zero		1
	.zero		1


	//----- nvinfo : EIATTR_SYSCALL_OFFSETS
	.align		4
        /*0050*/ 	.byte	0x04, 0x46
        /*0052*/ 	.short	(.L_1158 - .L_1157)


	//   ....[0]....
.L_1157:
        /*0054*/ 	.word	0x00000120


	//   ....[1]....
        /*0058*/ 	.word	0x00000190


	//----- nvinfo : EIATTR_EXIT_INSTR_OFFSETS
	.align		4
.L_1158:
        /*005c*/ 	.byte	0x04, 0x1c
        /*005e*/ 	.short	(.L_1160 - .L_1159)


	//   ....[0]....
.L_1159:
        /*0060*/ 	.word	0x000001a0


	//----- nvinfo : EIATTR_CBANK_PARAM_SIZE
	.align		4
.L_1160:
        /*0064*/ 	.byte	0x03, 0x19
        /*0066*/ 	.short	0x0014


	//----- nvinfo : EIATTR_PARAM_CBANK
	.align		4
        /*0068*/ 	.byte	0x04, 0x0a
        /*006a*/ 	.short	(.L_1162 - .L_1161)
	.align		4
.L_1161:
        /*006c*/ 	.word	index@(.nv.constant0._Z6R_testiPii)
        /*0070*/ 	.short	0x0380
        /*0072*/ 	.short	0x0014


	//----- nvinfo : EIATTR_SW_WAR
	.align		4
.L_1162:
        /*0074*/ 	.byte	0x04, 0x36
        /*0076*/ 	.short	(.L_1164 - .L_1163)
.L_1163:
        /*0078*/ 	.word	0x00000008
.L_1164:


//--------------------- .nv.info._Z8sid_testiPiS_S_S_S_S_ --------------------------
	.section	.nv.info._Z8sid_testiPiS_S_S_S_S_,"",@"SHT_CUDA_INFO"
	.sectionflags	@""
	.align	4


	//----- nvinfo : EIATTR_CUDA_API_VERSION
	.align		4
        /*0000*/ 	.byte	0x04, 0x37
        /*0002*/ 	.short	(.L_1166 - .L_1165)
.L_1165:
        /*0004*/ 	.word	0x00000082


	//----- nvinfo : EIATTR_KPARAM_INFO
	.align		4
.L_1166:
        /*0008*/ 	.byte	0x04, 0x17
        /*000a*/ 	.short	(.L_1168 - .L_1167)
.L_1167:
        /*000c*/ 	.word	0x00000000
        /*0010*/ 	.short	0x0006
        /*0012*/ 	.short	0x0030
        /*0014*/ 	.byte	0x00, 0xf5, 0x21, 0x00


	//----- nvinfo : EIATTR_KPARAM_INFO
	.align		4
.L_1168:
        /*0018*/ 	.byte	0x04, 0x17
        /*001a*/ 	.short	(.L_1170 - .L_1169)
.L_1169:
        /*001c*/ 	.word	0x00000000
        /*0020*/ 	.short	0x0005
        /*0022*/ 	.short	0x0028
        /*0024*/ 	.byte	0x00, 0xf5, 0x21, 0x00


	//----- nvinfo : EIATTR_KPARAM_INFO
	.align		4
.L_1170:
        /*0028*/ 	.byte	0x04, 0x17
        /*002a*/ 	.short	(.L_1172 - .L_1171)
.L_1171:
        /*002c*/ 	.word	0x00000000
        /*0030*/ 	.short	0x0004
        /*0032*/ 	.short	0x0020
        /*0034*/ 	.byte	0x00, 0xf5, 0x21, 0x00


	//----- nvinfo : EIATTR_KPARAM_INFO
	.align		4
.L_1172:
        /*0038*/ 	.byte	0x04, 0x17
        /*003a*/ 	.short	(.L_1174 - .L_1173)
.L_1173:
        /*003c*/ 	.word	0x00000000
        /*0040*/ 	.short	0x0003
        /*0042*/ 	.short	0x0018
        /*0044*/ 	.byte	0x00, 0xf5, 0x21, 0x00


	//----- nvinfo : EIATTR_KPARAM_INFO
	.align		4
.L_1174:
        /*0048*/ 	.byte	0x04, 0x17
        /*004a*/ 	.short	(.L_1176 - .L_1175)
.L_1175:
        /*004c*/ 	.word	0x00000000
        /*0050*/ 	.short	0x0002
        /*0052*/ 	.short	0x0010
        /*0054*/ 	.byte	0x00, 0xf5, 0x21, 0x00


	//----- nvinfo : EIATTR_KPARAM_INFO
	.align		4
.L_1176:
        /*0058*/ 	.byte	0x04, 0x17
        /*005a*/ 	.short	(.L_1178 - .L_1177)
.L_1177:
        /*005c*/ 	.word	0x00000000
        /*0060*/ 	.short	0x0001
        /*0062*/ 	.short	0x0008
        /*0064*/ 	.byte	0x00, 0xf5, 0x21, 0x00


	//----- nvinfo : EIATTR_KPARAM_INFO
	.align		4
.L_1178:
        /*0068*/ 	.byte	0x04, 0x17
        /*006a*/ 	.short	(.L_1180 - .L_1179)
.L_1179:
        /*006c*/ 	.word	0x00000000
        /*0070*/ 	.short	0x0000
        /*0072*/ 	.short	0x0000
        /*0074*/ 	.byte	0x00, 0xf0, 0x11, 0x00


	//----- nvinfo : EIATTR_SPARSE_MMA_MASK
	.align		4
.L_1180:
        /*0078*/ 	.byte	0x03, 0x50
        /*007a*/ 	.short	0x0000


	//----- nvinfo : EIATTR_MAXREG_COUNT
	.align		4
        /*007c*/ 	.byte	0x03, 0x1b
        /*007e*/ 	.short	0x00ff


	//----- nvinfo : EIATTR_EXTERNS
	.align		4
        /*0080*/ 	.byte	0x04, 0x0f
        /*0082*/ 	.short	(.L_1182 - .L_1181)


	//   ....[0]....
	.align		4
.L_1181:
        /*0084*/ 	.word	index@(vprintf)


	//----- nvinfo : EIATTR_MERCURY_ISA_VERSION
	.align		4
.L_1182:
        /*0088*/ 	.byte	0x03, 0x5f
        /*008a*/ 	.short	0x0101


	//----- nvinfo : EIATTR_VRC_CTA_INIT_COUNT
	.align		4
        /*008c*/ 	.byte	0x02, 0x4a
	.zero		1
	.zero		1


	//----- nvinfo : EIATTR_SYSCALL_OFFSETS
	.align		4
        /*0090*/ 	.byte	0x04, 0x46
        /*0092*/ 	.short	(.L_1184 - .L_1183)


	//   ....[0]....
.L_1183:
        /*0094*/ 	.word	0x000000e0


	//   ....[1]....
        /*0098*/ 	.word	0x00000270


	//   ....[2]....
        /*009c*/ 	.word	0x00000340


	//   ....[3]....
        /*00a0*/ 	.word	0x000003b0


	//   ....[4]....
        /*00a4*/ 	.word	0x000004f0


	//   ....[5]....
        /*00a8*/ 	.word	0x000005c0


	//   ....[6]....
        /*00ac*/ 	.word	0x00000630


	//   ....[7]....
        /*00b0*/ 	.word	0x00000770


	//   ....[8]....
        /*00b4*/ 	.word	0x00000840


	//   ....[9]....
        /*00b8*/ 	.word	0x000008b0


	//   ....[10]....
        /*00bc*/ 	.word	0x000009f0


	//   ....[11]....
        /*00c0*/ 	.word	0x00000ac0


	//----- nvinfo : EIATTR_EXIT_INSTR_OFFSETS
	.align		4
.L_1184:
        /*00c4*/ 	.byte	0x04, 0x1c
        /*00c6*/ 	.short	(.L_1186 - .L_1185)


	//   ....[0]....
.L_1185:
        /*00c8*/ 	.word	0x00000ad0


	//----- nvinfo : EIATTR_CRS_STACK_SIZE
	.align		4
.L_1186:
        /*00cc*/ 	.byte	0x04, 0x1e
        /*00ce*/ 	.short	(.L_1188 - .L_1187)
.L_1187:
        /*00d0*/ 	.word	0x00000000


	//----- nvinfo : EIATTR_CBANK_PARAM_SIZE
	.align		4
.L_1188:
        /*00d4*/ 	.byte	0x03, 0x19
        /*00d6*/ 	.short	0x0038


	//----- nvinfo : EIATTR_PARAM_CBANK
	.align		4
        /*00d8*/ 	.byte	0x04, 0x0a
        /*00da*/ 	.short	(.L_1190 - .L_1189)
	.align		4
.L_1189:
        /*00dc*/ 	.word	index@(.nv.constant0._Z8sid_testiPiS_S_S_S_S_)
        /*00e0*/ 	.short	0x0380
        /*00e2*/ 	.short	0x0038


	//----- nvinfo : EIATTR_SW_WAR
	.align		4
.L_1190:
        /*00e4*/ 	.byte	0x04, 0x36
        /*00e6*/ 	.short	(.L_1192 - .L_1191)
.L_1191:
        /*00e8*/ 	.word	0x00000008
.L_1192:


//--------------------- .nv.info._Z43new_build_tt_node_chain_utility_i_extensioniiPiS_S_S_S_S_S_S_iS_S_S_S_S_ --------------------------
	.section	.nv.info._Z43new_build_tt_node_chain_utility_i_extensioniiPiS_S_S_S_S_S_S_iS_S_S_S_S_,"",@"SHT_CUDA_INFO"
	.sectionflags	@""
	.align	4


	//----- nvinfo : EIATTR_CUDA_API_VERSION
	.align		4
        /*0000*/ 	.byte	0x04, 0x37
        /*0002*/ 	.short	(.L_1194 - .L_1193)
.L_1193:
        /*0004*/ 	.word	0x00000082


	//----- nvinfo : EIATTR_KPARAM_INFO
	.align		4
.L_1194:
        /*0008*/ 	.byte	0x04, 0x17
        /*000a*/ 	.short	(.L_1196 - .L_1195)
.L_1195:
        /*000c*/ 	.word	0x00000000
        /*0010*/ 	.short	0x000f
        /*0012*/ 	.short	0x0070
        /*0014*/ 	.byte	0x00, 0xf5, 0x21, 0x00


	//----- nvinfo : EIATTR_KPARAM_INFO
	.align		4
.L_1196:
        /*0018*/ 	.byte	0x04, 0x17
        /*001a*/ 	.short	(.L_1198 - .L_1197)
.L_1197:
        /*001c*/ 	.word	0x00000000
        /*0020*/ 	.short	0x000e
        /*0022*/ 	.short	0x0068
        /*0024*/ 	.byte	0x00, 0xf5, 0x21, 0x00


	//----- nvinfo : EIATTR_KPARAM_INFO
	.align		4
.L_1198:
        /*0028*/ 	.byte	0x04, 0x17
        /*002a*/ 	.short	(.L_1200 - .L_1199)
.L_1199:
        /*002c*/ 	.word	0x00000000
        /*0030*/ 	.short	0x000d
        /*0032*/ 	.short	0x0060
        /*0034*/ 	.byte	0x00, 0xf5, 0x21, 0x00


	//----- nvinfo : EIATTR_KPARAM_INFO
	.align		4
.L_1200:
        /*0038*/ 	.byte	0x04, 0x17
        /*003a*/ 	.short	(.L_1202 - .L_1201)
.L_1201:
        /*003c*/ 	.word	0x00000000
        /*0040*/ 	.short	0x000c
        /*0042*/ 	.short	0x0058
        /*0044*/ 	.byte	0x00, 0xf5, 0x21, 0x00


	//----- nvinfo : EIATTR_KPARAM_INFO
	.align		4
.L_1202:
        /*0048*/ 	.byte	0x04, 0x17
        /*004a*/ 	.short	(.L_1204 - .L_1203)
.L_1203:
        /*004c*/ 	.word	0x00000000
        /*0050*/ 	.short	0x000b
        /*0052*/ 	.short	0x0050
        /*0054*/ 	.byte	0x00, 0xf5, 0x21, 0x00


	//----- nvinfo : EIATTR_KPARAM_INFO
	.align		4
.L_1204:
        /*0058*/ 	.byte	0x04, 0x17
        /*005a*/ 	.short	(.L_1206 - .L_1205)
.L_1205:
        /*005c*/ 	.word	0x00000000
        /*0060*/ 	.short	0x000a
        /*0062*/ 	.short	0x0048
        /*0064*/ 	.byte	0x00, 0xf0, 0x11, 0x00


	//----- nvinfo : EIATTR_KPARAM_INFO
	.align		4
.L_1206:
        /*0068*/ 	.byte	0x04, 0x17
        /*006a*/ 	.short	(.L_1208 - .L_1207)
.L_1207:
        /*006c*/ 	.word	0x00000000
        /*0070*/ 	.short	0x0009
        /*0072*/ 	.short	0x0040
        /*0074*/ 	.byte	0x00, 0xf5, 0x21, 0x00


	//----- nvinfo : EIATTR_KPARAM_INFO
	.align		4
.L_1208:
        /*0078*/ 	.byte	0x04, 0x17
        /*007a*/ 	.short	(.L_1210 - .L_1209)
.L_1209:
        /*007c*/ 	.word	0x00000000
        /*0080*/ 	.short	0x0008
        /*0082*/ 	.short	0x0038
        /*0084*/ 	.byte	0x00, 0xf5, 0x21, 0x00


	//----- nvinfo : EIATTR_KPARAM_INFO
	.align		4
.L_1210:
        /*0088*/ 	.byte	0x04, 0x17
        /*008a*/ 	.short	(.L_1212 - .L_1211)
.L_1211:
        /*008c*/ 	.word	0x00000000
        /*0090*/ 	.short	0x0007
        /*0092*/ 	.short	0x0030
        /*0094*/ 	.byte	0x00, 0xf5, 0x21, 0x00


	//----- nvinfo : EIATTR_KPARAM_INFO
	.align		4
.L_1212:
        /*0098*/ 	.byte	0x04, 0x17
        /*009a*/ 	.short	(.L_1214 - .L_1213)
.L_1213:
        /*009c*/ 	.word	0x00000000
        /*00a0*/ 	.short	0x0006
        /*00a2*/ 	.short	0x0028
        /*00a4*/ 	.byte	0x00, 0xf5, 0x21, 0x00


	//----- nvinfo : EIATTR_KPARAM_INFO
	.align		4
.L_1214:
        /*00a8*/ 	.byte	0x04, 0x17
        /*00aa*/ 	.short	(.L_1216 - .L_1215)
.L_1215:
        /*00ac*/ 	.word	0x00000000
        /*00b0*/ 	.short	0x0005
        /*00b2*/ 	.short	0x0020
        /*00b4*/ 	.byte	0x00, 0xf5, 0x21, 0x00


	//----- nvinfo : EIATTR_KPARAM_INFO
	.align		4
.L_1216:
        /*00b8*/ 	.byte	0x04, 0x17
        /*00ba*/ 	.short	(.L_1218 - .L_1217)
.L_1217:
        /*00bc*/ 	.word	0x00000000
        /*00c0*/ 	.short	0x0004
        /*00c2*/ 	.short	0x0018
        /*00c4*/ 	.byte	0x00, 0xf5, 0x21, 0x00


	//----- nvinfo : EIATTR_KPARAM_INFO
	.align		4
.L_1218:
        /*00c8*/ 	.byte	0x04, 0x17
        /*00ca*/ 	.short	(.L_1220 - .L_1219)
.L_1219:
        /*00cc*/ 	.word	0x00000000
        /*00d0*/ 	.short	0x0003
        /*00d2*/ 	.short	0x0010
        /*00d4*/ 	.byte	0x00, 0xf5, 0x21, 0x00


	//----- nvinfo : EIATTR_KPARAM_INFO
	.align		4
.L_1220:
        /*00d8*/ 	.byte	0x04, 0x17
        /*00da*/ 	.short	(.L_1222 - .L_1221)
.L_1221:
        /*00dc*/ 	.word	0x00000000
        /*00e0*/ 	.short	0x0002
        /*00e2*/ 	.short	0x0008
        /*00e4*/ 	.byte	0x00, 0xf5, 0x21, 0x00


	//----- nvinfo : EIATTR_KPARAM_INFO
	.align		4
.L_1222:
        /*00e8*/ 	.byte	0x04, 0x17
        /*00ea*/ 	.short	(.L_1224 - .L_1223)
.L_1223:
        /*00ec*/ 	.word	0x00000000
        /*00f0*/ 	.short	0x0001
        /*00f2*/ 	.short	0x0004
        /*00f4*/ 	.byte	0x00, 0xf0, 0x11, 0x00


	//----- nvinfo : EIATTR_KPARAM_INFO
	.align		4
.L_1224:
        /*00f8*/ 	.byte	0x04, 0x17
        /*00fa*/ 	.short	(.L_1226 - .L_1225)
.L_1225:
        /*00fc*/ 	.word	0x00000000
        /*0100*/ 	.short	0x0000
        /*0102*/ 	.short	0x0000
        /*0104*/ 	.byte	0x00, 0xf0, 0x11, 0x00


	//----- nvinfo : EIATTR_SPARSE_MMA_MASK
	.align		4
.L_1226:
        /*0108*/ 	.byte	0x03, 0x50
        /*010a*/ 	.short	0x0000


	//----- nvinfo : EIATTR_MAXREG_COUNT
	.align		4
        /*010c*/ 	.byte	0x03, 0x1b
        /*010e*/ 	.short	0x00ff


	//----- nvinfo : EIATTR_MERCURY_ISA_VERSION
	.align		4
        /*0110*/ 	.byte	0x03, 0x5f
        /*0112*/ 	.short	0x0101


	//----- nvinfo : EIATTR_VRC_CTA_INIT_COUNT
	.align		4
        /*0114*/ 	.byte	0x02, 0x4a
	.zero		1
	.zero		1


	//----- nvinfo : EIATTR_EXIT_INSTR_OFFSETS
	.align		4
        /*0118*/ 	.byte	0x04, 0x1c
        /*011a*/ 	.short	(.L_1228 - .L_1227)


	//   ....[0]....
.L_1227:
        /*011c*/ 	.word	0x00000070


	//   ....[1]....
        /*0120*/ 	.word	0x00000140


	//   ....[2]....
        /*0124*/ 	.word	0x000005b0


	//----- nvinfo : EIATTR_CRS_STACK_SIZE
	.align		4
.L_1228:
        /*0128*/ 	.byte	0x04, 0x1e
        /*012a*/ 	.short	(.L_1230 - .L_1229)
.L_1229:
        /*012c*/ 	.word	0x00000000


	//----- nvinfo : EIATTR_CBANK_PARAM_SIZE
	.align		4
.L_1230:
        /*0130*/ 	.byte	0x03, 0x19
        /*0132*/ 	.short	0x0078


	//----- nvinfo : EIATTR_PARAM_CBANK
	.align		4
        /*0134*/ 	.byte	0x04, 0x0a
        /*0136*/ 	.short	(.L_1232 - .L_1231)
	.align		4
.L_1231:
        /*0138*/ 	.word	index@(.nv.constant0._Z43new_build_tt_node_chain_utility_i_extensioniiPiS_S_S_S_S_S_S_iS_S_S_S_S_)
        /*013c*/ 	.short	0x0380
        /*013e*/ 	.short	0x0078


	//----- nvinfo : EIATTR_SW_WAR
	.align		4
.L_1232:
        /*0140*/ 	.byte	0x04, 0x36
        /*0142*/ 	.short	(.L_1234 - .L_1233)
.L_1233:
        /*0144*/ 	.word	0x00000008
.L_1234:


//--------------------- .nv.info._Z39build_tt_node_chain_utility_i_extensioniPiS_S_S_S_S_S_S_iS_S_S_S_S_ --------------------------
	.section	.nv.info._Z39build_tt_node_chain_utility_i_extensioniPiS_S_S_S_S_S_S_iS_S_S_S_S_,"",@"SHT_CUDA_INFO"
	.sectionflags	@""
	.align	4


	//----- nvinfo : EIATTR_CUDA_API_VERSION
	.align		4
        /*0000*/ 	.byte	0x04, 0x37
        /*0002*/ 	.short	(.L_1236 - .L_1235)
.L_1235:
        /*0004*/ 	.word	0x00000082


	//----- nvinfo : EIATTR_KPARAM_INFO
	.align		4
.L_1236:
        /*0008*/ 	.byte	0x04, 0x17
        /*000a*/ 	.short	(.L_1238 - .L_1237)
.L_1237:
        /*000c*/ 	.word	0x00000000
        /*0010*/ 	.short	0x000e
        /*0012*/ 	.short	0x0070
        /*0014*/ 	.byte	0x00, 0xf5, 0x21, 0x00


	//----- nvinfo : EIATTR_KPARAM_INFO
	.align		4
.L_1238:
        /*0018*/ 	.byte	0x04, 0x17
        /*001a*/ 	.short	(.L_1240 - .L_1239)
.L_1239:
        /*001c*/ 	.word	0x00000000
        /*0020*/ 	.short	0x000d
        /*0022*/ 	.short	0x0068
        /*0024*/ 	.byte	0x00, 0xf5, 0x21, 0x00


	//----- nvinfo : EIATTR_KPARAM_INFO
	.align		4
.L_1240:
        /*0028*/ 	.byte	0x04, 0x17
        /*002a*/ 	.short	(.L_1242 - .L_1241)
.L_1241:
        /*002c*/ 	.word	0x00000000
        /*0030*/ 	.short	0x000c
        /*0032*/ 	.short	0x0060
        /*0034*/ 	.byte	0x00, 0xf5, 0x21, 0x00


	//----- nvinfo : EIATTR_KPARAM_INFO
	.align		4
.L_1242:
        /*0038*/ 	.byte	0x04, 0x17
        /*003a*/ 	.short	(.L_1244 - .L_1243)
.L_1243:
        /*003c*/ 	.word	0x00000000
        /*0040*/ 	.short	0x000b
        /*0042*/ 	.short	0x0058
        /*0044*/ 	.byte	0x00, 0xf5, 0x21, 0x00


	//----- nvinfo : EIATTR_KPARAM_INFO
	.align		4
.L_1244:
        /*0048*/ 	.byte	0x04, 0x17
        /*004a*/ 	.short	(.L_1246 - .L_1245)
.L_1245:
        /*004c*/ 	.word	0x00000000
        /*0050*/ 	.short	0x000a
        /*0052*/ 	.short	0x0050
        /*0054*/ 	.byte	0x00, 0xf5, 0x21, 0x00


	//----- nvinfo : EIATTR_KPARAM_INFO
	.align		4
.L_1246:
        /*0058*/ 	.byte	0x04, 0x17
        /*005a*/ 	.short	(.L_1248 - .L_1247)
.L_1247:
        /*005c*/ 	.word	0x00000000
        /*0060*/ 	.short	0x0009
        /*0062*/ 	.short	0x0048
        /*0064*/ 	.byte	0x00, 0xf0, 0x11, 0x00


	//----- nvinfo : EIATTR_KPARAM_INFO
	.align		4
.L_1248:
        /*0068*/ 	.byte	0x04, 0x17
        /*006a*/ 	.short	(.L_1250 - .L_1249)
.L_1249:
        /*006c*/ 	.word	0x00000000
        /*0070*/ 	.short	0x0008
        /*0072*/ 	.short	0x0040
        /*0074*/ 	.byte	0x00, 0xf5, 0x21, 0x00


	//----- nvinfo : EIATTR_KPARAM_INFO
	.align		4
.L_1250:
        /*0078*/ 	.byte	0x04, 0x17
        /*007a*/ 	.short	(.L_1252 - .L_1251)
.L_1251:
        /*007c*/ 	.word	0x00000000
        /*0080*/ 	.short	0x0007
        /*0082*/ 	.short	0x0038
        /*0084*/ 	.byte	0x00, 0xf5, 0x21, 0x00


	//----- nvinfo : EIATTR_KPARAM_INFO
	.align		4
.L_1252:
        /*0088*/ 	.byte	0x04, 0x17
        /*008a*/ 	.short	(.L_1254 - .L_1253)
.L_1253:
        /*008c*/ 	.word	0x00000000
        /*0090*/ 	.short	0x0006
        /*0092*/ 	.short	0x0030
        /*0094*/ 	.byte	0x00, 0xf5, 0x21, 0x00


	//----- nvinfo : EIATTR_KPARAM_INFO
	.align		4
.L_1254:
        /*0098*/ 	.byte	0x04, 0x17
        /*009a*/ 	.short	(.L_1256 - .L_1255)
.L_1255:
        /*009c*/ 	.word	0x00000000
        /*00a0*/ 	.short	0x0005
        /*00a2*/ 	.short	0x0028
        /*00a4*/ 	.byte	0x00, 0xf5, 0x21, 0x00


	//----- nvinfo : EIATTR_KPARAM_INFO
	.align		4
.L_1256:
        /*00a8*/ 	.byte	0x04, 0x17
        /*00aa*/ 	.short	(.L_1258 - .L_1257)
.L_1257:
        /*00ac*/ 	.word	0x00000000
        /*00b0*/ 	.short	0x0004
        /*00b2*/ 	.short	0x0020
        /*00b4*/ 	.byte	0x00, 0xf5, 0x21, 0x00


	//----- nvinfo : EIATTR_KPARAM_INFO
	.align		4
.L_1258:
        /*00b8*/ 	.byte	0x04, 0x17
        /*00ba*/ 	.short	(.L_1260 - .L_1259)
.L_1259:
        /*00bc*/ 	.word	0x00000000
        /*00c0*/ 	.short	0x0003
        /*00c2*/ 	.short	0x0018
        /*00c4*/ 	.byte	0x00, 0xf5, 0x21, 0x00


	//----- nvinfo : EIATTR_KPARAM_INFO
	.align		4
.L_1260:
        /*00c8*/ 	.byte	0x04, 0x17
        /*00ca*/ 	.short	(.L_1262 - .L_1261)
.L_1261:
        /*00cc*/ 	.word	0x00000000
        /*00d0*/ 	.short	0x0002
        /*00d2*/ 	.short	0x0010
        /*00d4*/ 	.byte	0x00, 0xf5, 0x21, 0x00


	//----- nvinfo : EIATTR_KPARAM_INFO
	.align		4
.L_1262:
        /*00d8*/ 	.byte	0x04, 0x17
        /*00da*/ 	.short	(.L_1264 - .L_1263)
.L_1263:
        /*00dc*/ 	.word	0x00000000
        /*00e0*/ 	.short	0x0001
        /*00e2*/ 	.short	0x0008
        /*00e4*/ 	.byte	0x00, 0xf5, 0x21, 0x00


	//----- nvinfo : EIATTR_KPARAM_INFO
	.align		4
.L_1264:
        /*00e8*/ 	.byte	0x04, 0x17
        /*00ea*/ 	.short	(.L_1266 - .L_1265)
.L_1265:
        /*00ec*/ 	.word	0x00000000
        /*00f0*/ 	.short	0x0000
        /*00f2*/ 	.short	0x0000
        /*00f4*/ 	.byte	0x00, 0xf0, 0x11, 0x00


	//----- nvinfo : EIATTR_SPARSE_MMA_MASK
	.align		4
.L_1266:
        /*00f8*/ 	.byte	0x03, 0x50
        /*00fa*/ 	.short	0x0000


	//----- nvinfo : EIATTR_MAXREG_COUNT
	.align		4
        /*00fc*/ 	.byte	0x03, 0x1b
        /*00fe*/ 	.short	0x00ff


	//----- nvinfo : EIATTR_MERCURY_ISA_VERSION
	.align		4
        /*0100*/ 	.byte	0x03, 0x5f
        /*0102*/ 	.short	0x0101


	//----- nvinfo : EIATTR_VRC_CTA_INIT_COUNT
	.align		4
        /*0104*/ 	.byte	0x02, 0x4a
	.zero		1
	.zero		1


	//----- nvinfo : EIATTR_EXIT_INSTR_OFFSETS
	.align		4
        /*0108*/ 	.byte	0x04, 0x1c
        /*010a*/ 	.short	(.L_1268 - .L_1267)


	//   ....[0]....
.L_1267:
        /*010c*/ 	.word	0x00000070


	//   ....[1]....
        /*0110*/ 	.word	0x00000130


	//   ....[2]....
        /*0114*/ 	.word	0x000005b0


	//----- nvinfo : EIATTR_CRS_STACK_SIZE
	.align		4
.L_1268:
        /*0118*/ 	.byte	0x04, 0x1e
        /*011a*/ 	.short	(.L_1270 - .L_1269)
.L_1269:
        /*011c*/ 	.word	0x00000000


	//----- nvinfo : EIATTR_CBANK_PARAM_SIZE
	.align		4
.L_1270:
        /*0120*/ 	.byte	0x03, 0x19
        /*0122*/ 	.short	0x0078


	//----- nvinfo : EIATTR_PARAM_CBANK
	.align		4
        /*0124*/ 	.byte	0x04, 0x0a
        /*0126*/ 	.short	(.L_1272 - .L_1271)
	.align		4
.L_1271:
        /*0128*/ 	.word	index@(.nv.constant0._Z39build_tt_node_chain_utility_i_extensioniPiS_S_S_S_S_S_S_iS_S_S_S_S_)
        /*012c*/ 	.short	0x0380
        /*012e*/ 	.short	0x0078


	//----- nvinfo : EIATTR_SW_WAR
	.align		4
.L_1272:
        /*0130*/ 	.byte	0x04, 0x36
        /*0132*/ 	.short	(.L_1274 - .L_1273)
.L_1273:
        /*0134*/ 	.word	0x00000008
.L_1274:


//--------------------- .nv.info._Z39build_tt_node_chain_utility_s_extensioniPiS_S_S_S_S_S_S_S_S_S_S_S_S_S_S_S_S_S_ --------------------------
	.section	.nv.info._Z39build_tt_node_chain_utility_s_extensioniPiS_S_S_S_S_S_S_S_S_S_S_S_S_S_S_S_S_S_,"",@"SHT_CUDA_INFO"
	.sectionflags	@""
	.align	4


	//----- nvinfo : EIATTR_CUDA_API_VERSION
	.align		4
        /*0000*/ 	.byte	0x04, 0x37
        /*0002*/ 	.short	(.L_1276 - .L_1275)
.L_1275:
        /*0004*/ 	.word	0x00000082


	//----- nvinfo : EIATTR_KPARAM_INFO
	.align		4
.L_1276:
        /*0008*/ 	.byte	0x04, 0x17
        /*000a*/ 	.short	(.L_1278 - .L_1277)
.L_1277:
        /*000c*/ 	.word	0x00000000
        /*0010*/ 	.short	0x0013
        /*0012*/ 	.short	0x0098
        /*0014*/ 	.byte	0x00, 0xf5, 0x21, 0x00


	//----- nvinfo : EIATTR_KPARAM_INFO
	.align		4
.L_1278:
        /*0018*/ 	.byte	0x04, 0x17
        /*001a*/ 	.short	(.L_1280 - .L_1279)
.L_1279:
        /*001c*/ 	.word	0x00000000
        /*0020*/ 	.short	0x0012
        /*0022*/ 	.short	0x0090
        /*0024*/ 	.byte	0x00, 0xf5, 0x21, 0x00


	//----- nvinfo : EIATTR_KPARAM_INFO
	.align		4
.L_1280:
        /*0028*/ 	.byte	0x04, 0x17
        /*002a*/ 	.short	(.L_1282 - .L_1281)
.L_1281:
        /*002c*/ 	.word	0x00000000
        /*0030*/ 	.short	0x0011
        /*0032*/ 	.short	0x0088
        /*0034*/ 	.byte	0x00, 0xf5, 0x21, 0x00


	//----- nvinfo : EIATTR_KPARAM_INFO
	.align		4
.L_1282:
        /*0038*/ 	.byte	0x04, 0x17
        /*003a*/ 	.short	(.L_1284 - .L_1283)
.L_1283:
        /*003c*/ 	.word	0x00000000
        /*0040*/ 	.short	0x0010
        /*0042*/ 	.short	0x0080
        /*0044*/ 	.byte	0x00, 0xf5, 0x21, 0x00


	//----- nvinfo : EIATTR_KPARAM_INFO
	.align		4
.L_1284:
        /*0048*/ 	.byte	0x04, 0x17
        /*004a*/ 	.short	(.L_1286 - .L_1285)
.L_1285:
        /*004c*/ 	.word	0x00000000
        /*0050*/ 	.short	0x000f
        /*0052*/ 	.short	0x0078
        /*0054*/ 	.byte	0x00, 0xf5, 0x21, 0x00


	//----- nvinfo : EIATTR_KPARAM_INFO
	.align		4
.L_1286:
        /*0058*/ 	.byte	0x04, 0x17
        /*005a*/ 	.short	(.L_1288 - .L_1287)
.L_1287:
        /*005c*/ 	.word	0x00000000
        /*0060*/ 	.short	0x000e
        /*0062*/ 	.short	0x0070
        /*0064*/ 	.byte	0x00, 0xf5, 0x21, 0x00


	//----- nvinfo : EIATTR_KPARAM_INFO
	.align		4
.L_1288:
        /*0068*/ 	.byte	0x04, 0x17
        /*006a*/ 	.short	(.L_1290 - .L_1289)
.L_1289:
        /*006c*/ 	.word	0x00000000
        /*0070*/ 	.short	0x000d
        /*0072*/ 	.short	0x0068
        /*0074*/ 	.byte	0x00, 0xf5, 0x21, 0x00


	//----- nvinfo : EIATTR_KPARAM_INFO
	.align		4
.L_1290:
        /*0078*/ 	.byte	0x04, 0x17
        /*007a*/ 	.short	(.L_1292 - .L_1291)
.L_1291:
        /*007c*/ 	.word	0x00000000
        /*0080*/ 	.short	0x000c
        /*0082*/ 	.short	0x0060
        /*0084*/ 	.byte	0x00, 0xf5, 0x21, 0x00


	//----- nvinfo : EIATTR_KPARAM_INFO
	.align		4
.L_1292:
        /*0088*/ 	.byte	0x04, 0x17
        /*008a*/ 	.short	(.L_1294 - .L_1293)
.L_1293:
        /*008c*/ 	.word	0x00000000
        /*0090*/ 	.short	0x000b
        /*0092*/ 	.short	0x0058
        /*0094*/ 	.byte	0x00, 0xf5, 0x21, 0x00


	//----- nvinfo : EIATTR_KPARAM_INFO
	.align		4
.L_1294:
        /*0098*/ 	.byte	0x04, 0x17
        /*009a*/ 	.short	(.L_1296 - .L_1295)
.L_1295:
        /*009c*/ 	.word	0x00000000
        /*00a0*/ 	.short	0x000a
        /*00a2*/ 	.short	0x0050
        /*00a4*/ 	.byte	0x00, 0xf5, 0x21, 0x00


	//----- nvinfo : EIATTR_KPARAM_INFO
	.align		4
.L_1296:
        /*00a8*/ 	.byte	0x04, 0x17
        /*00aa*/ 	.short	(.L_1298 - .L_1297)
.L_1297:
        /*00ac*/ 	.word	0x00000000
        /*00b0*/ 	.short	0x0009
        /*00b2*/ 	.short	0x0048
        /*00b4*/ 	.byte	0x00, 0xf5, 0x21, 0x00


	//----- nvinfo : EIATTR_KPARAM_INFO
	.align		4
.L_1298:
        /*00b8*/ 	.byte	0x04, 0x17
        /*00ba*/ 	.short	(.L_1300 - .L_1299)
.L_1299:
        /*00bc*/ 	.word	0x00000000
        /*00c0*/ 	.short	0x0008
        /*00c2*/ 	.short	0x0040
        /*00c4*/ 	.byte	0x00, 0xf5, 0x21, 0x00


	//----- nvinfo : EIATTR_KPARAM_INFO
	.align		4
.L_1300:
        /*00c8*/ 	.byte	0x04, 0x17
        /*00ca*/ 	.short	(.L_1302 - .L_1301)
.L_1301:
        /*00cc*/ 	.word	0x00000000
        /*00d0*/ 	.short	0x0007
        /*00d2*/ 	.short	0x0038
        /*00d4*/ 	.byte	0x00, 0xf5, 0x21, 0x00


	//----- nvinfo : EIATTR_KPARAM_INFO
	.align		4
.L_1302:
        /*00d8*/ 	.byte	0x04, 0x17
        /*00da*/ 	.short	(.L_1304 - .L_1303)
.L_1303:
        /*00dc*/ 	.word	0x00000000
        /*00e0*/ 	.short	0x0006
        /*00e2*/ 	.short	0x0030
        /*00e4*/ 	.byte	0x00, 0xf5, 0x21, 0x00


	//----- nvinfo : EIATTR_KPARAM_INFO
	.align		4
.L_1304:
        /*00e8*/ 	.byte	0x04, 0x17
        /*00ea*/ 	.short	(.L_1306 - .L_1305)
.L_1305:
        /*00ec*/ 	.word	0x00000000
        /*00f0*/ 	.short	0x0005
        /*00f2*/ 	.short	0x0028
        /*00f4*/ 	.byte	0x00, 0xf5, 0x21, 0x00


	//----- nvinfo : EIATTR_KPARAM_INFO
	.align		4
.L_1306:
        /*00f8*/ 	.byte	0x04, 0x17
        /*00fa*/ 	.short	(.L_1308 - .L_1307)
.L_1307:
        /*00fc*/ 	.word	0x00000000
        /*0100*/ 	.short	0x0004
        /*0102*/ 	.short	0x0020
        /*0104*/ 	.byte	0x00, 0xf5, 0x21, 0x00


	//----- nvinfo : EIATTR_KPARAM_INFO
	.align		4
.L_1308:
        /*0108*/ 	.byte	0x04, 0x17
        /*010a*/ 	.short	(.L_1310 - .L_1309)
.L_1309:
        /*010c*/ 	.word	0x00000000
        /*0110*/ 	.short	0x0003
        /*0112*/ 	.short	0x0018
        /*0114*/ 	.byte	0x00, 0xf5, 0x21, 0x00


	//----- nvinfo : EIATTR_KPARAM_INFO
	.align		4
.L_1310:
        /*0118*/ 	.byte	0x04, 0x17
        /*011a*/ 	.short	(.L_1312 - .L_1311)
.L_1311:
        /*011c*/ 	.word	0x00000000
        /*0120*/ 	.short	0x0002
        /*0122*/ 	.short	0x0010
        /*0124*/ 	.byte	0x00, 0xf5, 0x21, 0x00


	//----- nvinfo : EIATTR_KPARAM_INFO
	.align		4
.L_1312:
        /*0128*/ 	.byte	0x04, 0x17
        /*012a*/ 	.short	(.L_1314 - .L_1313)
.L_1313:
        /*012c*/ 	.word	0x00000000
        /*0130*/ 	.short	0x0001
        /*0132*/ 	.short	0x0008
        /*0134*/ 	.byte	0x00, 0xf5, 0x21, 0x00


	//----- nvinfo : EIATTR_KPARAM_INFO
	.align		4
.L_1314:
        /*0138*/ 	.byte	0x04, 0x17
        /*013a*/ 	.short	(.L_1316 - .L_1315)
.L_1315:
        /*013c*/ 	.word	0x00000000
        /*0140*/ 	.short	0x0000
        /*0142*/ 	.short	0x0000
        /*0144*/ 	.byte	0x00, 0xf0, 0x11, 0x00


	//----- nvinfo : EIATTR_SPARSE_MMA_MASK
	.align		4
.L_1316:
        /*0148*/ 	.byte	0x03, 0x50
        /*014a*/ 	.short	0x0000


	//----- nvinfo : EIATTR_MAXREG_COUNT
	.align		4
        /*014c*/ 	.byte	0x03, 0x1b
        /*014e*/ 	.short	0x00ff


	//----- nvinfo : EIATTR_EXTERNS
	.align		4
        /*0150*/ 	.byte	0x04, 0x0f
        /*0152*/ 	.short	(.L_1318 - .L_1317)


	//   ....[0]....
	.align		4
.L_1317:
        /*0154*/ 	.word	index@(vprintf)


	//----- nvinfo : EIATTR_MERCURY_ISA_VERSION
	.align		4
.L_1318:
        /*0158*/ 	.byte	0x03, 0x5f
        /*015a*/ 	.short	0x0101


	//----- nvinfo : EIATTR_VRC_CTA_INIT_COUNT
	.align		4
        /*015c*/ 	.byte	0x02, 0x4a
	.zero		1
	.zero		1


	//----- nvinfo : EIATTR_SYSCALL_OFFSETS
	.align		4
        /*0160*/ 	.byte	0x04, 0x46
        /*0162*/ 	.short	(.L_1320 - .L_1319)


	//   ....[0]....
.L_1319:
        /*0164*/ 	.word	0x00000300


	//----- nvinfo : EIATTR_EXIT_INSTR_OFFSETS
	.align		4
.L_1320:
        /*0168*/ 	.byte	0x04, 0x1c
        /*016a*/ 	.short	(.L_1322 - .L_1321)


	//   ....[0]....
.L_1321:
        /*016c*/ 	.word	0x00000310


	//   ....[1]....
        /*0170*/ 	.word	0x000003c0


	//   ....[2]....
        /*0174*/ 	.word	0x00000710


	//   ....[3]....
        /*0178*/ 	.word	0x00000b50


	//----- nvinfo : EIATTR_CRS_STACK_SIZE
	.align		4
.L_1322:
        /*017c*/ 	.byte	0x04, 0x1e
        /*017e*/ 	.short	(.L_1324 - .L_1323)
.L_1323:
        /*0180*/ 	.word	0x00000000


	//----- nvinfo : EIATTR_CBANK_PARAM_SIZE
	.align		4
.L_1324:
        /*0184*/ 	.byte	0x03, 0x19
        /*0186*/ 	.short	0x00a0


	//----- nvinfo : EIATTR_PARAM_CBANK
	.align		4
        /*0188*/ 	.byte	0x04, 0x0a
        /*018a*/ 	.short	(.L_1326 - .L_1325)
	.align		4
.L_1325:
        /*018c*/ 	.word	index@(.nv.constant0._Z39build_tt_node_chain_utility_s_extensioniPiS_S_S_S_S_S_S_S_S_S_S_S_S_S_S_S_S_S_)
        /*0190*/ 	.short	0x0380
        /*0192*/ 	.short	0x00a0


	//----- nvinfo : EIATTR_SW_WAR
	.align		4
.L_1326:
        /*0194*/ 	.byte	0x04, 0x36
        /*0196*/ 	.short	(.L_1328 - .L_1327)
.L_1327:
        /*0198*/ 	.word	0x00000008
.L_1328:


//--------------------- .nv.info._Z14compactInPlacePiS_S_PKiS1_i --------------------------
	.section	.nv.info._Z14compactInPlacePiS_S_PKiS1_i,"",@"SHT_CUDA_INFO"
	.sectionflags	@""
	.align	4


	//----- nvinfo : EIATTR_CUDA_API_VERSION
	.align		4
        /*0000*/ 	.byte	0x04, 0x37
        /*0002*/ 	.short	(.L_1330 - .L_1329)
.L_1329:
        /*0004*/ 	.word	0x00000082


	//----- nvinfo : EIATTR_KPARAM_INFO
	.align		4
.L_1330:
        /*0008*/ 	.byte	0x04, 0x17
        /*000a*/ 	.short	(.L_1332 - .L_1331)
.L_1331:
        /*000c*/ 	.word	0x00000000
        /*0010*/ 	.short	0x0005
        /*0012*/ 	.short	0x0028
        /*0014*/ 	.byte	0x00, 0xf0, 0x11, 0x00


	//----- nvinfo : EIATTR_KPARAM_INFO
	.align		4
.L_1332:
        /*0018*/ 	.byte	0x04, 0x17
        /*001a*/ 	.short	(.L_1334 - .L_1333)
.L_1333:
        /*001c*/ 	.word	0x00000000
        /*0020*/ 	.short	0x0004
        /*0022*/ 	.short	0x0020
        /*0024*/ 	.byte	0x00, 0xf5, 0x21, 0x00


	//----- nvinfo : EIATTR_KPARAM_INFO
	.align		4
.L_1334:
        /*0028*/ 	.byte	0x04, 0x17
        /*002a*/ 	.short	(.L_1336 - .L_1335)
.L_1335:
        /*002c*/ 	.word	0x00000000
        /*0030*/ 	.short	0x0003
        /*0032*/ 	.short	0x0018
        /*0034*/ 	.byte	0x00, 0xf5, 0x21, 0x00


	//----- nvinfo : EIATTR_KPARAM_INFO
	.align		4
.L_1336:
        /*0038*/ 	.byte	0x04, 0x17
        /*003a*/ 	.short	(.L_1338 - .L_1337)
.L_1337:
        /*003c*/ 	.word	0x00000000
        /*0040*/ 	.short	0x0002
        /*0042*/ 	.short	0x0010
        /*0044*/ 	.byte	0x00, 0xf5, 0x21, 0x00


	//----- nvinfo : EIATTR_KPARAM_INFO
	.align		4
.L_1338:
        /*0048*/ 	.byte	0x04, 0x17
        /*004a*/ 	.short	(.L_1340 - .L_1339)
.L_1339:
        /*004c*/ 	.word	0x00000000
        /*0050*/ 	.short	0x0001
        /*0052*/ 	.short	0x0008
        /*0054*/ 	.byte	0x00, 0xf5, 0x21, 0x00


	//----- nvinfo : EIATTR_KPARAM_INFO
	.align		4
.L_1340:
        /*0058*/ 	.byte	0x04, 0x17
        /*005a*/ 	.short	(.L_1342 - .L_1341)
.L_1341:
        /*005c*/ 	.word	0x00000000
        /*0060*/ 	.short	0x0000
        /*0062*/ 	.short	0x0000
        /*0064*/ 	.byte	0x00, 0xf5, 0x21, 0x00


	//----- nvinfo : EIATTR_SPARSE_MMA_MASK
	.align		4
.L_1342:
        /*0068*/ 	.byte	0x03, 0x50
        /*006a*/ 	.short	0x0000


	//----- nvinfo : EIATTR_MAXREG_COUNT
	.align		4
        /*006c*/ 	.byte	0x03, 0x1b
        /*006e*/ 	.short	0x00ff


	//----- nvinfo : EIATTR_MERCURY_ISA_VERSION
	.align		4
        /*0070*/ 	.byte	0x03, 0x5f
        /*0072*/ 	.short	0x0101


	//----- nvinfo : EIATTR_VRC_CTA_INIT_COUNT
	.align		4
        /*0074*/ 	.byte	0x02, 0x4a
	.zero		1
	.zero		1


	//----- nvinfo : EIATTR_EXIT_INSTR_OFFSETS
	.align		4
        /*0078*/ 	.byte	0x04, 0x1c
        /*007a*/ 	.short	(.L_1344 - .L_1343)


	//   ....[0]....
.L_1343:
        /*007c*/ 	.word	0x00000070


	//   ....[1]....
        /*0080*/ 	.word	0x000000d0


	//   ....[2]....
        /*0084*/ 	.word	0x00000200


	//----- nvinfo : EIATTR_CBANK_PARAM_SIZE
	.align		4
.L_1344:
        /*0088*/ 	.byte	0x03, 0x19
        /*008a*/ 	.short	0x002c


	//----- nvinfo : EIATTR_PARAM_CBANK
	.align		4
        /*008c*/ 	.byte	0x04, 0x0a
        /*008e*/ 	.short	(.L_1346 - .L_1345)
	.align		4
.L_1345:
        /*0090*/ 	.word	index@(.nv.constant0._Z14compactInPlacePiS_S_PKiS1_i)
        /*0094*/ 	.short	0x0380
        /*0096*/ 	.short	0x002c


	//----- nvinfo : EIATTR_SW_WAR
	.align		4
.L_1346:
        /*0098*/ 	.byte	0x04, 0x36
        /*009a*/ 	.short	(.L_1348 - .L_1347)
.L_1347:
        /*009c*/ 	.word	0x00000008
.L_1348:


//--------------------- .nv.info._Z13markKeepArrayPKiPii --------------------------
	.section	.nv.info._Z13markKeepArrayPKiPii,"",@"SHT_CUDA_INFO"
	.sectionflags	@""
	.align	4


	//----- nvinfo : EIATTR_CUDA_API_VERSION
	.align		4
        /*0000*/ 	.byte	0x04, 0x37
        /*0002*/ 	.short	(.L_1350 - .L_1349)
.L_1349:
        /*0004*/ 	.word	0x00000082


	//----- nvinfo : EIATTR_KPARAM_INFO
	.align		4
.L_1350:
        /*0008*/ 	.byte	0x04, 0x17
        /*000a*/ 	.short	(.L_1352 - .L_1351)
.L_1351:
        /*000c*/ 	.word	0x00000000
        /*0010*/ 	.short	0x0002
        /*0012*/ 	.short	0x0010
        /*0014*/ 	.byte	0x00, 0xf0, 0x11, 0x00


	//----- nvinfo : EIATTR_KPARAM_INFO
	.align		4
.L_1352:
        /*0018*/ 	.byte	0x04, 0x17
        /*001a*/ 	.short	(.L_1354 - .L_1353)
.L_1353:
        /*001c*/ 	.word	0x00000000
        /*0020*/ 	.short	0x0001
        /*0022*/ 	.short	0x0008
        /*0024*/ 	.byte	0x00, 0xf5, 0x21, 0x00


	//----- nvinfo : EIATTR_KPARAM_INFO
	.align		4
.L_1354:
        /*0028*/ 	.byte	0x04, 0x17
        /*002a*/ 	.short	(.L_1356 - .L_1355)
.L_1355:
        /*002c*/ 	.word	0x00000000
        /*0030*/ 	.short	0x0000
        /*0032*/ 	.short	0x0000
        /*0034*/ 	.byte	0x00, 0xf5, 0x21, 0x00


	//----- nvinfo : EIATTR_SPARSE_MMA_MASK
	.align		4
.L_1356:
        /*0038*/ 	.byte	0x03, 0x50
        /*003a*/ 	.short	0x0000


	//----- nvinfo : EIATTR_MAXREG_COUNT
	.align		4
        /*003c*/ 	.byte	0x03, 0x1b
        /*003e*/ 	.short	0x00ff


	//----- nvinfo : EIATTR_MERCURY_ISA_VERSION
	.align		4
        /*0040*/ 	.byte	0x03, 0x5f
        /*0042*/ 	.short	0x0101


	//----- nvinfo : EIATTR_VRC_CTA_INIT_COUNT
	.align		4
        /*0044*/ 	.byte	0x02, 0x4a
	.zero		1
	.zero		1


	//----- nvinfo : EIATTR_EXIT_INSTR_OFFSETS
	.align		4
        /*0048*/ 	.byte	0x04, 0x1c
        /*004a*/ 	.short	(.L_1358 - .L_1357)


	//   ....[0]....
.L_1357:
        /*004c*/ 	.word	0x00000070


	//   ....[1]....
        /*0050*/ 	.word	0x00000110


	//----- nvinfo : EIATTR_CBANK_PARAM_SIZE
	.align		4
.L_1358:
        /*0054*/ 	.byte	0x03, 0x19
        /*0056*/ 	.short	0x0014


	//----- nvinfo : EIATTR_PARAM_CBANK
	.align		4
        /*0058*/ 	.byte	0x04, 0x0a
        /*005a*/ 	.short	(.L_1360 - .L_1359)
	.align		4
.L_1359:
        /*005c*/ 	.word	index@(.nv.constant0._Z13markKeepArrayPKiPii)
        /*0060*/ 	.short	0x0380
        /*0062*/ 	.short	0x0014


	//----- nvinfo : EIATTR_SW_WAR
	.align		4
.L_1360:
        /*0064*/ 	.byte	0x04, 0x36
        /*0066*/ 	.short	(.L_1362 - .L_1361)
.L_1361:
        /*0068*/ 	.word	0x00000008
.L_1362:


//--------------------- .nv.info._Z11testtt_boolPbi --------------------------
	.section	.nv.info._Z11testtt_boolPbi,"",@"SHT_CUDA_INFO"
	.sectionflags	@""
	.align	4


	//----- nvinfo : EIATTR_CUDA_API_VERSION
	.align		4
        /*0000*/ 	.byte	0x04, 0x37
        /*0002*/ 	.short	(.L_1364 - .L_1363)
.L_1363:
        /*0004*/ 	.word	0x00000082


	//----- nvinfo : EIATTR_KPARAM_INFO
	.align		4
.L_1364:
        /*0008*/ 	.byte	0x04, 0x17
        /*000a*/ 	.short	(.L_1366 - .L_1365)
.L_1365:
        /*000c*/ 	.word	0x00000000
        /*0010*/ 	.short	0x0001
        /*0012*/ 	.short	0x0008
        /*0014*/ 	.byte	0x00, 0xf0, 0x11, 0x00


	//----- nvinfo : EIATTR_KPARAM_INFO
	.align		4
.L_1366:
        /*0018*/ 	.byte	0x04, 0x17
        /*001a*/ 	.short	(.L_1368 - .L_1367)
.L_1367:
        /*001c*/ 	.word	0x00000000
        /*0020*/ 	.short	0x0000
        /*0022*/ 	.short	0x0000
        /*0024*/ 	.byte	0x00, 0xf5, 0x21, 0x00


	//----- nvinfo : EIATTR_SPARSE_MMA_MASK
	.align		4
.L_1368:
        /*0028*/ 	.byte	0x03, 0x50
        /*002a*/ 	.short	0x0000


	//----- nvinfo : EIATTR_MAXREG_COUNT
	.align		4
        /*002c*/ 	.byte	0x03, 0x1b
        /*002e*/ 	.short	0x00ff


	//----- nvinfo : EIATTR_EXTERNS
	.align		4
        /*0030*/ 	.byte	0x04, 0x0f
        /*0032*/ 	.short	(.L_1370 - .L_1369)


	//   ....[0]....
	.align		4
.L_1369:
        /*0034*/ 	.word	index@(vprintf)


	//----- nvinfo : EIATTR_MERCURY_ISA_VERSION
	.align		4
.L_1370:
        /*0038*/ 	.byte	0x03, 0x5f
        /*003a*/ 	.short	0x0101


	//----- nvinfo : EIATTR_VRC_CTA_INIT_COUNT
	.align		4
        /*003c*/ 	.byte	0x02, 0x4a
	.zero		1
	.zero		1


	//----- nvinfo : EIATTR_SYSCALL_OFFSETS
	.align		4
        /*0040*/ 	.byte	0x04, 0x46
        /*0042*/ 	.short	(.L_1372 - .L_1371)


	//   ....[0]....
.L_1371:
        /*0044*/ 	.word	0x00000250


	//   ....[1]....
        /*0048*/ 	.word	0x000002f0


	//   ....[2]....
        /*004c*/ 	.word	0x00000390


	//   ....[3]....
        /*0050*/ 	.word	0x00000430


	//   ....[4]....
        /*0054*/ 	.word	0x000004d0


	//   ....[5]....
        /*0058*/ 	.word	0x00000570


	//   ....[6]....
        /*005c*/ 	.word	0x00000610


	//   ....[7]....
        /*0060*/ 	.word	0x000006b0


	//   ....[8]....
        /*0064*/ 	.word	0x00000750


	//   ....[9]....
        /*0068*/ 	.word	0x000007f0


	//   ....[10]....
        /*006c*/ 	.word	0x00000890


	//   ....[11]....
        /*0070*/ 	.word	0x00000930


	//   ....[12]....
        /*0074*/ 	.word	0x000009d0


	//   ....[13]....
        /*0078*/ 	.word	0x00000a70


	//   ....[14]....
        /*007c*/ 	.word	0x00000b10


	//   ....[15]....
        /*0080*/ 	.word	0x00000bb0


	//   ....[16]....
        /*0084*/ 	.word	0x00000d50


	//   ....[17]....
        /*0088*/ 	.word	0x00000df0


	//   ....[18]....
        /*008c*/ 	.word	0x00000e90


	//   ....[19]....
        /*0090*/ 	.word	0x00000f30


	//   ....[20]....
        /*0094*/ 	.word	0x00000fd0


	//   ....[21]....
        /*0098*/ 	.word	0x00001070


	//   ....[22]....
        /*009c*/ 	.word	0x00001110


	//   ....[23]....
        /*00a0*/ 	.word	0x000011b0


	//   ....[24]....
        /*00a4*/ 	.word	0x00001300


	//   ....[25]....
        /*00a8*/ 	.word	0x000013a0


	//   ....[26]....
        /*00ac*/ 	.word	0x00001440


	//   ....[27]....
        /*00b0*/ 	.word	0x000014e0


	//   ....[28]....
        /*00b4*/ 	.word	0x00001650


	//   ....[29]....
        /*00b8*/ 	.word	0x00001720


	//----- nvinfo : EIATTR_EXIT_INSTR_OFFSETS
	.align		4
.L_1372:
        /*00bc*/ 	.byte	0x04, 0x1c
        /*00be*/ 	.short	(.L_1374 - .L_1373)


	//   ....[0]....
.L_1373:
        /*00c0*/ 	.word	0x00001730


	//----- nvinfo : EIATTR_CRS_STACK_SIZE
	.align		4
.L_1374:
        /*00c4*/ 	.byte	0x04, 0x1e
        /*00c6*/ 	.short	(.L_1376 - .L_1375)
.L_1375:
        /*00c8*/ 	.word	0x00000000


	//----- nvinfo : EIATTR_CBANK_PARAM_SIZE
	.align		4
.L_1376:
        /*00cc*/ 	.byte	0x03, 0x19
        /*00ce*/ 	.short	0x000c


	//----- nvinfo : EIATTR_PARAM_CBANK
	.align		4
        /*00d0*/ 	.byte	0x04, 0x0a
        /*00d2*/ 	.short	(.L_1378 - .L_1377)
	.align		4
.L_1377:
        /*00d4*/ 	.word	index@(.nv.constant0._Z11testtt_boolPbi)
        /*00d8*/ 	.short	0x0380
        /*00da*/ 	.short	0x000c


	//----- nvinfo : EIATTR_SW_WAR
	.align		4
.L_1378:
        /*00dc*/ 	.byte	0x04, 0x36
        /*00de*/ 	.short	(.L_1380 - .L_1379)
.L_1379:
        /*00e0*/ 	.word	0x00000008
.L_1380:


//--------------------- .nv.info._Z6testttPii     --------------------------
	.section	.nv.info._Z6testttPii,"",@"SHT_CUDA_INFO"
	.sectionflags	@""
	.align	4


	//----- nvinfo : EIATTR_CUDA_API_VERSION
	.align		4
        /*0000*/ 	.byte	0x04, 0x37
        /*0002*/ 	.short	(.L_1382 - .L_1381)
.L_1381:
        /*0004*/ 	.word	0x00000082


	//----- nvinfo : EIATTR_KPARAM_INFO
	.align		4
.L_1382:
        /*0008*/ 	.byte	0x04, 0x17
        /*000a*/ 	.short	(.L_1384 - .L_1383)
.L_1383:
        /*000c*/ 	.word	0x00000000
        /*0010*/ 	.short	0x0001
        /*0012*/ 	.short	0x0008
        /*0014*/ 	.byte	0x00, 0xf0, 0x11, 0x00


	//----- nvinfo : EIATTR_KPARAM_INFO
	.align		4
.L_1384:
        /*0018*/ 	.byte	0x04, 0x17
        /*001a*/ 	.short	(.L_1386 - .L_1385)
.L_1385:
        /*001c*/ 	.word	0x00000000
        /*0020*/ 	.short	0x0000
        /*0022*/ 	.short	0x0000
        /*0024*/ 	.byte	0x00, 0xf5, 0x21, 0x00


	//----- nvinfo : EIATTR_SPARSE_MMA_MASK
	.align		4
.L_1386:
        /*0028*/ 	.byte	0x03, 0x50
        /*002a*/ 	.short	0x0000


	//----- nvinfo : EIATTR_MAXREG_COUNT
	.align		4
        /*002c*/ 	.byte	0x03, 0x1b
        /*002e*/ 	.short	0x00ff


	//----- nvinfo : EIATTR_EXTERNS
	.align		4
        /*0030*/ 	.byte	0x04, 0x0f
        /*0032*/ 	.short	(.L_1388 - .L_1387)


	//   ....[0]....
	.align		4
.L_1387:
        /*0034*/ 	.word	index@(vprintf)


	//----- nvinfo : EIATTR_MERCURY_ISA_VERSION
	.align		4
.L_1388:
        /*0038*/ 	.byte	0x03, 0x5f
        /*003a*/ 	.short	0x0101


	//----- nvinfo : EIATTR_VRC_CTA_INIT_COUNT
	.align		4
        /*003c*/ 	.byte	0x02, 0x4a
	.zero		1
	.zero		1


	//----- nvinfo : EIATTR_SYSCALL_OFFSETS
	.align		4
        /*0040*/ 	.byte	0x04, 0x46
        /*0042*/ 	.short	(.L_1390 - .L_1389)


	//   ....[0]....
.L_1389:
        /*0044*/ 	.word	0x00000250


	//   ....[1]....
        /*0048*/ 	.word	0x000002f0


	//   ....[2]....
        /*004c*/ 	.word	0x00000390


	//   ....[3]....
        /*0050*/ 	.word	0x00000430


	//   ....[4]....
        /*0054*/ 	.word	0x000004d0


	//   ....[5]....
        /*0058*/ 	.word	0x00000570


	//   ....[6]....
        /*005c*/ 	.word	0x00000610


	//   ....[7]....
        /*0060*/ 	.word	0x000006b0


	//   ....[8]....
        /*0064*/ 	.word	0x00000750


	//   ....[9]....
        /*0068*/ 	.word	0x000007f0


	//   ....[10]....
        /*006c*/ 	.word	0x00000890


	//   ....[11]....
        /*0070*/ 	.word	0x00000930


	//   ....[12]....
        /*0074*/ 	.word	0x000009d0


	//   ....[13]....
        /*0078*/ 	.word	0x00000a70


	//   ....[14]....
        /*007c*/ 	.word	0x00000b10


	//   ....[15]....
        /*0080*/ 	.word	0x00000bb0


	//   ....[16]....
        /*0084*/ 	.word	0x00000d40


	//   ....[17]....
        /*0088*/ 	.word	0x00000de0


	//   ....[18]....
        /*008c*/ 	.word	0x00000e80


	//   ....[19]....
        /*0090*/ 	.word	0x00000f20


	//   ....[20]....
        /*0094*/ 	.word	0x00000fc0


	//   ....[21]....
        /*0098*/ 	.word	0x00001060


	//   ....[22]....
        /*009c*/ 	.word	0x00001100


	//   ....[23]....
        /*00a0*/ 	.word	0x000011a0


	//   ....[24]....
        /*00a4*/ 	.word	0x000012e0


	//   ....[25]....
        /*00a8*/ 	.word	0x00001380


	//   ....[26]....
        /*00ac*/ 	.word	0x00001420


	//   ....[27]....
        /*00b0*/ 	.word	0x000014c0


	//   ....[28]....
        /*00b4*/ 	.word	0x00001620


	//   ....[29]....
        /*00b8*/ 	.word	0x000016f0


	//----- nvinfo : EIATTR_EXIT_INSTR_OFFSETS
	.align		4
.L_1390:
        /*00bc*/ 	.byte	0x04, 0x1c
        /*00be*/ 	.short	(.L_1392 - .L_1391)


	//   ....[0]....
.L_1391:
        /*00c0*/ 	.word	0x00001700


	//----- nvinfo : EIATTR_CRS_STACK_SIZE
	.align		4
.L_1392:
        /*00c4*/ 	.byte	0x04, 0x1e
        /*00c6*/ 	.short	(.L_1394 - .L_1393)
.L_1393:
        /*00c8*/ 	.word	0x00000000


	//----- nvinfo : EIATTR_CBANK_PARAM_SIZE
	.align		4
.L_1394:
        /*00cc*/ 	.byte	0x03, 0x19
        /*00ce*/ 	.short	0x000c


	//----- nvinfo : EIATTR_PARAM_CBANK
	.align		4
        /*00d0*/ 	.byte	0x04, 0x0a
        /*00d2*/ 	.short	(.L_1396 - .L_1395)
	.align		4
.L_1395:
        /*00d4*/ 	.word	index@(.nv.constant0._Z6testttPii)
        /*00d8*/ 	.short	0x0380
        /*00da*/ 	.short	0x000c


	//----- nvinfo : EIATTR_SW_WAR
	.align		4
.L_1396:
        /*00dc*/ 	.byte	0x04, 0x36
        /*00de*/ 	.short	(.L_1398 - .L_1397)
.L_1397:
        /*00e0*/ 	.word	0x00000008
.L_1398:


//--------------------- .nv.info._Z28find_i_extension_project_numiPiS_S_S_S_S_S_S_i --------------------------
	.section	.nv.info._Z28find_i_extension_project_numiPiS_S_S_S_S_S_S_i,"",@"SHT_CUDA_INFO"
	.sectionflags	@""
	.align	4


	//----- nvinfo : EIATTR_CUDA_API_VERSION
	.align		4
        /*0000*/ 	.byte	0x04, 0x37
        /*0002*/ 	.short	(.L_1400 - .L_1399)
.L_1399:
        /*0004*/ 	.word	0x00000082


	//----- nvinfo : EIATTR_KPARAM_INFO
	.align		4
.L_1400:
        /*0008*/ 	.byte	0x04, 0x17
        /*000a*/ 	.short	(.L_1402 - .L_1401)
.L_1401:
        /*000c*/ 	.word	0x00000000
        /*0010*/ 	.short	0x0009
        /*0012*/ 	.short	0x0048
        /*0014*/ 	.byte	0x00, 0xf0, 0x11, 0x00


	//----- nvinfo : EIATTR_KPARAM_INFO
	.align		4
.L_1402:
        /*0018*/ 	.byte	0x04, 0x17
        /*001a*/ 	.short	(.L_1404 - .L_1403)
.L_1403:
        /*001c*/ 	.word	0x00000000
        /*0020*/ 	.short	0x0008
        /*0022*/ 	.short	0x0040
        /*0024*/ 	.byte	0x00, 0xf5, 0x21, 0x00


	//----- nvinfo : EIATTR_KPARAM_INFO
	.align		4
.L_1404:
        /*0028*/ 	.byte	0x04, 0x17
        /*002a*/ 	.short	(.L_1406 - .L_1405)
.L_1405:
        /*002c*/ 	.word	0x00000000
        /*0030*/ 	.short	0x0007
        /*0032*/ 	.short	0x0038
        /*0034*/ 	.byte	0x00, 0xf5, 0x21, 0x00


	//----- nvinfo : EIATTR_KPARAM_INFO
	.align		4
.L_1406:
        /*0038*/ 	.byte	0x04, 0x17
        /*003a*/ 	.short	(.L_1408 - .L_1407)
.L_1407:
        /*003c*/ 	.word	0x00000000
        /*0040*/ 	.short	0x0006
        /*0042*/ 	.short	0x0030
        /*0044*/ 	.byte	0x00, 0xf5, 0x21, 0x00


	//----- nvinfo : EIATTR_KPARAM_INFO
	.align		4
.L_1408:
        /*0048*/ 	.byte	0x04, 0x17
        /*004a*/ 	.short	(.L_1410 - .L_1409)
.L_1409:
        /*004c*/ 	.word	0x00000000
        /*0050*/ 	.short	0x0005
        /*0052*/ 	.short	0x0028
        /*0054*/ 	.byte	0x00, 0xf5, 0x21, 0x00


	//----- nvinfo : EIATTR_KPARAM_INFO
	.align		4
.L_1410:
        /*0058*/ 	.byte	0x04, 0x17
        /*005a*/ 	.short	(.L_1412 - .L_1411)
.L_1411:
        /*005c*/ 	.word	0x00000000
        /*0060*/ 	.short	0x0004
        /*0062*/ 	.short	0x0020
        /*0064*/ 	.byte	0x00, 0xf5, 0x21, 0x00


	//----- nvinfo : EIATTR_KPARAM_INFO
	.align		4
.L_1412:
        /*0068*/ 	.byte	0x04, 0x17
        /*006a*/ 	.short	(.L_1414 - .L_1413)
.L_1413:
        /*006c*/ 	.word	0x00000000
        /*0070*/ 	.short	0x0003
        /*0072*/ 	.short	0x0018
        /*0074*/ 	.byte	0x00, 0xf5, 0x21, 0x00


	//----- nvinfo : EIATTR_KPARAM_INFO
	.align		4
.L_1414:
        /*0078*/ 	.byte	0x04, 0x17
        /*007a*/ 	.short	(.L_1416 - .L_1415)
.L_1415:
        /*007c*/ 	.word	0x00000000
        /*0080*/ 	.short	0x0002
        /*0082*/ 	.short	0x0010
        /*0084*/ 	.byte	0x00, 0xf5, 0x21, 0x00


	//----- nvinfo : EIATTR_KPARAM_INFO
	.align		4
.L_1416:
        /*0088*/ 	.byte	0x04, 0x17
        /*008a*/ 	.short	(.L_1418 - .L_1417)
.L_1417:
        /*008c*/ 	.word	0x00000000
        /*0090*/ 	.short	0x0001
        /*0092*/ 	.short	0x0008
        /*0094*/ 	.byte	0x00, 0xf5, 0x21, 0x00


	//----- nvinfo : EIATTR_KPARAM_INFO
	.align		4
.L_1418:
        /*0098*/ 	.byte	0x04, 0x17
        /*009a*/ 	.short	(.L_1420 - .L_1419)
.L_1419:
        /*009c*/ 	.word	0x00000000
        /*00a0*/ 	.short	0x0000
        /*00a2*/ 	.short	0x0000
        /*00a4*/ 	.byte	0x00, 0xf0, 0x11, 0x00


	//----- nvinfo : EIATTR_SPARSE_MMA_MASK
	.align		4
.L_1420:
        /*00a8*/ 	.byte	0x03, 0x50
        /*00aa*/ 	.short	0x0000


	//----- nvinfo : EIATTR_MAXREG_COUNT
	.align		4
        /*00ac*/ 	.byte	0x03, 0x1b
        /*00ae*/ 	.short	0x00ff


	//----- nvinfo : EIATTR_MERCURY_ISA_VERSION
	.align		4
        /*00b0*/ 	.byte	0x03, 0x5f
        /*00b2*/ 	.short	0x0101


	//----- nvinfo : EIATTR_INT_WARP_WIDE_INSTR_OFFSETS
	.align		4
        /*00b4*/ 	.byte	0x04, 0x31
        /*00b6*/ 	.short	(.L_1422 - .L_1421)


	//   ....[0]....
.L_1421:
        /*00b8*/ 	.word	0x00000420


	//----- nvinfo : EIATTR_VRC_CTA_INIT_COUNT
	.align		4
.L_1422:
        /*00bc*/ 	.byte	0x02, 0x4a
	.zero		1
	.zero		1


	//----- nvinfo : EIATTR_EXIT_INSTR_OFFSETS
	.align		4
        /*00c0*/ 	.byte	0x04, 0x1c
        /*00c2*/ 	.short	(.L_1424 - .L_1423)


	//   ....[0]....
.L_1423:
        /*00c4*/ 	.word	0x000000b0


	//   ....[1]....
        /*00c8*/ 	.word	0x00000490


	//----- nvinfo : EIATTR_CRS_STACK_SIZE
	.align		4
.L_1424:
        /*00cc*/ 	.byte	0x04, 0x1e
        /*00ce*/ 	.short	(.L_1426 - .L_1425)
.L_1425:
        /*00d0*/ 	.word	0x00000000


	//----- nvinfo : EIATTR_CBANK_PARAM_SIZE
	.align		4
.L_1426:
        /*00d4*/ 	.byte	0x03, 0x19
        /*00d6*/ 	.short	0x004c


	//----- nvinfo : EIATTR_PARAM_CBANK
	.align		4
        /*00d8*/ 	.byte	0x04, 0x0a
        /*00da*/ 	.short	(.L_1428 - .L_1427)
	.align		4
.L_1427:
        /*00dc*/ 	.word	index@(.nv.constant0._Z28find_i_extension_project_numiPiS_S_S_S_S_S_S_i)
        /*00e0*/ 	.short	0x0380
        /*00e2*/ 	.short	0x004c


	//----- nvinfo : EIATTR_SW_WAR
	.align		4
.L_1428:
        /*00e4*/ 	.byte	0x04, 0x36
        /*00e6*/ 	.short	(.L_1430 - .L_1429)
.L_1429:
        /*00e8*/ 	.word	0x00000008
.L_1430:


//--------------------- .nv.info._Z28find_s_extension_project_numPiS_S_S_S_S_S_S_S_S_S_S_iS_iS_i --------------------------
	.section	.nv.info._Z28find_s_extension_project_numPiS_S_S_S_S_S_S_S_S_S_S_iS_iS_i,"",@"SHT_CUDA_INFO"
	.sectionflags	@""
	.align	4


	//----- nvinfo : EIATTR_CUDA_API_VERSION
	.align		4
        /*0000*/ 	.byte	0x04, 0x37
        /*0002*/ 	.short	(.L_1432 - .L_1431)
.L_1431:
        /*0004*/ 	.word	0x00000082


	//----- nvinfo : EIATTR_KPARAM_INFO
	.align		4
.L_1432:
        /*0008*/ 	.byte	0x04, 0x17
        /*000a*/ 	.short	(.L_1434 - .L_1433)
.L_1433:
        /*000c*/ 	.word	0x00000000
        /*0010*/ 	.short	0x0010
        /*0012*/ 	.short	0x0080
        /*0014*/ 	.byte	0x00, 0xf0, 0x11, 0x00


	//----- nvinfo : EIATTR_KPARAM_INFO
	.align		4
.L_1434:
        /*0018*/ 	.byte	0x04, 0x17
        /*001a*/ 	.short	(.L_1436 - .L_1435)
.L_1435:
        /*001c*/ 	.word	0x00000000
        /*0020*/ 	.short	0x000f
        /*0022*/ 	.short	0x0078
        /*0024*/ 	.byte	0x00, 0xf5, 0x21, 0x00


	//----- nvinfo : EIATTR_KPARAM_INFO
	.align		4
.L_1436:
        /*0028*/ 	.byte	0x04, 0x17
        /*002a*/ 	.short	(.L_1438 - .L_1437)
.L_1437:
        /*002c*/ 	.word	0x00000000
        /*0030*/ 	.short	0x000e
        /*0032*/ 	.short	0x0070
        /*0034*/ 	.byte	0x00, 0xf0, 0x11, 0x00


	//----- nvinfo : EIATTR_KPARAM_INFO
	.align		4
.L_1438:
        /*0038*/ 	.byte	0x04, 0x17
        /*003a*/ 	.short	(.L_1440 - .L_1439)
.L_1439:
        /*003c*/ 	.word	0x00000000
        /*0040*/ 	.short	0x000d
        /*0042*/ 	.short	0x0068
        /*0044*/ 	.byte	0x00, 0xf5, 0x21, 0x00


	//----- nvinfo : EIATTR_KPARAM_INFO
	.align		4
.L_1440:
        /*0048*/ 	.byte	0x04, 0x17
        /*004a*/ 	.short	(.L_1442 - .L_1441)
.L_1441:
        /*004c*/ 	.word	0x00000000
        /*0050*/ 	.short	0x000c
        /*0052*/ 	.short	0x0060
        /*0054*/ 	.byte	0x00, 0xf0, 0x11, 0x00


	//----- nvinfo : EIATTR_KPARAM_INFO
	.align		4
.L_1442:
        /*0058*/ 	.byte	0x04, 0x17
        /*005a*/ 	.short	(.L_1444 - .L_1443)
.L_1443:
        /*005c*/ 	.word	0x00000000
        /*0060*/ 	.short	0x000b
        /*0062*/ 	.short	0x0058
        /*0064*/ 	.byte	0x00, 0xf5, 0x21, 0x00


	//----- nvinfo : EIATTR_KPARAM_INFO
	.align		4
.L_1444:
        /*0068*/ 	.byte	0x04, 0x17
        /*006a*/ 	.short	(.L_1446 - .L_1445)
.L_1445:
        /*006c*/ 	.word	0x00000000
        /*0070*/ 	.short	0x000a
        /*0072*/ 	.short	0x0050
        /*0074*/ 	.byte	0x00, 0xf5, 0x21, 0x00


	//----- nvinfo : EIATTR_KPARAM_INFO
	.align		4
.L_1446:
        /*0078*/ 	.byte	0x04, 0x17
        /*007a*/ 	.short	(.L_1448 - .L_1447)
.L_1447:
        /*007c*/ 	.word	0x00000000
        /*0080*/ 	.short	0x0009
        /*0082*/ 	.short	0x0048
        /*0084*/ 	.byte	0x00, 0xf5, 0x21, 0x00


	//----- nvinfo : EIATTR_KPARAM_INFO
	.align		4
.L_1448:
        /*0088*/ 	.byte	0x04, 0x17
        /*008a*/ 	.short	(.L_1450 - .L_1449)
.L_1449:
        /*008c*/ 	.word	0x00000000
        /*0090*/ 	.short	0x0008
        /*0092*/ 	.short	0x0040
        /*0094*/ 	.byte	0x00, 0xf5, 0x21, 0x00


	//----- nvinfo : EIATTR_KPARAM_INFO
	.align		4
.L_1450:
        /*0098*/ 	.byte	0x04, 0x17
        /*009a*/ 	.short	(.L_1452 - .L_1451)
.L_1451:
        /*009c*/ 	.word	0x00000000
        /*00a0*/ 	.short	0x0007
        /*00a2*/ 	.short	0x0038
        /*00a4*/ 	.byte	0x00, 0xf5, 0x21, 0x00


	//----- nvinfo : EIATTR_KPARAM_INFO
	.align		4
.L_1452:
        /*00a8*/ 	.byte	0x04, 0x17
        /*00aa*/ 	.short	(.L_1454 - .L_1453)
.L_1453:
        /*00ac*/ 	.word	0x00000000
        /*00b0*/ 	.short	0x0006
        /*00b2*/ 	.short	0x0030
        /*00b4*/ 	.byte	0x00, 0xf5, 0x21, 0x00


	//----- nvinfo : EIATTR_KPARAM_INFO
	.align		4
.L_1454:
        /*00b8*/ 	.byte	0x04, 0x17
        /*00ba*/ 	.short	(.L_1456 - .L_1455)
.L_1455:
        /*00bc*/ 	.word	0x00000000
        /*00c0*/ 	.short	0x0005
        /*00c2*/ 	.short	0x0028
        /*00c4*/ 	.byte	0x00, 0xf5, 0x21, 0x00


	//----- nvinfo : EIATTR_KPARAM_INFO
	.align		4
.L_1456:
        /*00c8*/ 	.byte	0x04, 0x17
        /*00ca*/ 	.short	(.L_1458 - .L_1457)
.L_1457:
        /*00cc*/ 	.word	0x00000000
        /*00d0*/ 	.short	0x0004
        /*00d2*/ 	.short	0x0020
        /*00d4*/ 	.byte	0x00, 0xf5, 0x21, 0x00


	//----- nvinfo : EIATTR_KPARAM_INFO
	.align		4
.L_1458:
        /*00d8*/ 	.byte	0x04, 0x17
        /*00da*/ 	.short	(.L_1460 - .L_1459)
.L_1459:
        /*00dc*/ 	.word	0x00000000
        /*00e0*/ 	.short	0x0003
        /*00e2*/ 	.short	0x0018
        /*00e4*/ 	.byte	0x00, 0xf5, 0x21, 0x00


	//----- nvinfo : EIATTR_KPARAM_INFO
	.align		4
.L_1460:
        /*00e8*/ 	.byte	0x04, 0x17
        /*00ea*/ 	.short	(.L_1462 - .L_1461)
.L_1461:
        /*00ec*/ 	.word	0x00000000
        /*00f0*/ 	.short	0x0002
        /*00f2*/ 	.short	0x0010
        /*00f4*/ 	.byte	0x00, 0xf5, 0x21, 0x00


	//----- nvinfo : EIATTR_KPARAM_INFO
	.align		4
.L_1462:
        /*00f8*/ 	.byte	0x04, 0x17
        /*00fa*/ 	.short	(.L_1464 - .L_1463)
.L_1463:
        /*00fc*/ 	.word	0x00000000
        /*0100*/ 	.short	0x0001
        /*0102*/ 	.short	0x0008
        /*0104*/ 	.byte	0x00, 0xf5, 0x21, 0x00


	//----- nvinfo : EIATTR_KPARAM_INFO
	.align		4
.L_1464:
        /*0108*/ 	.byte	0x04, 0x17
        /*010a*/ 	.short	(.L_1466 - .L_1465)
.L_1465:
        /*010c*/ 	.word	0x00000000
        /*0110*/ 	.short	0x0000
        /*0112*/ 	.short	0x0000
        /*0114*/ 	.byte	0x00, 0xf5, 0x21, 0x00


	//----- nvinfo : EIATTR_SPARSE_MMA_MASK
	.align		4
.L_1466:
        /*0118*/ 	.byte	0x03, 0x50
        /*011a*/ 	.short	0x0000


	//----- nvinfo : EIATTR_MAXREG_COUNT
	.align		4
        /*011c*/ 	.byte	0x03, 0x1b
        /*011e*/ 	.short	0x00ff


	//----- nvinfo : EIATTR_MERCURY_ISA_VERSION
	.align		4
        /*0120*/ 	.byte	0x03, 0x5f
        /*0122*/ 	.short	0x0101


	//----- nvinfo : EIATTR_VRC_CTA_INIT_COUNT
	.align		4
        /*0124*/ 	.byte	0x02, 0x4a
	.zero		1
	.zero		1


	//----- nvinfo : EIATTR_EXIT_INSTR_OFFSETS
	.align		4
        /*0128*/ 	.byte	0x04, 0x1c
        /*012a*/ 	.short	(.L_1468 - .L_1467)


	//   ....[0]....
.L_1467:
        /*012c*/ 	.word	0x000002d0


	//   ....[1]....
        /*0130*/ 	.word	0x00000370


	//   ....[2]....
        /*0134*/ 	.word	0x000005c0


	//   ....[3]....
        /*0138*/ 	.word	0x000005f0


	//----- nvinfo : EIATTR_CRS_STACK_SIZE
	.align		4
.L_1468:
        /*013c*/ 	.byte	0x04, 0x1e
        /*013e*/ 	.short	(.L_1470 - .L_1469)
.L_1469:
        /*0140*/ 	.word	0x00000000


	//----- nvinfo : EIATTR_CBANK_PARAM_SIZE
	.align		4
.L_1470:
        /*0144*/ 	.byte	0x03, 0x19
        /*0146*/ 	.short	0x0084


	//----- nvinfo : EIATTR_PARAM_CBANK
	.align		4
        /*0148*/ 	.byte	0x04, 0x0a
        /*014a*/ 	.short	(.L_1472 - .L_1471)
	.align		4
.L_1471:
        /*014c*/ 	.word	index@(.nv.constant0._Z28find_s_extension_project_numPiS_S_S_S_S_S_S_S_S_S_S_iS_iS_i)
        /*0150*/ 	.short	0x0380
        /*0152*/ 	.short	0x0084


	//----- nvinfo : EIATTR_SW_WAR
	.align		4
.L_1472:
        /*0154*/ 	.byte	0x04, 0x36
        /*0156*/ 	.short	(.L_1474 - .L_1473)
.L_1473:
        /*0158*/ 	.word	0x00000008
.L_1474:


//--------------------- .nv.info._Z9initArrayPii  --------------------------
	.section	.nv.info._Z9initArrayPii,"",@"SHT_CUDA_INFO"
	.sectionflags	@""
	.align	4


	//----- nvinfo : EIATTR_CUDA_API_VERSION
	.align		4
        /*0000*/ 	.byte	0x04, 0x37
        /*0002*/ 	.short	(.L_1476 - .L_1475)
.L_1475:
        /*0004*/ 	.word	0x00000082


	//----- nvinfo : EIATTR_KPARAM_INFO
	.align		4
.L_1476:
        /*0008*/ 	.byte	0x04, 0x17
        /*000a*/ 	.short	(.L_1478 - .L_1477)
.L_1477:
        /*000c*/ 	.word	0x00000000
        /*0010*/ 	.short	0x0001
        /*0012*/ 	.short	0x0008
        /*0014*/ 	.byte	0x00, 0xf0, 0x11, 0x00


	//----- nvinfo : EIATTR_KPARAM_INFO
	.align		4
.L_1478:
        /*0018*/ 	.byte	0x04, 0x17
        /*001a*/ 	.short	(.L_1480 - .L_1479)
.L_1479:
        /*001c*/ 	.word	0x00000000
        /*0020*/ 	.short	0x0000
        /*0022*/ 	.short	0x0000
        /*0024*/ 	.byte	0x00, 0xf5, 0x21, 0x00


	//----- nvinfo : EIATTR_SPARSE_MMA_MASK
	.align		4
.L_1480:
        /*0028*/ 	.byte	0x03, 0x50
        /*002a*/ 	.short	0x0000


	//----- nvinfo : EIATTR_MAXREG_COUNT
	.align		4
        /*002c*/ 	.byte	0x03, 0x1b
        /*002e*/ 	.short	0x00ff


	//----- nvinfo : EIATTR_MERCURY_ISA_VERSION
	.align		4
        /*0030*/ 	.byte	0x03, 0x5f
        /*0032*/ 	.short	0x0101


	//----- nvinfo : EIATTR_VRC_CTA_INIT_COUNT
	.align		4
        /*0034*/ 	.byte	0x02, 0x4a
	.zero		1
	.zero		1


	//----- nvinfo : EIATTR_EXIT_INSTR_OFFSETS
	.align		4
        /*0038*/ 	.byte	0x04, 0x1c
        /*003a*/ 	.short	(.L_1482 - .L_1481)


	//   ....[0]....
.L_1481:
        /*003c*/ 	.word	0x00000070


	//   ....[1]....
        /*0040*/ 	.word	0x000000c0


	//----- nvinfo : EIATTR_CBANK_PARAM_SIZE
	.align		4
.L_1482:
        /*0044*/ 	.byte	0x03, 0x19
        /*0046*/ 	.short	0x000c


	//----- nvinfo : EIATTR_PARAM_CBANK
	.align		4
        /*0048*/ 	.byte	0x04, 0x0a
        /*004a*/ 	.short	(.L_1484 - .L_1483)
	.align		4
.L_1483:
        /*004c*/ 	.word	index@(.nv.constant0._Z9initArrayPii)
        /*0050*/ 	.short	0x0380
        /*0052*/ 	.short	0x000c


	//----- nvinfo : EIATTR_SW_WAR
	.align		4
.L_1484:
        /*0054*/ 	.byte	0x04, 0x36
        /*0056*/ 	.short	(.L_1486 - .L_1485)
.L_1485:
        /*0058*/ 	.word	0x00000008
.L_1486:


//--------------------- .nv.info._Z14fillKeysKernelPiPKii --------------------------
	.section	.nv.info._Z14fillKeysKernelPiPKii,"",@"SHT_CUDA_INFO"
	.sectionflags	@""
	.align	4


	//----- nvinfo : EIATTR_CUDA_API_VERSION
	.align		4
        /*0000*/ 	.byte	0x04, 0x37
        /*0002*/ 	.short	(.L_1488 - .L_1487)
.L_1487:
        /*0004*/ 	.word	0x00000082


	//----- nvinfo : EIATTR_KPARAM_INFO
	.align		4
.L_1488:
        /*0008*/ 	.byte	0x04, 0x17
        /*000a*/ 	.short	(.L_1490 - .L_1489)
.L_1489:
        /*000c*/ 	.word	0x00000000
        /*0010*/ 	.short	0x0002
        /*0012*/ 	.short	0x0010
        /*0014*/ 	.byte	0x00, 0xf0, 0x11, 0x00


	//----- nvinfo : EIATTR_KPARAM_INFO
	.align		4
.L_1490:
        /*0018*/ 	.byte	0x04, 0x17
        /*001a*/ 	.short	(.L_1492 - .L_1491)
.L_1491:
        /*001c*/ 	.word	0x00000000
        /*0020*/ 	.short	0x0001
        /*0022*/ 	.short	0x0008
        /*0024*/ 	.byte	0x00, 0xf5, 0x21, 0x00


	//----- nvinfo : EIATTR_KPARAM_INFO
	.align		4
.L_1492:
        /*0028*/ 	.byte	0x04, 0x17
        /*002a*/ 	.short	(.L_1494 - .L_1493)
.L_1493:
        /*002c*/ 	.word	0x00000000
        /*0030*/ 	.short	0x0000
        /*0032*/ 	.short	0x0000
        /*0034*/ 	.byte	0x00, 0xf5, 0x21, 0x00


	//----- nvinfo : EIATTR_SPARSE_MMA_MASK
	.align		4
.L_1494:
        /*0038*/ 	.byte	0x03, 0x50
        /*003a*/ 	.short	0x0000


	//----- nvinfo : EIATTR_MAXREG_COUNT
	.align		4
        /*003c*/ 	.byte	0x03, 0x1b
        /*003e*/ 	.short	0x00ff


	//----- nvinfo : EIATTR_MERCURY_ISA_VERSION
	.align		4
        /*0040*/ 	.byte	0x03, 0x5f
        /*0042*/ 	.short	0x0101


	//----- nvinfo : EIATTR_VRC_CTA_INIT_COUNT
	.align		4
        /*0044*/ 	.byte	0x02, 0x4a
	.zero		1
	.zero		1


	//----- nvinfo : EIATTR_EXIT_INSTR_OFFSETS
	.align		4
        /*0048*/ 	.byte	0x04, 0x1c
        /*004a*/ 	.short	(.L_1496 - .L_1495)


	//   ....[0]....
.L_1495:
        /*004c*/ 	.word	0x00000070


	//   ....[1]....
        /*0050*/ 	.word	0x000000e0


	//   ....[2]....
        /*0054*/ 	.word	0x00000320


	//   ....[3]....
        /*0058*/ 	.word	0x00000440


	//   ....[4]....
        /*005c*/ 	.word	0x000004e0


	//   ....[5]....
        /*0060*/ 	.word	0x00000580


	//----- nvinfo : EIATTR_CRS_STACK_SIZE
	.align		4
.L_1496:
        /*0064*/ 	.byte	0x04, 0x1e
        /*0066*/ 	.short	(.L_1498 - .L_1497)
.L_1497:
        /*0068*/ 	.word	0x00000000


	//----- nvinfo : EIATTR_CBANK_PARAM_SIZE
	.align		4
.L_1498:
        /*006c*/ 	.byte	0x03, 0x19
        /*006e*/ 	.short	0x0014


	//----- nvinfo : EIATTR_PARAM_CBANK
	.align		4
        /*0070*/ 	.byte	0x04, 0x0a
        /*0072*/ 	.short	(.L_1500 - .L_1499)
	.align		4
.L_1499:
        /*0074*/ 	.word	index@(.nv.constant0._Z14fillKeysKernelPiPKii)
        /*0078*/ 	.short	0x0380
        /*007a*/ 	.short	0x0014


	//----- nvinfo : EIATTR_SW_WAR
	.align		4
.L_1500:
        /*007c*/ 	.byte	0x04, 0x36
        /*007e*/ 	.short	(.L_1502 - .L_1501)
.L_1501:
        /*0080*/ 	.word	0x00000008
.L_1502:


//--------------------- .nv.info._Z41build_d_tree_node_chain_prefixMax_utilityPiS_S_S_S_S_S_S_S_ --------------------------
	.section	.nv.info._Z41build_d_tree_node_chain_prefixMax_utilityPiS_S_S_S_S_S_S_S_,"",@"SHT_CUDA_INFO"
	.sectionflags	@""
	.align	4


	//----- nvinfo : EIATTR_CUDA_API_VERSION
	.align		4
        /*0000*/ 	.byte	0x04, 0x37
        /*0002*/ 	.short	(.L_1504 - .L_1503)
.L_1503:
        /*0004*/ 	.word	0x00000082


	//----- nvinfo : EIATTR_KPARAM_INFO
	.align		4
.L_1504:
        /*0008*/ 	.byte	0x04, 0x17
        /*000a*/ 	.short	(.L_1506 - .L_1505)
.L_1505:
        /*000c*/ 	.word	0x00000000
        /*0010*/ 	.short	0x0008
        /*0012*/ 	.short	0x0040
        /*0014*/ 	.byte	0x00, 0xf5, 0x21, 0x00


	//----- nvinfo : EIATTR_KPARAM_INFO
	.align		4
.L_1506:
        /*0018*/ 	.byte	0x04, 0x17
        /*001a*/ 	.short	(.L_1508 - .L_1507)
.L_1507:
        /*001c*/ 	.word	0x00000000
        /*0020*/ 	.short	0x0007
        /*0022*/ 	.short	0x0038
        /*0024*/ 	.byte	0x00, 0xf5, 0x21, 0x00


	//----- nvinfo : EIATTR_KPARAM_INFO
	.align		4
.L_1508:
        /*0028*/ 	.byte	0x04, 0x17
        /*002a*/ 	.short	(.L_1510 - .L_1509)
.L_1509:
        /*002c*/ 	.word	0x00000000
        /*0030*/ 	.short	0x0006
        /*0032*/ 	.short	0x0030
        /*0034*/ 	.byte	0x00, 0xf5, 0x21, 0x00


	//----- nvinfo : EIATTR_KPARAM_INFO
	.align		4
.L_1510:
        /*0038*/ 	.byte	0x04, 0x17
        /*003a*/ 	.short	(.L_1512 - .L_1511)
.L_1511:
        /*003c*/ 	.word	0x00000000
        /*0040*/ 	.short	0x0005
        /*0042*/ 	.short	0x0028
        /*0044*/ 	.byte	0x00, 0xf5, 0x21, 0x00


	//----- nvinfo : EIATTR_KPARAM_INFO
	.align		4
.L_1512:
        /*0048*/ 	.byte	0x04, 0x17
        /*004a*/ 	.short	(.L_1514 - .L_1513)
.L_1513:
        /*004c*/ 	.word	0x00000000
        /*0050*/ 	.short	0x0004
        /*0052*/ 	.short	0x0020
        /*0054*/ 	.byte	0x00, 0xf5, 0x21, 0x00


	//----- nvinfo : EIATTR_KPARAM_INFO
	.align		4
.L_1514:
        /*0058*/ 	.byte	0x04, 0x17
        /*005a*/ 	.short	(.L_1516 - .L_1515)
.L_1515:
        /*005c*/ 	.word	0x00000000
        /*0060*/ 	.short	0x0003
        /*0062*/ 	.short	0x0018
        /*0064*/ 	.byte	0x00, 0xf5, 0x21, 0x00


	//----- nvinfo : EIATTR_KPARAM_INFO
	.align		4
.L_1516:
        /*0068*/ 	.byte	0x04, 0x17
        /*006a*/ 	.short	(.L_1518 - .L_1517)
.L_1517:
        /*006c*/ 	.word	0x00000000
        /*0070*/ 	.short	0x0002
        /*0072*/ 	.short	0x0010
        /*0074*/ 	.byte	0x00, 0xf5, 0x21, 0x00


	//----- nvinfo : EIATTR_KPARAM_INFO
	.align		4
.L_1518:
        /*0078*/ 	.byte	0x04, 0x17
        /*007a*/ 	.short	(.L_1520 - .L_1519)
.L_1519:
        /*007c*/ 	.word	0x00000000
        /*0080*/ 	.short	0x0001
        /*0082*/ 	.short	0x0008
        /*0084*/ 	.byte	0x00, 0xf5, 0x21, 0x00


	//----- nvinfo : EIATTR_KPARAM_INFO
	.align		4
.L_1520:
        /*0088*/ 	.byte	0x04, 0x17
        /*008a*/ 	.short	(.L_1522 - .L_1521)
.L_1521:
        /*008c*/ 	.word	0x00000000
        /*0090*/ 	.short	0x0000
        /*0092*/ 	.short	0x0000
        /*0094*/ 	.byte	0x00, 0xf5, 0x21, 0x00


	//----- nvinfo : EIATTR_SPARSE_MMA_MASK
	.align		4
.L_1522:
        /*0098*/ 	.byte	0x03, 0x50
        /*009a*/ 	.short	0x0000


	//----- nvinfo : EIATTR_MAXREG_COUNT
	.align		4
        /*009c*/ 	.byte	0x03, 0x1b
        /*009e*/ 	.short	0x00ff


	//----- nvinfo : EIATTR_MERCURY_ISA_VERSION
	.align		4
        /*00a0*/ 	.byte	0x03, 0x5f
        /*00a2*/ 	.short	0x0101


	//----- nvinfo : EIATTR_VRC_CTA_INIT_COUNT
	.align		4
        /*00a4*/ 	.byte	0x02, 0x4a
	.zero		1
	.zero		1


	//----- nvinfo : EIATTR_EXIT_INSTR_OFFSETS
	.align		4
        /*00a8*/ 	.byte	0x04, 0x1c
        /*00aa*/ 	.short	(.L_1524 - .L_1523)


	//   ....[0]....
.L_1523:
        /*00ac*/ 	.word	0x000000a0


	//   ....[1]....
        /*00b0*/ 	.word	0x00000360


	//----- nvinfo : EIATTR_CRS_STACK_SIZE
	.align		4
.L_1524:
        /*00b4*/ 	.byte	0x04, 0x1e
        /*00b6*/ 	.short	(.L_1526 - .L_1525)
.L_1525:
        /*00b8*/ 	.word	0x00000000


	//----- nvinfo : EIATTR_CBANK_PARAM_SIZE
	.align		4
.L_1526:
        /*00bc*/ 	.byte	0x03, 0x19
        /*00be*/ 	.short	0x0048


	//----- nvinfo : EIATTR_PARAM_CBANK
	.align		4
        /*00c0*/ 	.byte	0x04, 0x0a
        /*00c2*/ 	.short	(.L_1528 - .L_1527)
	.align		4
.L_1527:
        /*00c4*/ 	.word	index@(.nv.constant0._Z41build_d_tree_node_chain_prefixMax_utilityPiS_S_S_S_S_S_S_S_)
        /*00c8*/ 	.short	0x0380
        /*00ca*/ 	.short	0x0048


	//----- nvinfo : EIATTR_SW_WAR
	.align		4
.L_1528:
        /*00cc*/ 	.byte	0x04, 0x36
        /*00ce*/ 	.short	(.L_1530 - .L_1529)
.L_1529:
        /*00d0*/ 	.word	0x00000008
.L_1530:


//--------------------- .nv.info._Z40build_d_tree_node_chain_prefixMax_offsetiPiS_S_S_S_ --------------------------
	.section	.nv.info._Z40build_d_tree_node_chain_prefixMax_offsetiPiS_S_S_S_,"",@"SHT_CUDA_INFO"
	.sectionflags	@""
	.align	4


	//----- nvinfo : EIATTR_CUDA_API_VERSION
	.align		4
        /*0000*/ 	.byte	0x04, 0x37
        /*0002*/ 	.short	(.L_1532 - .L_1531)
.L_1531:
        /*0004*/ 	.word	0x00000082


	//----- nvinfo : EIATTR_KPARAM_INFO
	.align		4
.L_1532:
        /*0008*/ 	.byte	0x04, 0x17
        /*000a*/ 	.short	(.L_1534 - .L_1533)
.L_1533:
        /*000c*/ 	.word	0x00000000
        /*0010*/ 	.short	0x0005
        /*0012*/ 	.short	0x0028
        /*0014*/ 	.byte	0x00, 0xf5, 0x21, 0x00


	//----- nvinfo : EIATTR_KPARAM_INFO
	.align		4
.L_1534:
        /*0018*/ 	.byte	0x04, 0x17
        /*001a*/ 	.short	(.L_1536 - .L_1535)
.L_1535:
        /*001c*/ 	.word	0x00000000
        /*0020*/ 	.short	0x0004
        /*0022*/ 	.short	0x0020
        /*0024*/ 	.byte	0x00, 0xf5, 0x21, 0x00


	//----- nvinfo : EIATTR_KPARAM_INFO
	.align		4
.L_1536:
        /*0028*/ 	.byte	0x04, 0x17
        /*002a*/ 	.short	(.L_1538 - .L_1537)
.L_1537:
        /*002c*/ 	.word	0x00000000
        /*0030*/ 	.short	0x0003
        /*0032*/ 	.short	0x0018
        /*0034*/ 	.byte	0x00, 0xf5, 0x21, 0x00


	//----- nvinfo : EIATTR_KPARAM_INFO
	.align		4
.L_1538:
        /*0038*/ 	.byte	0x04, 0x17
        /*003a*/ 	.short	(.L_1540 - .L_1539)
.L_1539:
        /*003c*/ 	.word	0x00000000
        /*0040*/ 	.short	0x0002
        /*0042*/ 	.short	0x0010
        /*0044*/ 	.byte	0x00, 0xf5, 0x21, 0x00


	//----- nvinfo : EIATTR_KPARAM_INFO
	.align		4
.L_1540:
        /*0048*/ 	.byte	0x04, 0x17
        /*004a*/ 	.short	(.L_1542 - .L_1541)
.L_1541:
        /*004c*/ 	.word	0x00000000
        /*0050*/ 	.short	0x0001
        /*0052*/ 	.short	0x0008
        /*0054*/ 	.byte	0x00, 0xf5, 0x21, 0x00


	//----- nvinfo : EIATTR_KPARAM_INFO
	.align		4
.L_1542:
        /*0058*/ 	.byte	0x04, 0x17
        /*005a*/ 	.short	(.L_1544 - .L_1543)
.L_1543:
        /*005c*/ 	.word	0x00000000
        /*0060*/ 	.short	0x0000
        /*0062*/ 	.short	0x0000
        /*0064*/ 	.byte	0x00, 0xf0, 0x11, 0x00


	//----- nvinfo : EIATTR_SPARSE_MMA_MASK
	.align		4
.L_1544:
        /*0068*/ 	.byte	0x03, 0x50
        /*006a*/ 	.short	0x0000


	//----- nvinfo : EIATTR_MAXREG_COUNT
	.align		4
        /*006c*/ 	.byte	0x03, 0x1b
        /*006e*/ 	.short	0x00ff


	//----- nvinfo : EIATTR_MERCURY_ISA_VERSION
	.align		4
        /*0070*/ 	.byte	0x03, 0x5f
        /*0072*/ 	.short	0x0101


	//----- nvinfo : EIATTR_VRC_CTA_INIT_COUNT
	.align		4
        /*0074*/ 	.byte	0x02, 0x4a
	.zero		1
	.zero		1


	//----- nvinfo : EIATTR_EXIT_INSTR_OFFSETS
	.align		4
        /*0078*/ 	.byte	0x04, 0x1c
        /*007a*/ 	.short	(.L_1546 - .L_1545)


	//   ....[0]....
.L_1545:
        /*007c*/ 	.word	0x00000070


	//   ....[1]....
        /*0080*/ 	.word	0x00000190


	//----- nvinfo : EIATTR_CBANK_PARAM_SIZE
	.align		4
.L_1546:
        /*0084*/ 	.byte	0x03, 0x19
        /*0086*/ 	.short	0x0030


	//----- nvinfo : EIATTR_PARAM_CBANK
	.align		4
        /*0088*/ 	.byte	0x04, 0x0a
        /*008a*/ 	.short	(.L_1548 - .L_1547)
	.align		4
.L_1547:
        /*008c*/ 	.word	index@(.nv.constant0._Z40build_d_tree_node_chain_prefixMax_offsetiPiS_S_S_S_)
        /*0090*/ 	.short	0x0380
        /*0092*/ 	.short	0x0030


	//----- nvinfo : EIATTR_SW_WAR
	.align		4
.L_1548:
        /*0094*/ 	.byte	0x04, 0x36
        /*0096*/ 	.short	(.L_1550 - .L_1549)
.L_1549:
        /*0098*/ 	.word	0x00000008
.L_1550:


//--------------------- .nv.info._Z5testtPiS_iS_iS_i --------------------------
	.section	.nv.info._Z5testtPiS_iS_iS_i,"",@"SHT_CUDA_INFO"
	.sectionflags	@""
	.align	4


	//----- nvinfo : EIATTR_CUDA_API_VERSION
	.align		4
        /*0000*/ 	.byte	0x04, 0x37
        /*0002*/ 	.short	(.L_1552 - .L_1551)
.L_1551:
        /*0004*/ 	.word	0x00000082


	//----- nvinfo : EIATTR_KPARAM_INFO
	.align		4
.L_1552:
        /*0008*/ 	.byte	0x04, 0x17
        /*000a*/ 	.short	(.L_1554 - .L_1553)
.L_1553:
        /*000c*/ 	.word	0x00000000
        /*0010*/ 	.short	0x0006
        /*0012*/ 	.short	0x0030
        /*0014*/ 	.byte	0x00, 0xf0, 0x11, 0x00


	//----- nvinfo : EIATTR_KPARAM_INFO
	.align		4
.L_1554:
        /*0018*/ 	.byte	0x04, 0x17
        /*001a*/ 	.short	(.L_1556 - .L_1555)
.L_1555:
        /*001c*/ 	.word	0x00000000
        /*0020*/ 	.short	0x0005
        /*0022*/ 	.short	0x0028
        /*0024*/ 	.byte	0x00, 0xf5, 0x21, 0x00


	//----- nvinfo : EIATTR_KPARAM_INFO
	.align		4
.L_1556:
        /*0028*/ 	.byte	0x04, 0x17
        /*002a*/ 	.short	(.L_1558 - .L_1557)
.L_1557:
        /*002c*/ 	.word	0x00000000
        /*0030*/ 	.short	0x0004
        /*0032*/ 	.short	0x0020
        /*0034*/ 	.byte	0x00, 0xf0, 0x11, 0x00


	//----- nvinfo : EIATTR_KPARAM_INFO
	.align		4
.L_1558:
        /*0038*/ 	.byte	0x04, 0x17
        /*003a*/ 	.short	(.L_1560 - .L_1559)
.L_1559:
        /*003c*/ 	.word	0x00000000
        /*0040*/ 	.short	0x0003
        /*0042*/ 	.short	0x0018
        /*0044*/ 	.byte	0x00, 0xf5, 0x21, 0x00


	//----- nvinfo : EIATTR_KPARAM_INFO
	.align		4
.L_1560:
        /*0048*/ 	.byte	0x04, 0x17
        /*004a*/ 	.short	(.L_1562 - .L_1561)
.L_1561:
        /*004c*/ 	.word	0x00000000
        /*0050*/ 	.short	0x0002
        /*0052*/ 	.short	0x0010
        /*0054*/ 	.byte	0x00, 0xf0, 0x11, 0x00


	//----- nvinfo : EIATTR_KPARAM_INFO
	.align		4
.L_1562:
        /*0058*/ 	.byte	0x04, 0x17
        /*005a*/ 	.short	(.L_1564 - .L_1563)
.L_1563:
        /*005c*/ 	.word	0x00000000
        /*0060*/ 	.short	0x0001
        /*0062*/ 	.short	0x0008
        /*0064*/ 	.byte	0x00, 0xf5, 0x21, 0x00


	//----- nvinfo : EIATTR_KPARAM_INFO
	.align		4
.L_1564:
        /*0068*/ 	.byte	0x04, 0x17
        /*006a*/ 	.short	(.L_1566 - .L_1565)
.L_1565:
        /*006c*/ 	.word	0x00000000
        /*0070*/ 	.short	0x0000
        /*0072*/ 	.short	0x0000
        /*0074*/ 	.byte	0x00, 0xf5, 0x21, 0x00


	//----- nvinfo : EIATTR_SPARSE_MMA_MASK
	.align		4
.L_1566:
        /*0078*/ 	.byte	0x03, 0x50
        /*007a*/ 	.short	0x0000


	//----- nvinfo : EIATTR_MAXREG_COUNT
	.align		4
        /*007c*/ 	.byte	0x03, 0x1b
        /*007e*/ 	.short	0x00ff


	//----- nvinfo : EIATTR_EXTERNS
	.align		4
        /*0080*/ 	.byte	0x04, 0x0f
        /*0082*/ 	.short	(.L_1568 - .L_1567)


	//   ....[0]....
	.align		4
.L_1567:
        /*0084*/ 	.word	index@(vprintf)


	//----- nvinfo : EIATTR_MERCURY_ISA_VERSION
	.align		4
.L_1568:
        /*0088*/ 	.byte	0x03, 0x5f
        /*008a*/ 	.short	0x0101


	//----- nvinfo : EIATTR_VRC_CTA_INIT_COUNT
	.align		4
        /*008c*/ 	.byte	0x02, 0x4a
	.zero		1
	.zero		1


	//----- nvinfo : EIATTR_SYSCALL_OFFSETS
	.align		4
        /*0090*/ 	.byte	0x04, 0x46
        /*0092*/ 	.short	(.L_1570 - .L_1569)


	//   ....[0]....
.L_1569:
        /*0094*/ 	.word	0x000000d0


	//   ....[1]....
        /*0098*/ 	.word	0x000002d0


	//   ....[2]....
        /*009c*/ 	.word	0x00000390


	//   ....[3]....
        /*00a0*/ 	.word	0x00000450


	//   ....[4]....
        /*00a4*/ 	.word	0x00000510


	//   ....[5]....
        /*00a8*/ 	.word	0x000005d0


	//   ....[6]....
        /*00ac*/ 	.word	0x00000690


	//   ....[7]....
        /*00b0*/ 	.word	0x00000750


	//   ....[8]....
        /*00b4*/ 	.word	0x00000810


	//   ....[9]....
        /*00b8*/ 	.word	0x000008d0


	//   ....[10]....
        /*00bc*/ 	.word	0x00000990


	//   ....[11]....
        /*00c0*/ 	.word	0x00000a50


	//   ....[12]....
        /*00c4*/ 	.word	0x00000b10


	//   ....[13]....
        /*00c8*/ 	.word	0x00000bd0


	//   ....[14]....
        /*00cc*/ 	.word	0x00000c90


	//   ....[15]....
        /*00d0*/ 	.word	0x00000d50


	//   ....[16]....
        /*00d4*/ 	.word	0x00000e10


	//   ....[17]....
        /*00d8*/ 	.word	0x00000fb0


	//   ....[18]....
        /*00dc*/ 	.word	0x00001070


	//   ....[19]....
        /*00e0*/ 	.word	0x00001130


	//   ....[20]....
        /*00e4*/ 	.word	0x000011f0


	//   ....[21]....
        /*00e8*/ 	.word	0x000012b0


	//   ....[22]....
        /*00ec*/ 	.word	0x00001370


	//   ....[23]....
        /*00f0*/ 	.word	0x00001430


	//   ....[24]....
        /*00f4*/ 	.word	0x000014f0


	//   ....[25]....
        /*00f8*/ 	.word	0x00001660


	//   ....[26]....
        /*00fc*/ 	.word	0x00001720


	//   ....[27]....
        /*0100*/ 	.word	0x000017e0


	//   ....[28]....
        /*0104*/ 	.word	0x000018a0


	//   ....[29]....
        /*0108*/ 	.word	0x00001a00


	//   ....[30]....
        /*010c*/ 	.word	0x00001b00


	//   ....[31]....
        /*0110*/ 	.word	0x00001b70


	//   ....[32]....
        /*0114*/ 	.word	0x00001d50


	//   ....[33]....
        /*0118*/ 	.word	0x00001e10


	//   ....[34]....
        /*011c*/ 	.word	0x00001ed0


	//   ....[35]....
        /*0120*/ 	.word	0x00001f90


	//   ....[36]....
        /*0124*/ 	.word	0x00002050


	//   ....[37]....
        /*0128*/ 	.word	0x00002110


	//   ....[38]....
        /*012c*/ 	.word	0x000021d0


	//   ....[39]....
        /*0130*/ 	.word	0x00002290


	//   ....[40]....
        /*0134*/ 	.word	0x00002350


	//   ....[41]....
        /*0138*/ 	.word	0x00002410


	//   ....[42]....
        /*013c*/ 	.word	0x000024d0


	//   ....[43]....
        /*0140*/ 	.word	0x00002590


	//   ....[44]....
        /*0144*/ 	.word	0x00002650


	//   ....[45]....
        /*0148*/ 	.word	0x00002710


	//   ....[46]....
        /*014c*/ 	.word	0x000027d0


	//   ....[47]....
        /*0150*/ 	.word	0x00002890


	//   ....[48]....
        /*0154*/ 	.word	0x00002a30


	//   ....[49]....
        /*0158*/ 	.word	0x00002af0


	//   ....[50]....
        /*015c*/ 	.word	0x00002bb0


	//   ....[51]....
        /*0160*/ 	.word	0x00002c70


	//   ....[52]....
        /*0164*/ 	.word	0x00002d30


	//   ....[53]....
        /*0168*/ 	.word	0x00002df0


	//   ....[54]....
        /*016c*/ 	.word	0x00002eb0


	//   ....[55]....
        /*0170*/ 	.word	0x00002f70


	//   ....[56]....
        /*0174*/ 	.word	0x000030d0


	//   ....[57]....
        /*0178*/ 	.word	0x00003190


	//   ....[58]....
        /*017c*/ 	.word	0x00003250


	//   ....[59]....
        /*0180*/ 	.word	0x00003310


	//   ....[60]....
        /*0184*/ 	.word	0x00003450


	//   ....[61]....
        /*0188*/ 	.word	0x00003540


	//   ....[62]....
        /*018c*/ 	.word	0x000035b0


	//   ....[63]....
        /*0190*/ 	.word	0x00003630


	//   ....[64]....
        /*0194*/ 	.word	0x000036a0


	//   ....[65]....
        /*0198*/ 	.word	0x000038a0


	//   ....[66]....
        /*019c*/ 	.word	0x00003960


	//   ....[67]....
        /*01a0*/ 	.word	0x00003a20


	//   ....[68]....
        /*01a4*/ 	.word	0x00003ae0


	//   ....[69]....
        /*01a8*/ 	.word	0x00003ba0


	//   ....[70]....
        /*01ac*/ 	.word	0x00003c60


	//   ....[71]....
        /*01b0*/ 	.word	0x00003d20


	//   ....[72]....
        /*01b4*/ 	.word	0x00003de0


	//   ....[73]....
        /*01b8*/ 	.word	0x00003ea0


	//   ....[74]....
        /*01bc*/ 	.word	0x00003f60


	//   ....[75]....
        /*01c0*/ 	.word	0x00004020


	//   ....[76]....
        /*01c4*/ 	.word	0x000040e0


	//   ....[77]....
        /*01c8*/ 	.word	0x000041a0


	//   ....[78]....
        /*01cc*/ 	.word	0x00004260


	//   ....[79]....
        /*01d0*/ 	.word	0x00004320


	//   ....[80]....
        /*01d4*/ 	.word	0x000043e0


	//   ....[81]....
        /*01d8*/ 	.word	0x00004590


	//   ....[82]....
        /*01dc*/ 	.word	0x00004650


	//   ....[83]....
        /*01e0*/ 	.word	0x00004710


	//   ....[84]....
        /*01e4*/ 	.word	0x000047d0


	//   ....[85]....
        /*01e8*/ 	.word	0x00004890


	//   ....[86]....
        /*01ec*/ 	.word	0x00004950


	//   ....[87]....
        /*01f0*/ 	.word	0x00004a10


	//   ....[88]....
        /*01f4*/ 	.word	0x00004ad0


	//   ....[89]....
        /*01f8*/ 	.word	0x00004c30


	//   ....[90]....
        /*01fc*/ 	.word	0x00004cf0


	//   ....[91]....
        /*0200*/ 	.word	0x00004db0


	//   ....[92]....
        /*0204*/ 	.word	0x00004e70


	//   ....[93]....
        /*0208*/ 	.word	0x00004fd0


	//   ....[94]....
        /*020c*/ 	.word	0x000050a0


	//   ....[95]....
        /*0210*/ 	.word	0x00005110


	//   ....[96]....
        /*0214*/ 	.word	0x00005300


	//   ....[97]....
        /*0218*/ 	.word	0x000053c0


	//   ....[98]....
        /*021c*/ 	.word	0x00005480


	//   ....[99]....
        /*0220*/ 	.word	0x00005540


	//   ....[100]....
        /*0224*/ 	.word	0x00005600


	//   ....[101]....
        /*0228*/ 	.word	0x000056c0


	//   ....[102]....
        /*022c*/ 	.word	0x00005780


	//   ....[103]....
        /*0230*/ 	.word	0x00005840


	//   ....[104]....
        /*0234*/ 	.word	0x00005900


	//   ....[105]....
        /*0238*/ 	.word	0x000059c0


	//   ....[106]....
        /*023c*/ 	.word	0x00005a80


	//   ....[107]....
        /*0240*/ 	.word	0x00005b40


	//   ....[108]....
        /*0244*/ 	.word	0x00005c00


	//   ....[109]....
        /*0248*/ 	.word	0x00005cc0


	//   ....[110]....
        /*024c*/ 	.word	0x00005d80


	//   ....[111]....
        /*0250*/ 	.word	0x00005e40


	//   ....[112]....
        /*0254*/ 	.word	0x00005ff0


	//   ....[113]....
        /*0258*/ 	.word	0x000060b0


	//   ....[114]....
        /*025c*/ 	.word	0x00006170


	//   ....[115]....
        /*0260*/ 	.word	0x00006230


	//   ....[116]....
        /*0264*/ 	.word	0x000062f0


	//   ....[117]....
        /*0268*/ 	.word	0x000063b0


	//   ....[118]....
        /*026c*/ 	.word	0x00006470


	//   ....[119]....
        /*0270*/ 	.word	0x00006530


	//   ....[120]....
        /*0274*/ 	.word	0x00006690


	//   ....[121]....
        /*0278*/ 	.word	0x00006750


	//   ....[122]....
        /*027c*/ 	.word	0x00006810


	//   ....[123]....
        /*0280*/ 	.word	0x000068d0


	//   ....[124]....
        /*0284*/ 	.word	0x00006a30


	//   ....[125]....
        /*0288*/ 	.word	0x00006b00


	//----- nvinfo : EIATTR_EXIT_INSTR_OFFSETS
	.align		4
.L_1570:
        /*028c*/ 	.byte	0x04, 0x1c
        /*028e*/ 	.short	(.L_1572 - .L_1571)


	//   ....[0]....
.L_1571:
        /*0290*/ 	.word	0x00006b10


	//----- nvinfo : EIATTR_CRS_STACK_SIZE
	.align		4
.L_1572:
        /*0294*/ 	.byte	0x04, 0x1e
        /*0296*/ 	.short	(.L_1574 - .L_1573)
.L_1573:
        /*0298*/ 	.word	0x00000000


	//----- nvinfo : EIATTR_CBANK_PARAM_SIZE
	.align		4
.L_1574:
        /*029c*/ 	.byte	0x03, 0x19
        /*029e*/ 	.short	0x0034


	//----- nvinfo : EIATTR_PARAM_CBANK
	.align		4
        /*02a0*/ 	.byte	0x04, 0x0a
        /*02a2*/ 	.short	(.L_1576 - .L_1575)
	.align		4
.L_1575:
        /*02a4*/ 	.word	index@(.nv.constant0._Z5testtPiS_iS_iS_i)
        /*02a8*/ 	.short	0x0380
        /*02aa*/ 	.short	0x0034


	//----- nvinfo : EIATTR_SW_WAR
	.align		4
.L_1576:
        /*02ac*/ 	.byte	0x04, 0x36
        /*02ae*/ 	.short	(.L_1578 - .L_1577)
.L_1577:
        /*02b0*/ 	.word	0x00000008
.L_1578:


//--------------------- .nv.info._Z31build_d_tree_node_chain_utilityiPiS_iS_S_S_iS_ --------------------------
	.section	.nv.info._Z31build_d_tree_node_chain_utilityiPiS_iS_S_S_iS_,"",@"SHT_CUDA_INFO"
	.sectionflags	@""
	.align	4


	//----- nvinfo : EIATTR_CUDA_API_VERSION
	.align		4
        /*0000*/ 	.byte	0x04, 0x37
        /*0002*/ 	.short	(.L_1580 - .L_1579)
.L_1579:
        /*0004*/ 	.word	0x00000082


	//----- nvinfo : EIATTR_KPARAM_INFO
	.align		4
.L_1580:
        /*0008*/ 	.byte	0x04, 0x17
        /*000a*/ 	.short	(.L_1582 - .L_1581)
.L_1581:
        /*000c*/ 	.word	0x00000000
        /*0010*/ 	.short	0x0008
        /*0012*/ 	.short	0x0040
        /*0014*/ 	.byte	0x00, 0xf5, 0x21, 0x00


	//----- nvinfo : EIATTR_KPARAM_INFO
	.align		4
.L_1582:
        /*0018*/ 	.byte	0x04, 0x17
        /*001a*/ 	.short	(.L_1584 - .L_1583)
.L_1583:
        /*001c*/ 	.word	0x00000000
        /*0020*/ 	.short	0x0007
        /*0022*/ 	.short	0x0038
        /*0024*/ 	.byte	0x00, 0xf0, 0x11, 0x00


	//----- nvinfo : EIATTR_KPARAM_INFO
	.align		4
.L_1584:
        /*0028*/ 	.byte	0x04, 0x17
        /*002a*/ 	.short	(.L_1586 - .L_1585)
.L_1585:
        /*002c*/ 	.word	0x00000000
        /*0030*/ 	.short	0x0006
        /*0032*/ 	.short	0x0030
        /*0034*/ 	.byte	0x00, 0xf5, 0x21, 0x00


	//----- nvinfo : EIATTR_KPARAM_INFO
	.align		4
.L_1586:
        /*0038*/ 	.byte	0x04, 0x17
        /*003a*/ 	.short	(.L_1588 - .L_1587)
.L_1587:
        /*003c*/ 	.word	0x00000000
        /*0040*/ 	.short	0x0005
        /*0042*/ 	.short	0x0028
        /*0044*/ 	.byte	0x00, 0xf5, 0x21, 0x00


	//----- nvinfo : EIATTR_KPARAM_INFO
	.align		4
.L_1588:
        /*0048*/ 	.byte	0x04, 0x17
        /*004a*/ 	.short	(.L_1590 - .L_1589)
.L_1589:
        /*004c*/ 	.word	0x00000000
        /*0050*/ 	.short	0x0004
        /*0052*/ 	.short	0x0020
        /*0054*/ 	.byte	0x00, 0xf5, 0x21, 0x00


	//----- nvinfo : EIATTR_KPARAM_INFO
	.align		4
.L_1590:
        /*0058*/ 	.byte	0x04, 0x17
        /*005a*/ 	.short	(.L_1592 - .L_1591)
.L_1591:
        /*005c*/ 	.word	0x00000000
        /*0060*/ 	.short	0x0003
        /*0062*/ 	.short	0x0018
        /*0064*/ 	.byte	0x00, 0xf0, 0x11, 0x00


	//----- nvinfo : EIATTR_KPARAM_INFO
	.align		4
.L_1592:
        /*0068*/ 	.byte	0x04, 0x17
        /*006a*/ 	.short	(.L_1594 - .L_1593)
.L_1593:
        /*006c*/ 	.word	0x00000000
        /*0070*/ 	.short	0x0002
        /*0072*/ 	.short	0x0010
        /*0074*/ 	.byte	0x00, 0xf5, 0x21, 0x00


	//----- nvinfo : EIATTR_KPARAM_INFO
	.align		4
.L_1594:
        /*0078*/ 	.byte	0x04, 0x17
        /*007a*/ 	.short	(.L_1596 - .L_1595)
.L_1595:
        /*007c*/ 	.word	0x00000000
        /*0080*/ 	.short	0x0001
        /*0082*/ 	.short	0x0008
        /*0084*/ 	.byte	0x00, 0xf5, 0x21, 0x00


	//----- nvinfo : EIATTR_KPARAM_INFO
	.align		4
.L_1596:
        /*0088*/ 	.byte	0x04, 0x17
        /*008a*/ 	.short	(.L_1598 - .L_1597)
.L_1597:
        /*008c*/ 	.word	0x00000000
        /*0090*/ 	.short	0x0000
        /*0092*/ 	.short	0x0000
        /*0094*/ 	.byte	0x00, 0xf0, 0x11, 0x00


	//----- nvinfo : EIATTR_SPARSE_MMA_MASK
	.align		4
.L_1598:
        /*0098*/ 	.byte	0x03, 0x50
        /*009a*/ 	.short	0x0000


	//----- nvinfo : EIATTR_MAXREG_COUNT
	.align		4
        /*009c*/ 	.byte	0x03, 0x1b
        /*009e*/ 	.short	0x00ff


	//----- nvinfo : EIATTR_MERCURY_ISA_VERSION
	.align		4
        /*00a0*/ 	.byte	0x03, 0x5f
        /*00a2*/ 	.short	0x0101


	//----- nvinfo : EIATTR_VRC_CTA_INIT_COUNT
	.align		4
        /*00a4*/ 	.byte	0x02, 0x4a
	.zero		1
	.zero		1


	//----- nvinfo : EIATTR_EXIT_INSTR_OFFSETS
	.align		4
        /*00a8*/ 	.byte	0x04, 0x1c
        /*00aa*/ 	.short	(.L_1600 - .L_1599)


	//   ....[0]....
.L_1599:
        /*00ac*/ 	.word	0x00000070


	//   ....[1]....
        /*00b0*/ 	.word	0x00000300


	//----- nvinfo : EIATTR_CRS_STACK_SIZE
	.align		4
.L_1600:
        /*00b4*/ 	.byte	0x04, 0x1e
        /*00b6*/ 	.short	(.L_1602 - .L_1601)
.L_1601:
        /*00b8*/ 	.word	0x00000000


	//----- nvinfo : EIATTR_CBANK_PARAM_SIZE
	.align		4
.L_1602:
        /*00bc*/ 	.byte	0x03, 0x19
        /*00be*/ 	.short	0x0048


	//----- nvinfo : EIATTR_PARAM_CBANK
	.align		4
        /*00c0*/ 	.byte	0x04, 0x0a
        /*00c2*/ 	.short	(.L_1604 - .L_1603)
	.align		4
.L_1603:
        /*00c4*/ 	.word	index@(.nv.constant0._Z31build_d_tree_node_chain_utilityiPiS_iS_S_S_iS_)
        /*00c8*/ 	.short	0x0380
        /*00ca*/ 	.short	0x0048


	//----- nvinfo : EIATTR_SW_WAR
	.align		4
.L_1604:
        /*00cc*/ 	.byte	0x04, 0x36
        /*00ce*/ 	.short	(.L_1606 - .L_1605)
.L_1605:
        /*00d0*/ 	.word	0x00000008
.L_1606:


//--------------------- .nv.info._Z20subtractFirstElementPiii --------------------------
	.section	.nv.info._Z20subtractFirstElementPiii,"",@"SHT_CUDA_INFO"
	.sectionflags	@""
	.align	4


	//----- nvinfo : EIATTR_CUDA_API_VERSION
	.align		4
        /*0000*/ 	.byte	0x04, 0x37
        /*0002*/ 	.short	(.L_1608 - .L_1607)
.L_1607:
        /*0004*/ 	.word	0x00000082


	//----- nvinfo : EIATTR_KPARAM_INFO
	.align		4
.L_1608:
        /*0008*/ 	.byte	0x04, 0x17
        /*000a*/ 	.short	(.L_1610 - .L_1609)
.L_1609:
        /*000c*/ 	.word	0x00000000
        /*0010*/ 	.short	0x0002
        /*0012*/ 	.short	0x000c
        /*0014*/ 	.byte	0x00, 0xf0, 0x11, 0x00


	//----- nvinfo : EIATTR_KPARAM_INFO
	.align		4
.L_1610:
        /*0018*/ 	.byte	0x04, 0x17
        /*001a*/ 	.short	(.L_1612 - .L_1611)
.L_1611:
        /*001c*/ 	.word	0x00000000
        /*0020*/ 	.short	0x0001
        /*0022*/ 	.short	0x0008
        /*0024*/ 	.byte	0x00, 0xf0, 0x11, 0x00


	//----- nvinfo : EIATTR_KPARAM_INFO
	.align		4
.L_1612:
        /*0028*/ 	.byte	0x04, 0x17
        /*002a*/ 	.short	(.L_1614 - .L_1613)
.L_1613:
        /*002c*/ 	.word	0x00000000
        /*0030*/ 	.short	0x0000
        /*0032*/ 	.short	0x0000
        /*0034*/ 	.byte	0x00, 0xf5, 0x21, 0x00


	//----- nvinfo : EIATTR_SPARSE_MMA_MASK
	.align		4
.L_1614:
        /*0038*/ 	.byte	0x03, 0x50
        /*003a*/ 	.short	0x0000


	//----- nvinfo : EIATTR_MAXREG_COUNT
	.align		4
        /*003c*/ 	.byte	0x03, 0x1b
        /*003e*/ 	.short	0x00ff


	//----- nvinfo : EIATTR_MERCURY_ISA_VERSION
	.align		4
        /*0040*/ 	.byte	0x03, 0x5f
        /*0042*/ 	.short	0x0101


	//----- nvinfo : EIATTR_VRC_CTA_INIT_COUNT
	.align		4
        /*0044*/ 	.byte	0x02, 0x4a
	.zero		1
	.zero		1


	//----- nvinfo : EIATTR_EXIT_INSTR_OFFSETS
	.align		4
        /*0048*/ 	.byte	0x04, 0x1c
        /*004a*/ 	.short	(.L_1616 - .L_1615)


	//   ....[0]....
.L_1615:
        /*004c*/ 	.word	0x00000070


	//   ....[1]....
        /*0050*/ 	.word	0x000000f0


	//----- nvinfo : EIATTR_CBANK_PARAM_SIZE
	.align		4
.L_1616:
        /*0054*/ 	.byte	0x03, 0x19
        /*0056*/ 	.short	0x0010


	//----- nvinfo : EIATTR_PARAM_CBANK
	.align		4
        /*0058*/ 	.byte	0x04, 0x0a
        /*005a*/ 	.short	(.L_1618 - .L_1617)
	.align		4
.L_1617:
        /*005c*/ 	.word	index@(.nv.constant0._Z20subtractFirstElementPiii)
        /*0060*/ 	.short	0x0380
        /*0062*/ 	.short	0x0010


	//----- nvinfo : EIATTR_SW_WAR
	.align		4
.L_1618:
        /*0064*/ 	.byte	0x04, 0x36
        /*0066*/ 	.short	(.L_1620 - .L_1619)
.L_1619:
        /*0068*/ 	.word	0x00000008
.L_1620:


//--------------------- .nv.info._Z19get_chain_start_lenPiS_S_S_S_S_iS_S_S_S_S_ --------------------------
	.section	.nv.info._Z19get_chain_start_lenPiS_S_S_S_S_iS_S_S_S_S_,"",@"SHT_CUDA_INFO"
	.sectionflags	@""
	.align	4


	//----- nvinfo : EIATTR_CUDA_API_VERSION
	.align		4
        /*0000*/ 	.byte	0x04, 0x37
        /*0002*/ 	.short	(.L_1622 - .L_1621)
.L_1621:
        /*0004*/ 	.word	0x00000082


	//----- nvinfo : EIATTR_KPARAM_INFO
	.align		4
.L_1622:
        /*0008*/ 	.byte	0x04, 0x17
        /*000a*/ 	.short	(.L_1624 - .L_1623)
.L_1623:
        /*000c*/ 	.word	0x00000000
        /*0010*/ 	.short	0x000b
        /*0012*/ 	.short	0x0058
        /*0014*/ 	.byte	0x00, 0xf5, 0x21, 0x00


	//----- nvinfo : EIATTR_KPARAM_INFO
	.align		4
.L_1624:
        /*0018*/ 	.byte	0x04, 0x17
        /*001a*/ 	.short	(.L_1626 - .L_1625)
.L_1625:
        /*001c*/ 	.word	0x00000000
        /*0020*/ 	.short	0x000a
        /*0022*/ 	.short	0x0050
        /*0024*/ 	.byte	0x00, 0xf5, 0x21, 0x00


	//----- nvinfo : EIATTR_KPARAM_INFO
	.align		4
.L_1626:
        /*0028*/ 	.byte	0x04, 0x17
        /*002a*/ 	.short	(.L_1628 - .L_1627)
.L_1627:
        /*002c*/ 	.word	0x00000000
        /*0030*/ 	.short	0x0009
        /*0032*/ 	.short	0x0048
        /*0034*/ 	.byte	0x00, 0xf5, 0x21, 0x00


	//----- nvinfo : EIATTR_KPARAM_INFO
	.align		4
.L_1628:
        /*0038*/ 	.byte	0x04, 0x17
        /*003a*/ 	.short	(.L_1630 - .L_1629)
.L_1629:
        /*003c*/ 	.word	0x00000000
        /*0040*/ 	.short	0x0008
        /*0042*/ 	.short	0x0040
        /*0044*/ 	.byte	0x00, 0xf5, 0x21, 0x00


	//----- nvinfo : EIATTR_KPARAM_INFO
	.align		4
.L_1630:
        /*0048*/ 	.byte	0x04, 0x17
        /*004a*/ 	.short	(.L_1632 - .L_1631)
.L_1631:
        /*004c*/ 	.word	0x00000000
        /*0050*/ 	.short	0x0007
        /*0052*/ 	.short	0x0038
        /*0054*/ 	.byte	0x00, 0xf5, 0x21, 0x00


	//----- nvinfo : EIATTR_KPARAM_INFO
	.align		4
.L_1632:
        /*0058*/ 	.byte	0x04, 0x17
        /*005a*/ 	.short	(.L_1634 - .L_1633)
.L_1633:
        /*005c*/ 	.word	0x00000000
        /*0060*/ 	.short	0x0006
        /*0062*/ 	.short	0x0030
        /*0064*/ 	.byte	0x00, 0xf0, 0x11, 0x00


	//----- nvinfo : EIATTR_KPARAM_INFO
	.align		4
.L_1634:
        /*0068*/ 	.byte	0x04, 0x17
        /*006a*/ 	.short	(.L_1636 - .L_1635)
.L_1635:
        /*006c*/ 	.word	0x00000000
        /*0070*/ 	.short	0x0005
        /*0072*/ 	.short	0x0028
        /*0074*/ 	.byte	0x00, 0xf5, 0x21, 0x00


	//----- nvinfo : EIATTR_KPARAM_INFO
	.align		4
.L_1636:
        /*0078*/ 	.byte	0x04, 0x17
        /*007a*/ 	.short	(.L_1638 - .L_1637)
.L_1637:
        /*007c*/ 	.word	0x00000000
        /*0080*/ 	.short	0x0004
        /*0082*/ 	.short	0x0020
        /*0084*/ 	.byte	0x00, 0xf5, 0x21, 0x00


	//----- nvinfo : EIATTR_KPARAM_INFO
	.align		4
.L_1638:
        /*0088*/ 	.byte	0x04, 0x17
        /*008a*/ 	.short	(.L_1640 - .L_1639)
.L_1639:
        /*008c*/ 	.word	0x00000000
        /*0090*/ 	.short	0x0003
        /*0092*/ 	.short	0x0018
        /*0094*/ 	.byte	0x00, 0xf5, 0x21, 0x00


	//----- nvinfo : EIATTR_KPARAM_INFO
	.align		4
.L_1640:
        /*0098*/ 	.byte	0x04, 0x17
        /*009a*/ 	.short	(.L_1642 - .L_1641)
.L_1641:
        /*009c*/ 	.word	0x00000000
        /*00a0*/ 	.short	0x0002
        /*00a2*/ 	.short	0x0010
        /*00a4*/ 	.byte	0x00, 0xf5, 0x21, 0x00


	//----- nvinfo : EIATTR_KPARAM_INFO
	.align		4
.L_1642:
        /*00a8*/ 	.byte	0x04, 0x17
        /*00aa*/ 	.short	(.L_1644 - .L_1643)
.L_1643:
        /*00ac*/ 	.word	0x00000000
        /*00b0*/ 	.short	0x0001
        /*00b2*/ 	.short	0x0008
        /*00b4*/ 	.byte	0x00, 0xf5, 0x21, 0x00


	//----- nvinfo : EIATTR_KPARAM_INFO
	.align		4
.L_1644:
        /*00b8*/ 	.byte	0x04, 0x17
        /*00ba*/ 	.short	(.L_1646 - .L_1645)
.L_1645:
        /*00bc*/ 	.word	0x00000000
        /*00c0*/ 	.short	0x0000
        /*00c2*/ 	.short	0x0000
        /*00c4*/ 	.byte	0x00, 0xf5, 0x21, 0x00


	//----- nvinfo : EIATTR_SPARSE_MMA_MASK
	.align		4
.L_1646:
        /*00c8*/ 	.byte	0x03, 0x50
        /*00ca*/ 	.short	0x0000


	//----- nvinfo : EIATTR_MAXREG_COUNT
	.align		4
        /*00cc*/ 	.byte	0x03, 0x1b
        /*00ce*/ 	.short	0x00ff


	//----- nvinfo : EIATTR_MERCURY_ISA_VERSION
	.align		4
        /*00d0*/ 	.byte	0x03, 0x5f
        /*00d2*/ 	.short	0x0101


	//----- nvinfo : EIATTR_VRC_CTA_INIT_COUNT
	.align		4
        /*00d4*/ 	.byte	0x02, 0x4a
	.zero		1
	.zero		1


	//----- nvinfo : EIATTR_EXIT_INSTR_OFFSETS
	.align		4
        /*00d8*/ 	.byte	0x04, 0x1c
        /*00da*/ 	.short	(.L_1648 - .L_1647)


	//   ....[0]....
.L_1647:
        /*00dc*/ 	.word	0x000001f0


	//----- nvinfo : EIATTR_CBANK_PARAM_SIZE
	.align		4
.L_1648:
        /*00e0*/ 	.byte	0x03, 0x19
        /*00e2*/ 	.short	0x0060


	//----- nvinfo : EIATTR_PARAM_CBANK
	.align		4
        /*00e4*/ 	.byte	0x04, 0x0a
        /*00e6*/ 	.short	(.L_1650 - .L_1649)
	.align		4
.L_1649:
        /*00e8*/ 	.word	index@(.nv.constant0._Z19get_chain_start_lenPiS_S_S_S_S_iS_S_S_S_S_)
        /*00ec*/ 	.short	0x0380
        /*00ee*/ 	.short	0x0060


	//----- nvinfo : EIATTR_SW_WAR
	.align		4
.L_1650:
        /*00f0*/ 	.byte	0x04, 0x36
        /*00f2*/ 	.short	(.L_1652 - .L_1651)
.L_1651:
        /*00f4*/ 	.word	0x00000008
.L_1652:


//--------------------- .nv.info._Z29single_item_peu_utility_countPiS_S_S_S_S_iPbS0_ --------------------------
	.section	.nv.info._Z29single_item_peu_utility_countPiS_S_S_S_S_iPbS0_,"",@"SHT_CUDA_INFO"
	.sectionflags	@""
	.align	4


	//----- nvinfo : EIATTR_CUDA_API_VERSION
	.align		4
        /*0000*/ 	.byte	0x04, 0x37
        /*0002*/ 	.short	(.L_1654 - .L_1653)
.L_1653:
        /*0004*/ 	.word	0x00000082


	//----- nvinfo : EIATTR_KPARAM_INFO
	.align		4
.L_1654:
        /*0008*/ 	.byte	0x04, 0x17
        /*000a*/ 	.short	(.L_1656 - .L_1655)
.L_1655:
        /*000c*/ 	.word	0x00000000
        /*0010*/ 	.short	0x0008
        /*0012*/ 	.short	0x0040
        /*0014*/ 	.byte	0x00, 0xf5, 0x21, 0x00


	//----- nvinfo : EIATTR_KPARAM_INFO
	.align		4
.L_1656:
        /*0018*/ 	.byte	0x04, 0x17
        /*001a*/ 	.short	(.L_1658 - .L_1657)
.L_1657:
        /*001c*/ 	.word	0x00000000
        /*0020*/ 	.short	0x0007
        /*0022*/ 	.short	0x0038
        /*0024*/ 	.byte	0x00, 0xf5, 0x21, 0x00


	//----- nvinfo : EIATTR_KPARAM_INFO
	.align		4
.L_1658:
        /*0028*/ 	.byte	0x04, 0x17
        /*002a*/ 	.short	(.L_1660 - .L_1659)
.L_1659:
        /*002c*/ 	.word	0x00000000
        /*0030*/ 	.short	0x0006
        /*0032*/ 	.short	0x0030
        /*0034*/ 	.byte	0x00, 0xf0, 0x11, 0x00


	//----- nvinfo : EIATTR_KPARAM_INFO
	.align		4
.L_1660:
        /*0038*/ 	.byte	0x04, 0x17
        /*003a*/ 	.short	(.L_1662 - .L_1661)
.L_1661:
        /*003c*/ 	.word	0x00000000
        /*0040*/ 	.short	0x0005
        /*0042*/ 	.short	0x0028
        /*0044*/ 	.byte	0x00, 0xf5, 0x21, 0x00


	//----- nvinfo : EIATTR_KPARAM_INFO
	.align		4
.L_1662:
        /*0048*/ 	.byte	0x04, 0x17
        /*004a*/ 	.short	(.L_1664 - .L_1663)
.L_1663:
        /*004c*/ 	.word	0x00000000
        /*0050*/ 	.short	0x0004
        /*0052*/ 	.short	0x0020
        /*0054*/ 	.byte	0x00, 0xf5, 0x21, 0x00


	//----- nvinfo : EIATTR_KPARAM_INFO
	.align		4
.L_1664:
        /*0058*/ 	.byte	0x04, 0x17
        /*005a*/ 	.short	(.L_1666 - .L_1665)
.L_1665:
        /*005c*/ 	.word	0x00000000
        /*0060*/ 	.short	0x0003
        /*0062*/ 	.short	0x0018
        /*0064*/ 	.byte	0x00, 0xf5, 0x21, 0x00


	//----- nvinfo : EIATTR_KPARAM_INFO
	.align		4
.L_1666:
        /*0068*/ 	.byte	0x04, 0x17
        /*006a*/ 	.short	(.L_1668 - .L_1667)
.L_1667:
        /*006c*/ 	.word	0x00000000
        /*0070*/ 	.short	0x0002
        /*0072*/ 	.short	0x0010
        /*0074*/ 	.byte	0x00, 0xf5, 0x21, 0x00


	//----- nvinfo : EIATTR_KPARAM_INFO
	.align		4
.L_1668:
        /*0078*/ 	.byte	0x04, 0x17
        /*007a*/ 	.short	(.L_1670 - .L_1669)
.L_1669:
        /*007c*/ 	.word	0x00000000
        /*0080*/ 	.short	0x0001
        /*0082*/ 	.short	0x0008
        /*0084*/ 	.byte	0x00, 0xf5, 0x21, 0x00


	//----- nvinfo : EIATTR_KPARAM_INFO
	.align		4
.L_1670:
        /*0088*/ 	.byte	0x04, 0x17
        /*008a*/ 	.short	(.L_1672 - .L_1671)
.L_1671:
        /*008c*/ 	.word	0x00000000
        /*0090*/ 	.short	0x0000
        /*0092*/ 	.short	0x0000
        /*0094*/ 	.byte	0x00, 0xf5, 0x21, 0x00


	//----- nvinfo : EIATTR_SPARSE_MMA_MASK
	.align		4
.L_1672:
        /*0098*/ 	.byte	0x03, 0x50
        /*009a*/ 	.short	0x0000


	//----- nvinfo : EIATTR_MAXREG_COUNT
	.align		4
        /*009c*/ 	.byte	0x03, 0x1b
        /*009e*/ 	.short	0x00ff


	//----- nvinfo : EIATTR_NUM_BARRIERS
	.align		4
        /*00a0*/ 	.byte	0x02, 0x4c
        /*00a2*/ 	.byte	0x01
	.zero		1


	//----- nvinfo : EIATTR_MERCURY_ISA_VERSION
	.align		4
        /*00a4*/ 	.byte	0x03, 0x5f
        /*00a6*/ 	.short	0x0101


	//----- nvinfo : EIATTR_VRC_CTA_INIT_COUNT
	.align		4
        /*00a8*/ 	.byte	0x02, 0x4a
	.zero		1
	.zero		1


	//----- nvinfo : EIATTR_EXIT_INSTR_OFFSETS
	.align		4
        /*00ac*/ 	.byte	0x04, 0x1c
        /*00ae*/ 	.short	(.L_1674 - .L_1673)


	//   ....[0]....
.L_1673:
        /*00b0*/ 	.word	0x00000400


	//   ....[1]....
        /*00b4*/ 	.word	0x000007e0


	//   ....[2]....
        /*00b8*/ 	.word	0x000009e0


	//   ....[3]....
        /*00bc*/ 	.word	0x00000a30


	//----- nvinfo : EIATTR_CRS_STACK_SIZE
	.align		4
.L_1674:
        /*00c0*/ 	.byte	0x04, 0x1e
        /*00c2*/ 	.short	(.L_1676 - .L_1675)
.L_1675:
        /*00c4*/ 	.word	0x00000000


	//----- nvinfo : EIATTR_CBANK_PARAM_SIZE
	.align		4
.L_1676:
        /*00c8*/ 	.byte	0x03, 0x19
        /*00ca*/ 	.short	0x0048


	//----- nvinfo : EIATTR_PARAM_CBANK
	.align		4
        /*00cc*/ 	.byte	0x04, 0x0a
        /*00ce*/ 	.short	(.L_1678 - .L_1677)
	.align		4
.L_1677:
        /*00d0*/ 	.word	index@(.nv.constant0._Z29single_item_peu_utility_countPiS_S_S_S_S_iPbS0_)
        /*00d4*/ 	.short	0x0380
        /*00d6*/ 	.short	0x0048


	//----- nvinfo : EIATTR_SW_WAR
	.align		4
.L_1678:
        /*00d8*/ 	.byte	0x04, 0x36
        /*00da*/ 	.short	(.L_1680 - .L_1679)
.L_1679:
        /*00dc*/ 	.word	0x00000008
.L_1680:


//--------------------- .nv.info._Z33single_item_peu_utility_count_maxPiS_S_S_S_S_S_S_S_S_S_S_S_S_Pb --------------------------
	.section	.nv.info._Z33single_item_peu_utility_count_maxPiS_S_S_S_S_S_S_S_S_S_S_S_S_Pb,"",@"SHT_CUDA_INFO"
	.sectionflags	@""
	.align	4


	//----- nvinfo : EIATTR_CUDA_API_VERSION
	.align		4
        /*0000*/ 	.byte	0x04, 0x37
        /*0002*/ 	.short	(.L_1682 - .L_1681)
.L_1681:
        /*0004*/ 	.word	0x00000082


	//----- nvinfo : EIATTR_KPARAM_INFO
	.align		4
.L_1682:
        /*0008*/ 	.byte	0x04, 0x17
        /*000a*/ 	.short	(.L_1684 - .L_1683)
.L_1683:
        /*000c*/ 	.word	0x00000000
        /*0010*/ 	.short	0x000e
        /*0012*/ 	.short	0x0070
        /*0014*/ 	.byte	0x00, 0xf5, 0x21, 0x00


	//----- nvinfo : EIATTR_KPARAM_INFO
	.align		4
.L_1684:
        /*0018*/ 	.byte	0x04, 0x17
        /*001a*/ 	.short	(.L_1686 - .L_1685)
.L_1685:
        /*001c*/ 	.word	0x00000000
        /*0020*/ 	.short	0x000d
        /*0022*/ 	.short	0x0068
        /*0024*/ 	.byte	0x00, 0xf5, 0x21, 0x00


	//----- nvinfo : EIATTR_KPARAM_INFO
	.align		4
.L_1686:
        /*0028*/ 	.byte	0x04, 0x17
        /*002a*/ 	.short	(.L_1688 - .L_1687)
.L_1687:
        /*002c*/ 	.word	0x00000000
        /*0030*/ 	.short	0x000c
        /*0032*/ 	.short	0x0060
        /*0034*/ 	.byte	0x00, 0xf5, 0x21, 0x00


	//----- nvinfo : EIATTR_KPARAM_INFO
	.align		4
.L_1688:
        /*0038*/ 	.byte	0x04, 0x17
        /*003a*/ 	.short	(.L_1690 - .L_1689)
.L_1689:
        /*003c*/ 	.word	0x00000000
        /*0040*/ 	.short	0x000b
        /*0042*/ 	.short	0x0058
        /*0044*/ 	.byte	0x00, 0xf5, 0x21, 0x00


	//----- nvinfo : EIATTR_KPARAM_INFO
	.align		4
.L_1690:
        /*0048*/ 	.byte	0x04, 0x17
        /*004a*/ 	.short	(.L_1692 - .L_1691)
.L_1691:
        /*004c*/ 	.word	0x00000000
        /*0050*/ 	.short	0x000a
        /*0052*/ 	.short	0x0050
        /*0054*/ 	.byte	0x00, 0xf5, 0x21, 0x00


	//----- nvinfo : EIATTR_KPARAM_INFO
	.align		4
.L_1692:
        /*0058*/ 	.byte	0x04, 0x17
        /*005a*/ 	.short	(.L_1694 - .L_1693)
.L_1693:
        /*005c*/ 	.word	0x00000000
        /*0060*/ 	.short	0x0009
        /*0062*/ 	.short	0x0048
        /*0064*/ 	.byte	0x00, 0xf5, 0x21, 0x00


	//----- nvinfo : EIATTR_KPARAM_INFO
	.align		4
.L_1694:
        /*0068*/ 	.byte	0x04, 0x17
        /*006a*/ 	.short	(.L_1696 - .L_1695)
.L_1695:
        /*006c*/ 	.word	0x00000000
        /*0070*/ 	.short	0x0008
        /*0072*/ 	.short	0x0040
        /*0074*/ 	.byte	0x00, 0xf5, 0x21, 0x00


	//----- nvinfo : EIATTR_KPARAM_INFO
	.align		4
.L_1696:
        /*0078*/ 	.byte	0x04, 0x17
        /*007a*/ 	.short	(.L_1698 - .L_1697)
.L_1697:
        /*007c*/ 	.word	0x00000000
        /*0080*/ 	.short	0x0007
        /*0082*/ 	.short	0x0038
        /*0084*/ 	.byte	0x00, 0xf5, 0x21, 0x00


	//----- nvinfo : EIATTR_KPARAM_INFO
	.align		4
.L_1698:
        /*0088*/ 	.byte	0x04, 0x17
        /*008a*/ 	.short	(.L_1700 - .L_1699)
.L_1699:
        /*008c*/ 	.word	0x00000000
        /*0090*/ 	.short	0x0006
        /*0092*/ 	.short	0x0030
        /*0094*/ 	.byte	0x00, 0xf5, 0x21, 0x00


	//----- nvinfo : EIATTR_KPARAM_INFO
	.align		4
.L_1700:
        /*0098*/ 	.byte	0x04, 0x17
        /*009a*/ 	.short	(.L_1702 - .L_1701)
.L_1701:
        /*009c*/ 	.word	0x00000000
        /*00a0*/ 	.short	0x0005
        /*00a2*/ 	.short	0x0028
        /*00a4*/ 	.byte	0x00, 0xf5, 0x21, 0x00


	//----- nvinfo : EIATTR_KPARAM_INFO
	.align		4
.L_1702:
        /*00a8*/ 	.byte	0x04, 0x17
        /*00aa*/ 	.short	(.L_1704 - .L_1703)
.L_1703:
        /*00ac*/ 	.word	0x00000000
        /*00b0*/ 	.short	0x0004
        /*00b2*/ 	.short	0x0020
        /*00b4*/ 	.byte	0x00, 0xf5, 0x21, 0x00


	//----- nvinfo : EIATTR_KPARAM_INFO
	.align		4
.L_1704:
        /*00b8*/ 	.byte	0x04, 0x17
        /*00ba*/ 	.short	(.L_1706 - .L_1705)
.L_1705:
        /*00bc*/ 	.word	0x00000000
        /*00c0*/ 	.short	0x0003
        /*00c2*/ 	.short	0x0018
        /*00c4*/ 	.byte	0x00, 0xf5, 0x21, 0x00


	//----- nvinfo : EIATTR_KPARAM_INFO
	.align		4
.L_1706:
        /*00c8*/ 	.byte	0x04, 0x17
        /*00ca*/ 	.short	(.L_1708 - .L_1707)
.L_1707:
        /*00cc*/ 	.word	0x00000000
        /*00d0*/ 	.short	0x0002
        /*00d2*/ 	.short	0x0010
        /*00d4*/ 	.byte	0x00, 0xf5, 0x21, 0x00


	//----- nvinfo : EIATTR_KPARAM_INFO
	.align		4
.L_1708:
        /*00d8*/ 	.byte	0x04, 0x17
        /*00da*/ 	.short	(.L_1710 - .L_1709)
.L_1709:
        /*00dc*/ 	.word	0x00000000
        /*00e0*/ 	.short	0x0001
        /*00e2*/ 	.short	0x0008
        /*00e4*/ 	.byte	0x00, 0xf5, 0x21, 0x00


	//----- nvinfo : EIATTR_KPARAM_INFO
	.align		4
.L_1710:
        /*00e8*/ 	.byte	0x04, 0x17
        /*00ea*/ 	.short	(.L_1712 - .L_1711)
.L_1711:
        /*00ec*/ 	.word	0x00000000
        /*00f0*/ 	.short	0x0000
        /*00f2*/ 	.short	0x0000
        /*00f4*/ 	.byte	0x00, 0xf5, 0x21, 0x00


	//----- nvinfo : EIATTR_SPARSE_MMA_MASK
	.align		4
.L_1712:
        /*00f8*/ 	.byte	0x03, 0x50
        /*00fa*/ 	.short	0x0000


	//----- nvinfo : EIATTR_MAXREG_COUNT
	.align		4
        /*00fc*/ 	.byte	0x03, 0x1b
        /*00fe*/ 	.short	0x00ff


	//----- nvinfo : EIATTR_NUM_BARRIERS
	.align		4
        /*0100*/ 	.byte	0x02, 0x4c
        /*0102*/ 	.byte	0x01
	.zero		1


	//----- nvinfo : EIATTR_MERCURY_ISA_VERSION
	.align		4
        /*0104*/ 	.byte	0x03, 0x5f
        /*0106*/ 	.short	0x0101


	//----- nvinfo : EIATTR_VRC_CTA_INIT_COUNT
	.align		4
        /*0108*/ 	.byte	0x02, 0x4a
	.zero		1
	.zero		1


	//----- nvinfo : EIATTR_EXIT_INSTR_OFFSETS
	.align		4
        /*010c*/ 	.byte	0x04, 0x1c
        /*010e*/ 	.short	(.L_1714 - .L_1713)


	//   ....[0]....
.L_1713:
        /*0110*/ 	.word	0x000006d0


	//   ....[1]....
        /*0114*/ 	.word	0x00000db0


	//   ....[2]....
        /*0118*/ 	.word	0x00000ed0


	//   ....[3]....
        /*011c*/ 	.word	0x00000f20


	//----- nvinfo : EIATTR_CRS_STACK_SIZE
	.align		4
.L_1714:
        /*0120*/ 	.byte	0x04, 0x1e
        /*0122*/ 	.short	(.L_1716 - .L_1715)
.L_1715:
        /*0124*/ 	.word	0x00000000


	//----- nvinfo : EIATTR_CBANK_PARAM_SIZE
	.align		4
.L_1716:
        /*0128*/ 	.byte	0x03, 0x19
        /*012a*/ 	.short	0x0078


	//----- nvinfo : EIATTR_PARAM_CBANK
	.align		4
        /*012c*/ 	.byte	0x04, 0x0a
        /*012e*/ 	.short	(.L_1718 - .L_1717)
	.align		4
.L_1717:
        /*0130*/ 	.word	index@(.nv.constant0._Z33single_item_peu_utility_count_maxPiS_S_S_S_S_S_S_S_S_S_S_S_S_Pb)
        /*0134*/ 	.short	0x0380
        /*0136*/ 	.short	0x0078


	//----- nvinfo : EIATTR_SW_WAR
	.align		4
.L_1718:
        /*0138*/ 	.byte	0x04, 0x36
        /*013a*/ 	.short	(.L_1720 - .L_1719)
.L_1719:
        /*013c*/ 	.word	0x00000008
.L_1720:


//--------------------- .nv.info._Z18Arr_MultiplicationPiS_i --------------------------
	.section	.nv.info._Z18Arr_MultiplicationPiS_i,"",@"SHT_CUDA_INFO"
	.sectionflags	@""
	.align	4


	//----- nvinfo : EIATTR_CUDA_API_VERSION
	.align		4
        /*0000*/ 	.byte	0x04, 0x37
        /*0002*/ 	.short	(.L_1722 - .L_1721)
.L_1721:
        /*0004*/ 	.word	0x00000082


	//----- nvinfo : EIATTR_KPARAM_INFO
	.align		4
.L_1722:
        /*0008*/ 	.byte	0x04, 0x17
        /*000a*/ 	.short	(.L_1724 - .L_1723)
.L_1723:
        /*000c*/ 	.word	0x00000000
        /*0010*/ 	.short	0x0002
        /*0012*/ 	.short	0x0010
        /*0014*/ 	.byte	0x00, 0xf0, 0x11, 0x00


	//----- nvinfo : EIATTR_KPARAM_INFO
	.align		4
.L_1724:
        /*0018*/ 	.byte	0x04, 0x17
        /*001a*/ 	.short	(.L_1726 - .L_1725)
.L_1725:
        /*001c*/ 	.word	0x00000000
        /*0020*/ 	.short	0x0001
        /*0022*/ 	.short	0x0008
        /*0024*/ 	.byte	0x00, 0xf5, 0x21, 0x00


	//----- nvinfo : EIATTR_KPARAM_INFO
	.align		4
.L_1726:
        /*0028*/ 	.byte	0x04, 0x17
        /*002a*/ 	.short	(.L_1728 - .L_1727)
.L_1727:
        /*002c*/ 	.word	0x00000000
        /*0030*/ 	.short	0x0000
        /*0032*/ 	.short	0x0000
        /*0034*/ 	.byte	0x00, 0xf5, 0x21, 0x00


	//----- nvinfo : EIATTR_SPARSE_MMA_MASK
	.align		4
.L_1728:
        /*0038*/ 	.byte	0x03, 0x50
        /*003a*/ 	.short	0x0000


	//----- nvinfo : EIATTR_MAXREG_COUNT
	.align		4
        /*003c*/ 	.byte	0x03, 0x1b
        /*003e*/ 	.short	0x00ff


	//----- nvinfo : EIATTR_MERCURY_ISA_VERSION
	.align		4
        /*0040*/ 	.byte	0x03, 0x5f
        /*0042*/ 	.short	0x0101


	//----- nvinfo : EIATTR_VRC_CTA_INIT_COUNT
	.align		4
        /*0044*/ 	.byte	0x02, 0x4a
	.zero		1
	.zero		1


	//----- nvinfo : EIATTR_EXIT_INSTR_OFFSETS
	.align		4
        /*0048*/ 	.byte	0x04, 0x1c
        /*004a*/ 	.short	(.L_1730 - .L_1729)


	//   ....[0]....
.L_1729:
        /*004c*/ 	.word	0x00000070


	//   ....[1]....
        /*0050*/ 	.word	0x00000110


	//----- nvinfo : EIATTR_CBANK_PARAM_SIZE
	.align		4
.L_1730:
        /*0054*/ 	.byte	0x03, 0x19
        /*0056*/ 	.short	0x0014


	//----- nvinfo : EIATTR_PARAM_CBANK
	.align		4
        /*0058*/ 	.byte	0x04, 0x0a
        /*005a*/ 	.short	(.L_1732 - .L_1731)
	.align		4
.L_1731:
        /*005c*/ 	.word	index@(.nv.constant0._Z18Arr_MultiplicationPiS_i)
        /*0060*/ 	.short	0x0380
        /*0062*/ 	.short	0x0014


	//----- nvinfo : EIATTR_SW_WAR
	.align		4
.L_1732:
        /*0064*/ 	.byte	0x04, 0x36
        /*0066*/ 	.short	(.L_1734 - .L_1733)
.L_1733:
        /*0068*/ 	.word	0x00000008
.L_1734:


//--------------------- .nv.info._Z17reduceSum2DkernelPKiPii --------------------------
	.section	.nv.info._Z17reduceSum2DkernelPKiPii,"",@"SHT_CUDA_INFO"
	.sectionflags	@""
	.align	4


	//----- nvinfo : EIATTR_CUDA_API_VERSION
	.align		4
        /*0000*/ 	.byte	0x04, 0x37
        /*0002*/ 	.short	(.L_1736 - .L_1735)
.L_1735:
        /*0004*/ 	.word	0x00000082


	//----- nvinfo : EIATTR_KPARAM_INFO
	.align		4
.L_1736:
        /*0008*/ 	.byte	0x04, 0x17
        /*000a*/ 	.short	(.L_1738 - .L_1737)
.L_1737:
        /*000c*/ 	.word	0x00000000
        /*0010*/ 	.short	0x0002
        /*0012*/ 	.short	0x0010
        /*0014*/ 	.byte	0x00, 0xf0, 0x11, 0x00


	//----- nvinfo : EIATTR_KPARAM_INFO
	.align		4
.L_1738:
        /*0018*/ 	.byte	0x04, 0x17
        /*001a*/ 	.short	(.L_1740 - .L_1739)
.L_1739:
        /*001c*/ 	.word	0x00000000
        /*0020*/ 	.short	0x0001
        /*0022*/ 	.short	0x0008
        /*0024*/ 	.byte	0x00, 0xf5, 0x21, 0x00


	//----- nvinfo : EIATTR_KPARAM_INFO
	.align		4
.L_1740:
        /*0028*/ 	.byte	0x04, 0x17
        /*002a*/ 	.short	(.L_1742 - .L_1741)
.L_1741:
        /*002c*/ 	.word	0x00000000
        /*0030*/ 	.short	0x0000
        /*0032*/ 	.short	0x0000
        /*0034*/ 	.byte	0x00, 0xf5, 0x21, 0x00


	//----- nvinfo : EIATTR_SPARSE_MMA_MASK
	.align		4
.L_1742:
        /*0038*/ 	.byte	0x03, 0x50
        /*003a*/ 	.short	0x0000


	//----- nvinfo : EIATTR_MAXREG_COUNT
	.align		4
        /*003c*/ 	.byte	0x03, 0x1b
        /*003e*/ 	.short	0x00ff


	//----- nvinfo : EIATTR_NUM_BARRIERS
	.align		4
        /*0040*/ 	.byte	0x02, 0x4c
        /*0042*/ 	.byte	0x01
	.zero		1


	//----- nvinfo : EIATTR_MERCURY_ISA_VERSION
	.align		4
        /*0044*/ 	.byte	0x03, 0x5f
        /*0046*/ 	.short	0x0101


	//----- nvinfo : EIATTR_VRC_CTA_INIT_COUNT
	.align		4
        /*0048*/ 	.byte	0x02, 0x4a
	.zero		1
	.zero		1


	//----- nvinfo : EIATTR_EXIT_INSTR_OFFSETS
	.align		4
        /*004c*/ 	.byte	0x04, 0x1c
        /*004e*/ 	.short	(.L_1744 - .L_1743)


	//   ....[0]....
.L_1743:
        /*0050*/ 	.word	0x00000280


	//   ....[1]....
        /*0054*/ 	.word	0x000004e0


	//   ....[2]....
        /*0058*/ 	.word	0x00000560


	//----- nvinfo : EIATTR_CBANK_PARAM_SIZE
	.align		4
.L_1744:
        /*005c*/ 	.byte	0x03, 0x19
        /*005e*/ 	.short	0x0014


	//----- nvinfo : EIATTR_PARAM_CBANK
	.align		4
        /*0060*/ 	.byte	0x04, 0x0a
        /*0062*/ 	.short	(.L_1746 - .L_1745)
	.align		4
.L_1745:
        /*0064*/ 	.word	index@(.nv.constant0._Z17reduceSum2DkernelPKiPii)
        /*0068*/ 	.short	0x0380
        /*006a*/ 	.short	0x0014


	//----- nvinfo : EIATTR_SW_WAR
	.align		4
.L_1746:
        /*006c*/ 	.byte	0x04, 0x36
        /*006e*/ 	.short	(.L_1748 - .L_1747)
.L_1747:
        /*0070*/ 	.word	0x00000008
.L_1748:


//--------------------- .nv.info._Z23single_item_TSU_pruningiiPiS_S_S_ --------------------------
	.section	.nv.info._Z23single_item_TSU_pruningiiPiS_S_S_,"",@"SHT_CUDA_INFO"
	.sectionflags	@""
	.align	4


	//----- nvinfo : EIATTR_CUDA_API_VERSION
	.align		4
        /*0000*/ 	.byte	0x04, 0x37
        /*0002*/ 	.short	(.L_1750 - .L_1749)
.L_1749:
        /*0004*/ 	.word	0x00000082


	//----- nvinfo : EIATTR_KPARAM_INFO
	.align		4
.L_1750:
        /*0008*/ 	.byte	0x04, 0x17
        /*000a*/ 	.short	(.L_1752 - .L_1751)
.L_1751:
        /*000c*/ 	.word	0x00000000
        /*0010*/ 	.short	0x0005
        /*0012*/ 	.short	0x0020
        /*0014*/ 	.byte	0x00, 0xf5, 0x21, 0x00


	//----- nvinfo : EIATTR_KPARAM_INFO
	.align		4
.L_1752:
        /*0018*/ 	.byte	0x04, 0x17
        /*001a*/ 	.short	(.L_1754 - .L_1753)
.L_1753:
        /*001c*/ 	.word	0x00000000
        /*0020*/ 	.short	0x0004
        /*0022*/ 	.short	0x0018
        /*0024*/ 	.byte	0x00, 0xf5, 0x21, 0x00


	//----- nvinfo : EIATTR_KPARAM_INFO
	.align		4
.L_1754:
        /*0028*/ 	.byte	0x04, 0x17
        /*002a*/ 	.short	(.L_1756 - .L_1755)
.L_1755:
        /*002c*/ 	.word	0x00000000
        /*0030*/ 	.short	0x0003
        /*0032*/ 	.short	0x0010
        /*0034*/ 	.byte	0x00, 0xf5, 0x21, 0x00


	//----- nvinfo : EIATTR_KPARAM_INFO
	.align		4
.L_1756:
        /*0038*/ 	.byte	0x04, 0x17
        /*003a*/ 	.short	(.L_1758 - .L_1757)
.L_1757:
        /*003c*/ 	.word	0x00000000
        /*0040*/ 	.short	0x0002
        /*0042*/ 	.short	0x0008
        /*0044*/ 	.byte	0x00, 0xf5, 0x21, 0x00


	//----- nvinfo : EIATTR_KPARAM_INFO
	.align		4
.L_1758:
        /*0048*/ 	.byte	0x04, 0x17
        /*004a*/ 	.short	(.L_1760 - .L_1759)
.L_1759:
        /*004c*/ 	.word	0x00000000
        /*0050*/ 	.short	0x0001
        /*0052*/ 	.short	0x0004
        /*0054*/ 	.byte	0x00, 0xf0, 0x11, 0x00


	//----- nvinfo : EIATTR_KPARAM_INFO
	.align		4
.L_1760:
        /*0058*/ 	.byte	0x04, 0x17
        /*005a*/ 	.short	(.L_1762 - .L_1761)
.L_1761:
        /*005c*/ 	.word	0x00000000
        /*0060*/ 	.short	0x0000
        /*0062*/ 	.short	0x0000
        /*0064*/ 	.byte	0x00, 0xf0, 0x11, 0x00


	//----- nvinfo : EIATTR_SPARSE_MMA_MASK
	.align		4
.L_1762:
        /*0068*/ 	.byte	0x03, 0x50
        /*006a*/ 	.short	0x0000


	//----- nvinfo : EIATTR_MAXREG_COUNT
	.align		4
        /*006c*/ 	.byte	0x03, 0x1b
        /*006e*/ 	.short	0x00ff


	//----- nvinfo : EIATTR_MERCURY_ISA_VERSION
	.align		4
        /*0070*/ 	.byte	0x03, 0x5f
        /*0072*/ 	.short	0x0101


	//----- nvinfo : EIATTR_VRC_CTA_INIT_COUNT
	.align		4
        /*0074*/ 	.byte	0x02, 0x4a
	.zero		1
	.zero		1


	//----- nvinfo : EIATTR_EXIT_INSTR_OFFSETS
	.align		4
        /*0078*/ 	.byte	0x04, 0x1c
        /*007a*/ 	.short	(.L_1764 - .L_1763)


	//   ....[0]....
.L_1763:
        /*007c*/ 	.word	0x00000040


	//   ....[1]....
        /*0080*/ 	.word	0x000001b0


	//----- nvinfo : EIATTR_CRS_STACK_SIZE
	.align		4
.L_1764:
        /*0084*/ 	.byte	0x04, 0x1e
        /*0086*/ 	.short	(.L_1766 - .L_1765)
.L_1765:
        /*0088*/ 	.word	0x00000000


	//----- nvinfo : EIATTR_CBANK_PARAM_SIZE
	.align		4
.L_1766:
        /*008c*/ 	.byte	0x03, 0x19
        /*008e*/ 	.short	0x0028


	//----- nvinfo : EIATTR_PARAM_CBANK
	.align		4
        /*0090*/ 	.byte	0x04, 0x0a
        /*0092*/ 	.short	(.L_1768 - .L_1767)
	.align		4
.L_1767:
        /*0094*/ 	.word	index@(.nv.constant0._Z23single_item_TSU_pruningiiPiS_S_S_)
        /*0098*/ 	.short	0x0380
        /*009a*/ 	.short	0x0028


	//----- nvinfo : EIATTR_SW_WAR
	.align		4
.L_1768:
        /*009c*/ 	.byte	0x04, 0x36
        /*009e*/ 	.short	(.L_1770 - .L_1769)
.L_1769:
        /*00a0*/ 	.word	0x00000008
.L_1770:


//--------------------- .nv.info._Z49sum_i_candidate_TSU_chain_sid_num_Segments_LargeNPKiS0_iiPi --------------------------
	.section	.nv.info._Z49sum_i_candidate_TSU_chain_sid_num_Segments_LargeNPKiS0_iiPi,"",@"SHT_CUDA_INFO"
	.sectionflags	@""
	.align	4


	//----- nvinfo : EIATTR_CUDA_API_VERSION
	.align		4
        /*0000*/ 	.byte	0x04, 0x37
        /*0002*/ 	.short	(.L_1772 - .L_1771)
.L_1771:
        /*0004*/ 	.word	0x00000082


	//----- nvinfo : EIATTR_KPARAM_INFO
	.align		4
.L_1772:
        /*0008*/ 	.byte	0x04, 0x17
        /*000a*/ 	.short	(.L_1774 - .L_1773)
.L_1773:
        /*000c*/ 	.word	0x00000000
        /*0010*/ 	.short	0x0004
        /*0012*/ 	.short	0x0018
        /*0014*/ 	.byte	0x00, 0xf5, 0x21, 0x00


	//----- nvinfo : EIATTR_KPARAM_INFO
	.align		4
.L_1774:
        /*0018*/ 	.byte	0x04, 0x17
        /*001a*/ 	.short	(.L_1776 - .L_1775)
.L_1775:
        /*001c*/ 	.word	0x00000000
        /*0020*/ 	.short	0x0003
        /*0022*/ 	.short	0x0014
        /*0024*/ 	.byte	0x00, 0xf0, 0x11, 0x00


	//----- nvinfo : EIATTR_KPARAM_INFO
	.align		4
.L_1776:
        /*0028*/ 	.byte	0x04, 0x17
        /*002a*/ 	.short	(.L_1778 - .L_1777)
.L_1777:
        /*002c*/ 	.word	0x00000000
        /*0030*/ 	.short	0x0002
        /*0032*/ 	.short	0x0010
        /*0034*/ 	.byte	0x00, 0xf0, 0x11, 0x00


	//----- nvinfo : EIATTR_KPARAM_INFO
	.align		4
.L_1778:
        /*0038*/ 	.byte	0x04, 0x17
        /*003a*/ 	.short	(.L_1780 - .L_1779)
.L_1779:
        /*003c*/ 	.word	0x00000000
        /*0040*/ 	.short	0x0001
        /*0042*/ 	.short	0x0008
        /*0044*/ 	.byte	0x00, 0xf5, 0x21, 0x00


	//----- nvinfo : EIATTR_KPARAM_INFO
	.align		4
.L_1780:
        /*0048*/ 	.byte	0x04, 0x17
        /*004a*/ 	.short	(.L_1782 - .L_1781)
.L_1781:
        /*004c*/ 	.word	0x00000000
        /*0050*/ 	.short	0x0000
        /*0052*/ 	.short	0x0000
        /*0054*/ 	.byte	0x00, 0xf5, 0x21, 0x00


	//----- nvinfo : EIATTR_SPARSE_MMA_MASK
	.align		4
.L_1782:
        /*0058*/ 	.byte	0x03, 0x50
        /*005a*/ 	.short	0x0000


	//----- nvinfo : EIATTR_MAXREG_COUNT
	.align		4
        /*005c*/ 	.byte	0x03, 0x1b
        /*005e*/ 	.short	0x00ff


	//----- nvinfo : EIATTR_MERCURY_ISA_VERSION
	.align		4
        /*0060*/ 	.byte	0x03, 0x5f
        /*0062*/ 	.short	0x0101


	//----- nvinfo : EIATTR_VRC_CTA_INIT_COUNT
	.align		4
        /*0064*/ 	.byte	0x02, 0x4a
	.zero		1
	.zero		1


	//----- nvinfo : EIATTR_EXIT_INSTR_OFFSETS
	.align		4
        /*0068*/ 	.byte	0x04, 0x1c
        /*006a*/ 	.short	(.L_1784 - .L_1783)


	//   ....[0]....
.L_1783:
        /*006c*/ 	.word	0x00000090


	//   ....[1]....
        /*0070*/ 	.word	0x00000b30


	//----- nvinfo : EIATTR_CRS_STACK_SIZE
	.align		4
.L_1784:
        /*0074*/ 	.byte	0x04, 0x1e
        /*0076*/ 	.short	(.L_1786 - .L_1785)
.L_1785:
        /*0078*/ 	.word	0x00000000


	//----- nvinfo : EIATTR_CBANK_PARAM_SIZE
	.align		4
.L_1786:
        /*007c*/ 	.byte	0x03, 0x19
        /*007e*/ 	.short	0x0020


	//----- nvinfo : EIATTR_PARAM_CBANK
	.align		4
        /*0080*/ 	.byte	0x04, 0x0a
        /*0082*/ 	.short	(.L_1788 - .L_1787)
	.align		4
.L_1787:
        /*0084*/ 	.word	index@(.nv.constant0._Z49sum_i_candidate_TSU_chain_sid_num_Segments_LargeNPKiS0_iiPi)
        /*0088*/ 	.short	0x0380
        /*008a*/ 	.short	0x0020


	//----- nvinfo : EIATTR_SW_WAR
	.align		4
.L_1788:
        /*008c*/ 	.byte	0x04, 0x36
        /*008e*/ 	.short	(.L_1790 - .L_1789)
.L_1789:
        /*0090*/ 	.word	0x00000008
.L_1790:


//--------------------- .nv.info._Z29count_single_item_i_candidateiPiS_S_S_S_S_S_S_S_S_S_S_S_S_S_S_S_PbS_S_S_ --------------------------
	.section	.nv.info._Z29count_single_item_i_candidateiPiS_S_S_S_S_S_S_S_S_S_S_S_S_S_S_S_PbS_S_S_,"",@"SHT_CUDA_INFO"
	.sectionflags	@""
	.align	4


	//----- nvinfo : EIATTR_CUDA_API_VERSION
	.align		4
        /*0000*/ 	.byte	0x04, 0x37
        /*0002*/ 	.short	(.L_1792 - .L_1791)
.L_1791:
        /*0004*/ 	.word	0x00000082


	//----- nvinfo : EIATTR_KPARAM_INFO
	.align		4
.L_1792:
        /*0008*/ 	.byte	0x04, 0x17
        /*000a*/ 	.short	(.L_1794 - .L_1793)
.L_1793:
        /*000c*/ 	.word	0x00000000
        /*0010*/ 	.short	0x0015
        /*0012*/ 	.short	0x00a8
        /*0014*/ 	.byte	0x00, 0xf5, 0x21, 0x00


	//----- nvinfo : EIATTR_KPARAM_INFO
	.align		4
.L_1794:
        /*0018*/ 	.byte	0x04, 0x17
        /*001a*/ 	.short	(.L_1796 - .L_1795)
.L_1795:
        /*001c*/ 	.word	0x00000000
        /*0020*/ 	.short	0x0014
        /*0022*/ 	.short	0x00a0
        /*0024*/ 	.byte	0x00, 0xf5, 0x21, 0x00


	//----- nvinfo : EIATTR_KPARAM_INFO
	.align		4
.L_1796:
        /*0028*/ 	.byte	0x04, 0x17
        /*002a*/ 	.short	(.L_1798 - .L_1797)
.L_1797:
        /*002c*/ 	.word	0x00000000
        /*0030*/ 	.short	0x0013
        /*0032*/ 	.short	0x0098
        /*0034*/ 	.byte	0x00, 0xf5, 0x21, 0x00


	//----- nvinfo : EIATTR_KPARAM_INFO
	.align		4
.L_1798:
        /*0038*/ 	.byte	0x04, 0x17
        /*003a*/ 	.short	(.L_1800 - .L_1799)
.L_1799:
        /*003c*/ 	.word	0x00000000
        /*0040*/ 	.short	0x0012
        /*0042*/ 	.short	0x0090
        /*0044*/ 	.byte	0x00, 0xf5, 0x21, 0x00


	//----- nvinfo : EIATTR_KPARAM_INFO
	.align		4
.L_1800:
        /*0048*/ 	.byte	0x04, 0x17
        /*004a*/ 	.short	(.L_1802 - .L_1801)
.L_1801:
        /*004c*/ 	.word	0x00000000
        /*0050*/ 	.short	0x0011
        /*0052*/ 	.short	0x0088
        /*0054*/ 	.byte	0x00, 0xf5, 0x21, 0x00


	//----- nvinfo : EIATTR_KPARAM_INFO
	.align		4
.L_1802:
        /*0058*/ 	.byte	0x04, 0x17
        /*005a*/ 	.short	(.L_1804 - .L_1803)
.L_1803:
        /*005c*/ 	.word	0x00000000
        /*0060*/ 	.short	0x0010
        /*0062*/ 	.short	0x0080
        /*0064*/ 	.byte	0x00, 0xf5, 0x21, 0x00


	//----- nvinfo : EIATTR_KPARAM_INFO
	.align		4
.L_1804:
        /*0068*/ 	.byte	0x04, 0x17
        /*006a*/ 	.short	(.L_1806 - .L_1805)
.L_1805:
        /*006c*/ 	.word	0x00000000
        /*0070*/ 	.short	0x000f
        /*0072*/ 	.short	0x0078
        /*0074*/ 	.byte	0x00, 0xf5, 0x21, 0x00


	//----- nvinfo : EIATTR_KPARAM_INFO
	.align		4
.L_1806:
        /*0078*/ 	.byte	0x04, 0x17
        /*007a*/ 	.short	(.L_1808 - .L_1807)
.L_1807:
        /*007c*/ 	.word	0x00000000
        /*0080*/ 	.short	0x000e
        /*0082*/ 	.short	0x0070
        /*0084*/ 	.byte	0x00, 0xf5, 0x21, 0x00


	//----- nvinfo : EIATTR_KPARAM_INFO
	.align		4
.L_1808:
        /*0088*/ 	.byte	0x04, 0x17
        /*008a*/ 	.short	(.L_1810 - .L_1809)
.L_1809:
        /*008c*/ 	.word	0x00000000
        /*0090*/ 	.short	0x000d
        /*0092*/ 	.short	0x0068
        /*0094*/ 	.byte	0x00, 0xf5, 0x21, 0x00


	//----- nvinfo : EIATTR_KPARAM_INFO
	.align		4
.L_1810:
        /*0098*/ 	.byte	0x04, 0x17
        /*009a*/ 	.short	(.L_1812 - .L_1811)
.L_1811:
        /*009c*/ 	.word	0x00000000
        /*00a0*/ 	.short	0x000c
        /*00a2*/ 	.short	0x0060
        /*00a4*/ 	.byte	0x00, 0xf5, 0x21, 0x00


	//----- nvinfo : EIATTR_KPARAM_INFO
	.align		4
.L_1812:
        /*00a8*/ 	.byte	0x04, 0x17
        /*00aa*/ 	.short	(.L_1814 - .L_1813)
.L_1813:
        /*00ac*/ 	.word	0x00000000
        /*00b0*/ 	.short	0x000b
        /*00b2*/ 	.short	0x0058
        /*00b4*/ 	.byte	0x00, 0xf5, 0x21, 0x00


	//----- nvinfo : EIATTR_KPARAM_INFO
	.align		4
.L_1814:
        /*00b8*/ 	.byte	0x04, 0x17
        /*00ba*/ 	.short	(.L_1816 - .L_1815)
.L_1815:
        /*00bc*/ 	.word	0x00000000
        /*00c0*/ 	.short	0x000a
        /*00c2*/ 	.short	0x0050
        /*00c4*/ 	.byte	0x00, 0xf5, 0x21, 0x00


	//----- nvinfo : EIATTR_KPARAM_INFO
	.align		4
.L_1816:
        /*00c8*/ 	.byte	0x04, 0x17
        /*00ca*/ 	.short	(.L_1818 - .L_1817)
.L_1817:
        /*00cc*/ 	.word	0x00000000
        /*00d0*/ 	.short	0x0009
        /*00d2*/ 	.short	0x0048
        /*00d4*/ 	.byte	0x00, 0xf5, 0x21, 0x00


	//----- nvinfo : EIATTR_KPARAM_INFO
	.align		4
.L_1818:
        /*00d8*/ 	.byte	0x04, 0x17
        /*00da*/ 	.short	(.L_1820 - .L_1819)
.L_1819:
        /*00dc*/ 	.word	0x00000000
        /*00e0*/ 	.short	0x0008
        /*00e2*/ 	.short	0x0040
        /*00e4*/ 	.byte	0x00, 0xf5, 0x21, 0x00


	//----- nvinfo : EIATTR_KPARAM_INFO
	.align		4
.L_1820:
        /*00e8*/ 	.byte	0x04, 0x17
        /*00ea*/ 	.short	(.L_1822 - .L_1821)
.L_1821:
        /*00ec*/ 	.word	0x00000000
        /*00f0*/ 	.short	0x0007
        /*00f2*/ 	.short	0x0038
        /*00f4*/ 	.byte	0x00, 0xf5, 0x21, 0x00


	//----- nvinfo : EIATTR_KPARAM_INFO
	.align		4
.L_1822:
        /*00f8*/ 	.byte	0x04, 0x17
        /*00fa*/ 	.short	(.L_1824 - .L_1823)
.L_1823:
        /*00fc*/ 	.word	0x00000000
        /*0100*/ 	.short	0x0006
        /*0102*/ 	.short	0x0030
        /*0104*/ 	.byte	0x00, 0xf5, 0x21, 0x00


	//----- nvinfo : EIATTR_KPARAM_INFO
	.align		4
.L_1824:
        /*0108*/ 	.byte	0x04, 0x17
        /*010a*/ 	.short	(.L_1826 - .L_1825)
.L_1825:
        /*010c*/ 	.word	0x00000000
        /*0110*/ 	.short	0x0005
        /*0112*/ 	.short	0x0028
        /*0114*/ 	.byte	0x00, 0xf5, 0x21, 0x00


	//----- nvinfo : EIATTR_KPARAM_INFO
	.align		4
.L_1826:
        /*0118*/ 	.byte	0x04, 0x17
        /*011a*/ 	.short	(.L_1828 - .L_1827)
.L_1827:
        /*011c*/ 	.word	0x00000000
        /*0120*/ 	.short	0x0004
        /*0122*/ 	.short	0x0020
        /*0124*/ 	.byte	0x00, 0xf5, 0x21, 0x00


	//----- nvinfo : EIATTR_KPARAM_INFO
	.align		4
.L_1828:
        /*0128*/ 	.byte	0x04, 0x17
        /*012a*/ 	.short	(.L_1830 - .L_1829)
.L_1829:
        /*012c*/ 	.word	0x00000000
        /*0130*/ 	.short	0x0003
        /*0132*/ 	.short	0x0018
        /*0134*/ 	.byte	0x00, 0xf5, 0x21, 0x00


	//----- nvinfo : EIATTR_KPARAM_INFO
	.align		4
.L_1830:
        /*0138*/ 	.byte	0x04, 0x17
        /*013a*/ 	.short	(.L_1832 - .L_1831)
.L_1831:
        /*013c*/ 	.word	0x00000000
        /*0140*/ 	.short	0x0002
        /*0142*/ 	.short	0x0010
        /*0144*/ 	.byte	0x00, 0xf5, 0x21, 0x00


	//----- nvinfo : EIATTR_KPARAM_INFO
	.align		4
.L_1832:
        /*0148*/ 	.byte	0x04, 0x17
        /*014a*/ 	.short	(.L_1834 - .L_1833)
.L_1833:
        /*014c*/ 	.word	0x00000000
        /*0150*/ 	.short	0x0001
        /*0152*/ 	.short	0x0008
        /*0154*/ 	.byte	0x00, 0xf5, 0x21, 0x00


	//----- nvinfo : EIATTR_KPARAM_INFO
	.align		4
.L_1834:
        /*0158*/ 	.byte	0x04, 0x17
        /*015a*/ 	.short	(.L_1836 - .L_1835)
.L_1835:
        /*015c*/ 	.word	0x00000000
        /*0160*/ 	.short	0x0000
        /*0162*/ 	.short	0x0000
        /*0164*/ 	.byte	0x00, 0xf0, 0x11, 0x00


	//----- nvinfo : EIATTR_SPARSE_MMA_MASK
	.align		4
.L_1836:
        /*0168*/ 	.byte	0x03, 0x50
        /*016a*/ 	.short	0x0000


	//----- nvinfo : EIATTR_MAXREG_COUNT
	.align		4
        /*016c*/ 	.byte	0x03, 0x1b
        /*016e*/ 	.short	0x00ff


	//----- nvinfo : EIATTR_MERCURY_ISA_VERSION
	.align		4
        /*0170*/ 	.byte	0x03, 0x5f
        /*0172*/ 	.short	0x0101


	//----- nvinfo : EIATTR_VRC_CTA_INIT_COUNT
	.align		4
        /*0174*/ 	.byte	0x02, 0x4a
	.zero		1
	.zero		1


	//----- nvinfo : EIATTR_EXIT_INSTR_OFFSETS
	.align		4
        /*0178*/ 	.byte	0x04, 0x1c
        /*017a*/ 	.short	(.L_1838 - .L_1837)


	//   ....[0]....
.L_1837:
        /*017c*/ 	.word	0x00000160


	//   ....[1]....
        /*0180*/ 	.word	0x00000680


	//----- nvinfo : EIATTR_CRS_STACK_SIZE
	.align		4
.L_1838:
        /*0184*/ 	.byte	0x04, 0x1e
        /*0186*/ 	.short	(.L_1840 - .L_1839)
.L_1839:
        /*0188*/ 	.word	0x00000000


	//----- nvinfo : EIATTR_CBANK_PARAM_SIZE
	.align		4
.L_1840:
        /*018c*/ 	.byte	0x03, 0x19
        /*018e*/ 	.short	0x00b0


	//----- nvinfo : EIATTR_PARAM_CBANK
	.align		4
        /*0190*/ 	.byte	0x04, 0x0a
        /*0192*/ 	.short	(.L_1842 - .L_1841)
	.align		4
.L_1841:
        /*0194*/ 	.word	index@(.nv.constant0._Z29count_single_item_i_candidateiPiS_S_S_S_S_S_S_S_S_S_S_S_S_S_S_S_PbS_S_S_)
        /*0198*/ 	.short	0x0380
        /*019a*/ 	.short	0x00b0


	//----- nvinfo : EIATTR_SW_WAR
	.align		4
.L_1842:
        /*019c*/ 	.byte	0x04, 0x36
        /*019e*/ 	.short	(.L_1844 - .L_1843)
.L_1843:
        /*01a0*/ 	.word	0x00000008
.L_1844:


//--------------------- .nv.info._Z29count_single_item_s_candidateiPiS_S_S_S_S_S_S_S_S_S_S_S_S_S_PbS_S_S_S_S_ --------------------------
	.section	.nv.info._Z29count_single_item_s_candidateiPiS_S_S_S_S_S_S_S_S_S_S_S_S_S_PbS_S_S_S_S_,"",@"SHT_CUDA_INFO"
	.sectionflags	@""
	.align	4


	//----- nvinfo : EIATTR_CUDA_API_VERSION
	.align		4
        /*0000*/ 	.byte	0x04, 0x37
        /*0002*/ 	.short	(.L_1846 - .L_1845)
.L_1845:
        /*0004*/ 	.word	0x00000082


	//----- nvinfo : EIATTR_KPARAM_INFO
	.align		4
.L_1846:
        /*0008*/ 	.byte	0x04, 0x17
        /*000a*/ 	.short	(.L_1848 - .L_1847)
.L_1847:
        /*000c*/ 	.word	0x00000000
        /*0010*/ 	.short	0x0015
        /*0012*/ 	.short	0x00a8
        /*0014*/ 	.byte	0x00, 0xf5, 0x21, 0x00


	//----- nvinfo : EIATTR_KPARAM_INFO
	.align		4
.L_1848:
        /*0018*/ 	.byte	0x04, 0x17
        /*001a*/ 	.short	(.L_1850 - .L_1849)
.L_1849:
        /*001c*/ 	.word	0x00000000
        /*0020*/ 	.short	0x0014
        /*0022*/ 	.short	0x00a0
        /*0024*/ 	.byte	0x00, 0xf5, 0x21, 0x00


	//----- nvinfo : EIATTR_KPARAM_INFO
	.align		4
.L_1850:
        /*0028*/ 	.byte	0x04, 0x17
        /*002a*/ 	.short	(.L_1852 - .L_1851)
.L_1851:
        /*002c*/ 	.word	0x00000000
        /*0030*/ 	.short	0x0013
        /*0032*/ 	.short	0x0098
        /*0034*/ 	.byte	0x00, 0xf5, 0x21, 0x00


	//----- nvinfo : EIATTR_KPARAM_INFO
	.align		4
.L_1852:
        /*0038*/ 	.byte	0x04, 0x17
        /*003a*/ 	.short	(.L_1854 - .L_1853)
.L_1853:
        /*003c*/ 	.word	0x00000000
        /*0040*/ 	.short	0x0012
        /*0042*/ 	.short	0x0090
        /*0044*/ 	.byte	0x00, 0xf5, 0x21, 0x00


	//----- nvinfo : EIATTR_KPARAM_INFO
	.align		4
.L_1854:
        /*0048*/ 	.byte	0x04, 0x17
        /*004a*/ 	.short	(.L_1856 - .L_1855)
.L_1855:
        /*004c*/ 	.word	0x00000000
        /*0050*/ 	.short	0x0011
        /*0052*/ 	.short	0x0088
        /*0054*/ 	.byte	0x00, 0xf5, 0x21, 0x00


	//----- nvinfo : EIATTR_KPARAM_INFO
	.align		4
.L_1856:
        /*0058*/ 	.byte	0x04, 0x17
        /*005a*/ 	.short	(.L_1858 - .L_1857)
.L_1857:
        /*005c*/ 	.word	0x00000000
        /*0060*/ 	.short	0x0010
        /*0062*/ 	.short	0x0080
        /*0064*/ 	.byte	0x00, 0xf5, 0x21, 0x00


	//----- nvinfo : EIATTR_KPARAM_INFO
	.align		4
.L_1858:
        /*0068*/ 	.byte	0x04, 0x17
        /*006a*/ 	.short	(.L_1860 - .L_1859)
.L_1859:
        /*006c*/ 	.word	0x00000000
        /*0070*/ 	.short	0x000f
        /*0072*/ 	.short	0x0078
        /*0074*/ 	.byte	0x00, 0xf5, 0x21, 0x00


	//----- nvinfo : EIATTR_KPARAM_INFO
	.align		4
.L_1860:
        /*0078*/ 	.byte	0x04, 0x17
        /*007a*/ 	.short	(.L_1862 - .L_1861)
.L_1861:
        /*007c*/ 	.word	0x00000000
        /*0080*/ 	.short	0x000e
        /*0082*/ 	.short	0x0070
        /*0084*/ 	.byte	0x00, 0xf5, 0x21, 0x00


	//----- nvinfo : EIATTR_KPARAM_INFO
	.align		4
.L_1862:
        /*0088*/ 	.byte	0x04, 0x17
        /*008a*/ 	.short	(.L_1864 - .L_1863)
.L_1863:
        /*008c*/ 	.word	0x00000000
        /*0090*/ 	.short	0x000d
        /*0092*/ 	.short	0x0068
        /*0094*/ 	.byte	0x00, 0xf5, 0x21, 0x00


	//----- nvinfo : EIATTR_KPARAM_INFO
	.align		4
.L_1864:
        /*0098*/ 	.byte	0x04, 0x17
        /*009a*/ 	.short	(.L_1866 - .L_1865)
.L_1865:
        /*009c*/ 	.word	0x00000000
        /*00a0*/ 	.short	0x000c
        /*00a2*/ 	.short	0x0060
        /*00a4*/ 	.byte	0x00, 0xf5, 0x21, 0x00


	//----- nvinfo : EIATTR_KPARAM_INFO
	.align		4
.L_1866:
        /*00a8*/ 	.byte	0x04, 0x17
        /*00aa*/ 	.short	(.L_1868 - .L_1867)
.L_1867:
        /*00ac*/ 	.word	0x00000000
        /*00b0*/ 	.short	0x000b
        /*00b2*/ 	.short	0x0058
        /*00b4*/ 	.byte	0x00, 0xf5, 0x21, 0x00


	//----- nvinfo : EIATTR_KPARAM_INFO
	.align		4
.L_1868:
        /*00b8*/ 	.byte	0x04, 0x17
        /*00ba*/ 	.short	(.L_1870 - .L_1869)
.L_1869:
        /*00bc*/ 	.word	0x00000000
        /*00c0*/ 	.short	0x000a
        /*00c2*/ 	.short	0x0050
        /*00c4*/ 	.byte	0x00, 0xf5, 0x21, 0x00


	//----- nvinfo : EIATTR_KPARAM_INFO
	.align		4
.L_1870:
        /*00c8*/ 	.byte	0x04, 0x17
        /*00ca*/ 	.short	(.L_1872 - .L_1871)
.L_1871:
        /*00cc*/ 	.word	0x00000000
        /*00d0*/ 	.short	0x0009
        /*00d2*/ 	.short	0x0048
        /*00d4*/ 	.byte	0x00, 0xf5, 0x21, 0x00


	//----- nvinfo : EIATTR_KPARAM_INFO
	.align		4
.L_1872:
        /*00d8*/ 	.byte	0x04, 0x17
        /*00da*/ 	.short	(.L_1874 - .L_1873)
.L_1873:
        /*00dc*/ 	.word	0x00000000
        /*00e0*/ 	.short	0x0008
        /*00e2*/ 	.short	0x0040
        /*00e4*/ 	.byte	0x00, 0xf5, 0x21, 0x00


	//----- nvinfo : EIATTR_KPARAM_INFO
	.align		4
.L_1874:
        /*00e8*/ 	.byte	0x04, 0x17
        /*00ea*/ 	.short	(.L_1876 - .L_1875)
.L_1875:
        /*00ec*/ 	.word	0x00000000
        /*00f0*/ 	.short	0x0007
        /*00f2*/ 	.short	0x0038
        /*00f4*/ 	.byte	0x00, 0xf5, 0x21, 0x00


	//----- nvinfo : EIATTR_KPARAM_INFO
	.align		4
.L_1876:
        /*00f8*/ 	.byte	0x04, 0x17
        /*00fa*/ 	.short	(.L_1878 - .L_1877)
.L_1877:
        /*00fc*/ 	.word	0x00000000
        /*0100*/ 	.short	0x0006
        /*0102*/ 	.short	0x0030
        /*0104*/ 	.byte	0x00, 0xf5, 0x21, 0x00


	//----- nvinfo : EIATTR_KPARAM_INFO
	.align		4
.L_1878:
        /*0108*/ 	.byte	0x04, 0x17
        /*010a*/ 	.short	(.L_1880 - .L_1879)
.L_1879:
        /*010c*/ 	.word	0x00000000
        /*0110*/ 	.short	0x0005
        /*0112*/ 	.short	0x0028
        /*0114*/ 	.byte	0x00, 0xf5, 0x21, 0x00


	//----- nvinfo : EIATTR_KPARAM_INFO
	.align		4
.L_1880:
        /*0118*/ 	.byte	0x04, 0x17
        /*011a*/ 	.short	(.L_1882 - .L_1881)
.L_1881:
        /*011c*/ 	.word	0x00000000
        /*0120*/ 	.short	0x0004
        /*0122*/ 	.short	0x0020
        /*0124*/ 	.byte	0x00, 0xf5, 0x21, 0x00


	//----- nvinfo : EIATTR_KPARAM_INFO
	.align		4
.L_1882:
        /*0128*/ 	.byte	0x04, 0x17
        /*012a*/ 	.short	(.L_1884 - .L_1883)
.L_1883:
        /*012c*/ 	.word	0x00000000
        /*0130*/ 	.short	0x0003
        /*0132*/ 	.short	0x0018
        /*0134*/ 	.byte	0x00, 0xf5, 0x21, 0x00


	//----- nvinfo : EIATTR_KPARAM_INFO
	.align		4
.L_1884:
        /*0138*/ 	.byte	0x04, 0x17
        /*013a*/ 	.short	(.L_1886 - .L_1885)
.L_1885:
        /*013c*/ 	.word	0x00000000
        /*0140*/ 	.short	0x0002
        /*0142*/ 	.short	0x0010
        /*0144*/ 	.byte	0x00, 0xf5, 0x21, 0x00


	//----- nvinfo : EIATTR_KPARAM_INFO
	.align		4
.L_1886:
        /*0148*/ 	.byte	0x04, 0x17
        /*014a*/ 	.short	(.L_1888 - .L_1887)
.L_1887:
        /*014c*/ 	.word	0x00000000
        /*0150*/ 	.short	0x0001
        /*0152*/ 	.short	0x0008
        /*0154*/ 	.byte	0x00, 0xf5, 0x21, 0x00


	//----- nvinfo : EIATTR_KPARAM_INFO
	.align		4
.L_1888:
        /*0158*/ 	.byte	0x04, 0x17
        /*015a*/ 	.short	(.L_1890 - .L_1889)
.L_1889:
        /*015c*/ 	.word	0x00000000
        /*0160*/ 	.short	0x0000
        /*0162*/ 	.short	0x0000
        /*0164*/ 	.byte	0x00, 0xf0, 0x11, 0x00


	//----- nvinfo : EIATTR_SPARSE_MMA_MASK
	.align		4
.L_1890:
        /*0168*/ 	.byte	0x03, 0x50
        /*016a*/ 	.short	0x0000


	//----- nvinfo : EIATTR_MAXREG_COUNT
	.align		4
        /*016c*/ 	.byte	0x03, 0x1b
        /*016e*/ 	.short	0x00ff


	//----- nvinfo : EIATTR_NUM_BARRIERS
	.align		4
        /*0170*/ 	.byte	0x02, 0x4c
        /*0172*/ 	.byte	0x01
	.zero		1


	//----- nvinfo : EIATTR_EXTERNS
	.align		4
        /*0174*/ 	.byte	0x04, 0x0f
        /*0176*/ 	.short	(.L_1892 - .L_1891)


	//   ....[0]....
	.align		4
.L_1891:
        /*0178*/ 	.word	index@(vprintf)


	//----- nvinfo : EIATTR_MERCURY_ISA_VERSION
	.align		4
.L_1892:
        /*017c*/ 	.byte	0x03, 0x5f
        /*017e*/ 	.short	0x0101


	//----- nvinfo : EIATTR_VRC_CTA_INIT_COUNT
	.align		4
        /*0180*/ 	.byte	0x02, 0x4a
	.zero		1
	.zero		1


	//----- nvinfo : EIATTR_SYSCALL_OFFSETS
	.align		4
        /*0184*/ 	.byte	0x04, 0x46
        /*0186*/ 	.short	(.L_1894 - .L_1893)


	//   ....[0]....
.L_1893:
        /*0188*/ 	.word	0x00000490


	//----- nvinfo : EIATTR_EXIT_INSTR_OFFSETS
	.align		4
.L_1894:
        /*018c*/ 	.byte	0x04, 0x1c
        /*018e*/ 	.short	(.L_1896 - .L_1895)


	//   ....[0]....
.L_1895:
        /*0190*/ 	.word	0x000004a0


	//   ....[1]....
        /*0194*/ 	.word	0x00000550


	//   ....[2]....
        /*0198*/ 	.word	0x00000a80


	//----- nvinfo : EIATTR_CRS_STACK_SIZE
	.align		4
.L_1896:
        /*019c*/ 	.byte	0x04, 0x1e
        /*019e*/ 	.short	(.L_1898 - .L_1897)
.L_1897:
        /*01a0*/ 	.word	0x00000000


	//----- nvinfo : EIATTR_CBANK_PARAM_SIZE
	.align		4
.L_1898:
        /*01a4*/ 	.byte	0x03, 0x19
        /*01a6*/ 	.short	0x00b0


	//----- nvinfo : EIATTR_PARAM_CBANK
	.align		4
        /*01a8*/ 	.byte	0x04, 0x0a
        /*01aa*/ 	.short	(.L_1900 - .L_1899)
	.align		4
.L_1899:
        /*01ac*/ 	.word	index@(.nv.constant0._Z29count_single_item_s_candidateiPiS_S_S_S_S_S_S_S_S_S_S_S_S_S_PbS_S_S_S_S_)
        /*01b0*/ 	.short	0x0380
        /*01b2*/ 	.short	0x00b0


	//----- nvinfo : EIATTR_SW_WAR
	.align		4
.L_1900:
        /*01b4*/ 	.byte	0x04, 0x36
        /*01b6*/ 	.short	(.L_1902 - .L_1901)
.L_1901:
        /*01b8*/ 	.word	0x00000008
.L_1902:


//--------------------- .nv.info._Z23count_chain_offset_sizePiS_S_S_S_S_S_S_S_ --------------------------
	.section	.nv.info._Z23count_chain_offset_sizePiS_S_S_S_S_S_S_S_,"",@"SHT_CUDA_INFO"
	.sectionflags	@""
	.align	4


	//----- nvinfo : EIATTR_CUDA_API_VERSION
	.align		4
        /*0000*/ 	.byte	0x04, 0x37
        /*0002*/ 	.short	(.L_1904 - .L_1903)
.L_1903:
        /*0004*/ 	.word	0x00000082


	//----- nvinfo : EIATTR_KPARAM_INFO
	.align		4
.L_1904:
        /*0008*/ 	.byte	0x04, 0x17
        /*000a*/ 	.short	(.L_1906 - .L_1905)
.L_1905:
        /*000c*/ 	.word	0x00000000
        /*0010*/ 	.short	0x0008
        /*0012*/ 	.short	0x0040
        /*0014*/ 	.byte	0x00, 0xf5, 0x21, 0x00


	//----- nvinfo : EIATTR_KPARAM_INFO
	.align		4
.L_1906:
        /*0018*/ 	.byte	0x04, 0x17
        /*001a*/ 	.short	(.L_1908 - .L_1907)
.L_1907:
        /*001c*/ 	.word	0x00000000
        /*0020*/ 	.short	0x0007
        /*0022*/ 	.short	0x0038
        /*0024*/ 	.byte	0x00, 0xf5, 0x21, 0x00


	//----- nvinfo : EIATTR_KPARAM_INFO
	.align		4
.L_1908:
        /*0028*/ 	.byte	0x04, 0x17
        /*002a*/ 	.short	(.L_1910 - .L_1909)
.L_1909:
        /*002c*/ 	.word	0x00000000
        /*0030*/ 	.short	0x0006
        /*0032*/ 	.short	0x0030
        /*0034*/ 	.byte	0x00, 0xf5, 0x21, 0x00


	//----- nvinfo : EIATTR_KPARAM_INFO
	.align		4
.L_1910:
        /*0038*/ 	.byte	0x04, 0x17
        /*003a*/ 	.short	(.L_1912 - .L_1911)
.L_1911:
        /*003c*/ 	.word	0x00000000
        /*0040*/ 	.short	0x0005
        /*0042*/ 	.short	0x0028
        /*0044*/ 	.byte	0x00, 0xf5, 0x21, 0x00


	//----- nvinfo : EIATTR_KPARAM_INFO
	.align		4
.L_1912:
        /*0048*/ 	.byte	0x04, 0x17
        /*004a*/ 	.short	(.L_1914 - .L_1913)
.L_1913:
        /*004c*/ 	.word	0x00000000
        /*0050*/ 	.short	0x0004
        /*0052*/ 	.short	0x0020
        /*0054*/ 	.byte	0x00, 0xf5, 0x21, 0x00


	//----- nvinfo : EIATTR_KPARAM_INFO
	.align		4
.L_1914:
        /*0058*/ 	.byte	0x04, 0x17
        /*005a*/ 	.short	(.L_1916 - .L_1915)
.L_1915:
        /*005c*/ 	.word	0x00000000
        /*0060*/ 	.short	0x0003
        /*0062*/ 	.short	0x0018
        /*0064*/ 	.byte	0x00, 0xf5, 0x21, 0x00


	//----- nvinfo : EIATTR_KPARAM_INFO
	.align		4
.L_1916:
        /*0068*/ 	.byte	0x04, 0x17
        /*006a*/ 	.short	(.L_1918 - .L_1917)
.L_1917:
        /*006c*/ 	.word	0x00000000
        /*0070*/ 	.short	0x0002
        /*0072*/ 	.short	0x0010
        /*0074*/ 	.byte	0x00, 0xf5, 0x21, 0x00


	//----- nvinfo : EIATTR_KPARAM_INFO
	.align		4
.L_1918:
        /*0078*/ 	.byte	0x04, 0x17
        /*007a*/ 	.short	(.L_1920 - .L_1919)
.L_1919:
        /*007c*/ 	.word	0x00000000
        /*0080*/ 	.short	0x0001
        /*0082*/ 	.short	0x0008
        /*0084*/ 	.byte	0x00, 0xf5, 0x21, 0x00


	//----- nvinfo : EIATTR_KPARAM_INFO
	.align		4
.L_1920:
        /*0088*/ 	.byte	0x04, 0x17
        /*008a*/ 	.short	(.L_1922 - .L_1921)
.L_1921:
        /*008c*/ 	.word	0x00000000
        /*0090*/ 	.short	0x0000
        /*0092*/ 	.short	0x0000
        /*0094*/ 	.byte	0x00, 0xf5, 0x21, 0x00


	//----- nvinfo : EIATTR_SPARSE_MMA_MASK
	.align		4
.L_1922:
        /*0098*/ 	.byte	0x03, 0x50
        /*009a*/ 	.short	0x0000


	//----- nvinfo : EIATTR_MAXREG_COUNT
	.align		4
        /*009c*/ 	.byte	0x03, 0x1b
        /*009e*/ 	.short	0x00ff


	//----- nvinfo : EIATTR_NUM_BARRIERS
	.align		4
        /*00a0*/ 	.byte	0x02, 0x4c
        /*00a2*/ 	.byte	0x01
	.zero		1


	//----- nvinfo : EIATTR_MERCURY_ISA_VERSION
	.align		4
        /*00a4*/ 	.byte	0x03, 0x5f
        /*00a6*/ 	.short	0x0101


	//----- nvinfo : EIATTR_VRC_CTA_INIT_COUNT
	.align		4
        /*00a8*/ 	.byte	0x02, 0x4a
	.zero		1
	.zero		1


	//----- nvinfo : EIATTR_EXIT_INSTR_OFFSETS
	.align		4
        /*00ac*/ 	.byte	0x04, 0x1c
        /*00ae*/ 	.short	(.L_1924 - .L_1923)


	//   ....[0]....
.L_1923:
        /*00b0*/ 	.word	0x000003e0


	//   ....[1]....
        /*00b4*/ 	.word	0x000004a0


	//----- nvinfo : EIATTR_CRS_STACK_SIZE
	.align		4
.L_1924:
        /*00b8*/ 	.byte	0x04, 0x1e
        /*00ba*/ 	.short	(.L_1926 - .L_1925)
.L_1925:
        /*00bc*/ 	.word	0x00000000


	//----- nvinfo : EIATTR_CBANK_PARAM_SIZE
	.align		4
.L_1926:
        /*00c0*/ 	.byte	0x03, 0x19
        /*00c2*/ 	.short	0x0048


	//----- nvinfo : EIATTR_PARAM_CBANK
	.align		4
        /*00c4*/ 	.byte	0x04, 0x0a
        /*00c6*/ 	.short	(.L_1928 - .L_1927)
	.align		4
.L_1927:
        /*00c8*/ 	.word	index@(.nv.constant0._Z23count_chain_offset_sizePiS_S_S_S_S_S_S_S_)
        /*00cc*/ 	.short	0x0380
        /*00ce*/ 	.short	0x0048


	//----- nvinfo : EIATTR_SW_WAR
	.align		4
.L_1928:
        /*00d0*/ 	.byte	0x04, 0x36
        /*00d2*/ 	.short	(.L_1930 - .L_1929)
.L_1929:
        /*00d4*/ 	.word	0x00000008
.L_1930:


//--------------------- .nv.info._Z23count_chain_memory_sizePiS_S_S_S_S_S_S_S_ --------------------------
	.section	.nv.info._Z23count_chain_memory_sizePiS_S_S_S_S_S_S_S_,"",@"SHT_CUDA_INFO"
	.sectionflags	@""
	.align	4


	//----- nvinfo : EIATTR_CUDA_API_VERSION
	.align		4
        /*0000*/ 	.byte	0x04, 0x37
        /*0002*/ 	.short	(.L_1932 - .L_1931)
.L_1931:
        /*0004*/ 	.word	0x00000082


	//----- nvinfo : EIATTR_KPARAM_INFO
	.align		4
.L_1932:
        /*0008*/ 	.byte	0x04, 0x17
        /*000a*/ 	.short	(.L_1934 - .L_1933)
.L_1933:
        /*000c*/ 	.word	0x00000000
        /*0010*/ 	.short	0x0008
        /*0012*/ 	.short	0x0040
        /*0014*/ 	.byte	0x00, 0xf5, 0x21, 0x00


	//----- nvinfo : EIATTR_KPARAM_INFO
	.align		4
.L_1934:
        /*0018*/ 	.byte	0x04, 0x17
        /*001a*/ 	.short	(.L_1936 - .L_1935)
.L_1935:
        /*001c*/ 	.word	0x00000000
        /*0020*/ 	.short	0x0007
        /*0022*/ 	.short	0x0038
        /*0024*/ 	.byte	0x00, 0xf5, 0x21, 0x00


	//----- nvinfo : EIATTR_KPARAM_INFO
	.align		4
.L_1936:
        /*0028*/ 	.byte	0x04, 0x17
        /*002a*/ 	.short	(.L_1938 - .L_1937)
.L_1937:
        /*002c*/ 	.word	0x00000000
        /*0030*/ 	.short	0x0006
        /*0032*/ 	.short	0x0030
        /*0034*/ 	.byte	0x00, 0xf5, 0x21, 0x00


	//----- nvinfo : EIATTR_KPARAM_INFO
	.align		4
.L_1938:
        /*0038*/ 	.byte	0x04, 0x17
        /*003a*/ 	.short	(.L_1940 - .L_1939)
.L_1939:
        /*003c*/ 	.word	0x00000000
        /*0040*/ 	.short	0x0005
        /*0042*/ 	.short	0x0028
        /*0044*/ 	.byte	0x00, 0xf5, 0x21, 0x00


	//----- nvinfo : EIATTR_KPARAM_INFO
	.align		4
.L_1940:
        /*0048*/ 	.byte	0x04, 0x17
        /*004a*/ 	.short	(.L_1942 - .L_1941)
.L_1941:
        /*004c*/ 	.word	0x00000000
        /*0050*/ 	.short	0x0004
        /*0052*/ 	.short	0x0020
        /*0054*/ 	.byte	0x00, 0xf5, 0x21, 0x00


	//----- nvinfo : EIATTR_KPARAM_INFO
	.align		4
.L_1942:
        /*0058*/ 	.byte	0x04, 0x17
        /*005a*/ 	.short	(.L_1944 - .L_1943)
.L_1943:
        /*005c*/ 	.word	0x00000000
        /*0060*/ 	.short	0x0003
        /*0062*/ 	.short	0x0018
        /*0064*/ 	.byte	0x00, 0xf5, 0x21, 0x00


	//----- nvinfo : EIATTR_KPARAM_INFO
	.align		4
.L_1944:
        /*0068*/ 	.byte	0x04, 0x17
        /*006a*/ 	.short	(.L_1946 - .L_1945)
.L_1945:
        /*006c*/ 	.word	0x00000000
        /*0070*/ 	.short	0x0002
        /*0072*/ 	.short	0x0010
        /*0074*/ 	.byte	0x00, 0xf5, 0x21, 0x00


	//----- nvinfo : EIATTR_KPARAM_INFO
	.align		4
.L_1946:
        /*0078*/ 	.byte	0x04, 0x17
        /*007a*/ 	.short	(.L_1948 - .L_1947)
.L_1947:
        /*007c*/ 	.word	0x00000000
        /*0080*/ 	.short	0x0001
        /*0082*/ 	.short	0x0008
        /*0084*/ 	.byte	0x00, 0xf5, 0x21, 0x00


	//----- nvinfo : EIATTR_KPARAM_INFO
	.align		4
.L_1948:
        /*0088*/ 	.byte	0x04, 0x17
        /*008a*/ 	.short	(.L_1950 - .L_1949)
.L_1949:
        /*008c*/ 	.word	0x00000000
        /*0090*/ 	.short	0x0000
        /*0092*/ 	.short	0x0000
        /*0094*/ 	.byte	0x00, 0xf5, 0x21, 0x00


	//----- nvinfo : EIATTR_SPARSE_MMA_MASK
	.align		4
.L_1950:
        /*0098*/ 	.byte	0x03, 0x50
        /*009a*/ 	.short	0x0000


	//----- nvinfo : EIATTR_MAXREG_COUNT
	.align		4
        /*009c*/ 	.byte	0x03, 0x1b
        /*009e*/ 	.short	0x00ff


	//----- nvinfo : EIATTR_NUM_BARRIERS
	.align		4
        /*00a0*/ 	.byte	0x02, 0x4c
        /*00a2*/ 	.byte	0x01
	.zero		1


	//----- nvinfo : EIATTR_MERCURY_ISA_VERSION
	.align		4
        /*00a4*/ 	.byte	0x03, 0x5f
        /*00a6*/ 	.short	0x0101


	//----- nvinfo : EIATTR_VRC_CTA_INIT_COUNT
	.align		4
        /*00a8*/ 	.byte	0x02, 0x4a
	.zero		1
	.zero		1


	//----- nvinfo : EIATTR_EXIT_INSTR_OFFSETS
	.align		4
        /*00ac*/ 	.byte	0x04, 0x1c
        /*00ae*/ 	.short	(.L_1952 - .L_1951)


	//   ....[0]....
.L_1951:
        /*00b0*/ 	.word	0x00000500


	//   ....[1]....
        /*00b4*/ 	.word	0x000005c0


	//----- nvinfo : EIATTR_CRS_STACK_SIZE
	.align		4
.L_1952:
        /*00b8*/ 	.byte	0x04, 0x1e
        /*00ba*/ 	.short	(.L_1954 - .L_1953)
.L_1953:
        /*00bc*/ 	.word	0x00000000


	//----- nvinfo : EIATTR_CBANK_PARAM_SIZE
	.align		4
.L_1954:
        /*00c0*/ 	.byte	0x03, 0x19
        /*00c2*/ 	.short	0x0048


	//----- nvinfo : EIATTR_PARAM_CBANK
	.align		4
        /*00c4*/ 	.byte	0x04, 0x0a
        /*00c6*/ 	.short	(.L_1956 - .L_1955)
	.align		4
.L_1955:
        /*00c8*/ 	.word	index@(.nv.constant0._Z23count_chain_memory_sizePiS_S_S_S_S_S_S_S_)
        /*00cc*/ 	.short	0x0380
        /*00ce*/ 	.short	0x0048


	//----- nvinfo : EIATTR_SW_WAR
	.align		4
.L_1956:
        /*00d0*/ 	.byte	0x04, 0x36
        /*00d2*/ 	.short	(.L_1958 - .L_1957)
.L_1957:
        /*00d4*/ 	.word	0x00000008
.L_1958:


//--------------------- .nv.info._Z5test2PiS_S_S_S_iS_S_S_ --------------------------
	.section	.nv.info._Z5test2PiS_S_S_S_iS_S_S_,"",@"SHT_CUDA_INFO"
	.sectionflags	@""
	.align	4


	//----- nvinfo : EIATTR_CUDA_API_VERSION
	.align		4
        /*0000*/ 	.byte	0x04, 0x37
        /*0002*/ 	.short	(.L_1960 - .L_1959)
.L_1959:
        /*0004*/ 	.word	0x00000082


	//----- nvinfo : EIATTR_KPARAM_INFO
	.align		4
.L_1960:
        /*0008*/ 	.byte	0x04, 0x17
        /*000a*/ 	.short	(.L_1962 - .L_1961)
.L_1961:
        /*000c*/ 	.word	0x00000000
        /*0010*/ 	.short	0x0008
        /*0012*/ 	.short	0x0040
        /*0014*/ 	.byte	0x00, 0xf5, 0x21, 0x00


	//----- nvinfo : EIATTR_KPARAM_INFO
	.align		4
.L_1962:
        /*0018*/ 	.byte	0x04, 0x17
        /*001a*/ 	.short	(.L_1964 - .L_1963)
.L_1963:
        /*001c*/ 	.word	0x00000000
        /*0020*/ 	.short	0x0007
        /*0022*/ 	.short	0x0038
        /*0024*/ 	.byte	0x00, 0xf5, 0x21, 0x00


	//----- nvinfo : EIATTR_KPARAM_INFO
	.align		4
.L_1964:
        /*0028*/ 	.byte	0x04, 0x17
        /*002a*/ 	.short	(.L_1966 - .L_1965)
.L_1965:
        /*002c*/ 	.word	0x00000000
        /*0030*/ 	.short	0x0006
        /*0032*/ 	.short	0x0030
        /*0034*/ 	.byte	0x00, 0xf5, 0x21, 0x00


	//----- nvinfo : EIATTR_KPARAM_INFO
	.align		4
.L_1966:
        /*0038*/ 	.byte	0x04, 0x17
        /*003a*/ 	.short	(.L_1968 - .L_1967)
.L_1967:
        /*003c*/ 	.word	0x00000000
        /*0040*/ 	.short	0x0005
        /*0042*/ 	.short	0x0028
        /*0044*/ 	.byte	0x00, 0xf0, 0x11, 0x00


	//----- nvinfo : EIATTR_KPARAM_INFO
	.align		4
.L_1968:
        /*0048*/ 	.byte	0x04, 0x17
        /*004a*/ 	.short	(.L_1970 - .L_1969)
.L_1969:
        /*004c*/ 	.word	0x00000000
        /*0050*/ 	.short	0x0004
        /*0052*/ 	.short	0x0020
        /*0054*/ 	.byte	0x00, 0xf5, 0x21, 0x00


	//----- nvinfo : EIATTR_KPARAM_INFO
	.align		4
.L_1970:
        /*0058*/ 	.byte	0x04, 0x17
        /*005a*/ 	.short	(.L_1972 - .L_1971)
.L_1971:
        /*005c*/ 	.word	0x00000000
        /*0060*/ 	.short	0x0003
        /*0062*/ 	.short	0x0018
        /*0064*/ 	.byte	0x00, 0xf5, 0x21, 0x00


	//----- nvinfo : EIATTR_KPARAM_INFO
	.align		4
.L_1972:
        /*0068*/ 	.byte	0x04, 0x17
        /*006a*/ 	.short	(.L_1974 - .L_1973)
.L_1973:
        /*006c*/ 	.word	0x00000000
        /*0070*/ 	.short	0x0002
        /*0072*/ 	.short	0x0010
        /*0074*/ 	.byte	0x00, 0xf5, 0x21, 0x00


	//----- nvinfo : EIATTR_KPARAM_INFO
	.align		4
.L_1974:
        /*0078*/ 	.byte	0x04, 0x17
        /*007a*/ 	.short	(.L_1976 - .L_1975)
.L_1975:
        /*007c*/ 	.word	0x00000000
        /*0080*/ 	.short	0x0001
        /*0082*/ 	.short	0x0008
        /*0084*/ 	.byte	0x00, 0xf5, 0x21, 0x00


	//----- nvinfo : EIATTR_KPARAM_INFO
	.align		4
.L_1976:
        /*0088*/ 	.byte	0x04, 0x17
        /*008a*/ 	.short	(.L_1978 - .L_1977)
.L_1977:
        /*008c*/ 	.word	0x00000000
        /*0090*/ 	.short	0x0000
        /*0092*/ 	.short	0x0000
        /*0094*/ 	.byte	0x00, 0xf5, 0x21, 0x00


	//----- nvinfo : EIATTR_SPARSE_MMA_MASK
	.align		4
.L_1978:
        /*0098*/ 	.byte	0x03, 0x50
        /*009a*/ 	.short	0x0000


	//----- nvinfo : EIATTR_MAXREG_COUNT
	.align		4
        /*009c*/ 	.byte	0x03, 0x1b
        /*009e*/ 	.short	0x00ff


	//----- nvinfo : EIATTR_EXTERNS
	.align		4
        /*00a0*/ 	.byte	0x04, 0x0f
        /*00a2*/ 	.short	(.L_1980 - .L_1979)


	//   ....[0]....
	.align		4
.L_1979:
        /*00a4*/ 	.word	index@(vprintf)


	//----- nvinfo : EIATTR_MERCURY_ISA_VERSION
	.align		4
.L_1980:
        /*00a8*/ 	.byte	0x03, 0x5f
        /*00aa*/ 	.short	0x0101


	//----- nvinfo : EIATTR_VRC_CTA_INIT_COUNT
	.align		4
        /*00ac*/ 	.byte	0x02, 0x4a
	.zero		1
	.zero		1


	//----- nvinfo : EIATTR_SYSCALL_OFFSETS
	.align		4
        /*00b0*/ 	.byte	0x04, 0x46
        /*00b2*/ 	.short	(.L_1982 - .L_1981)


	//   ....[0]....
.L_1981:
        /*00b4*/ 	.word	0x00000390


	//----- nvinfo : EIATTR_EXIT_INSTR_OFFSETS
	.align		4
.L_1982:
        /*00b8*/ 	.byte	0x04, 0x1c
        /*00ba*/ 	.short	(.L_1984 - .L_1983)


	//   ....[0]....
.L_1983:
        /*00bc*/ 	.word	0x00000070


	//   ....[1]....
        /*00c0*/ 	.word	0x000004d0


	//----- nvinfo : EIATTR_CRS_STACK_SIZE
	.align		4
.L_1984:
        /*00c4*/ 	.byte	0x04, 0x1e
        /*00c6*/ 	.short	(.L_1986 - .L_1985)
.L_1985:
        /*00c8*/ 	.word	0x00000000


	//----- nvinfo : EIATTR_CBANK_PARAM_SIZE
	.align		4
.L_1986:
        /*00cc*/ 	.byte	0x03, 0x19
        /*00ce*/ 	.short	0x0048


	//----- nvinfo : EIATTR_PARAM_CBANK
	.align		4
        /*00d0*/ 	.byte	0x04, 0x0a
        /*00d2*/ 	.short	(.L_1988 - .L_1987)
	.align		4
.L_1987:
        /*00d4*/ 	.word	index@(.nv.constant0._Z5test2PiS_S_S_S_iS_S_S_)
        /*00d8*/ 	.short	0x0380
        /*00da*/ 	.short	0x0048


	//----- nvinfo : EIATTR_SW_WAR
	.align		4
.L_1988:
        /*00dc*/ 	.byte	0x04, 0x36
        /*00de*/ 	.short	(.L_1990 - .L_1989)
.L_1989:
        /*00e0*/ 	.word	0x00000008
.L_1990:


//--------------------- .nv.info._Z5test1PiS_S_S_S_S_i --------------------------
	.section	.nv.info._Z5test1PiS_S_S_S_S_i,"",@"SHT_CUDA_INFO"
	.sectionflags	@""
	.align	4


	//----- nvinfo : EIATTR_CUDA_API_VERSION
	.align		4
        /*0000*/ 	.byte	0x04, 0x37
        /*0002*/ 	.short	(.L_1992 - .L_1991)
.L_1991:
        /*0004*/ 	.word	0x00000082


	//----- nvinfo : EIATTR_KPARAM_INFO
	.align		4
.L_1992:
        /*0008*/ 	.byte	0x04, 0x17
        /*000a*/ 	.short	(.L_1994 - .L_1993)
.L_1993:
        /*000c*/ 	.word	0x00000000
        /*0010*/ 	.short	0x0006
        /*0012*/ 	.short	0x0030
        /*0014*/ 	.byte	0x00, 0xf0, 0x11, 0x00


	//----- nvinfo : EIATTR_KPARAM_INFO
	.align		4
.L_1994:
        /*0018*/ 	.byte	0x04, 0x17
        /*001a*/ 	.short	(.L_1996 - .L_1995)
.L_1995:
        /*001c*/ 	.word	0x00000000
        /*0020*/ 	.short	0x0005
        /*0022*/ 	.short	0x0028
        /*0024*/ 	.byte	0x00, 0xf5, 0x21, 0x00


	//----- nvinfo : EIATTR_KPARAM_INFO
	.align		4
.L_1996:
        /*0028*/ 	.byte	0x04, 0x17
        /*002a*/ 	.short	(.L_1998 - .L_1997)
.L_1997:
        /*002c*/ 	.word	0x00000000
        /*0030*/ 	.short	0x0004
        /*0032*/ 	.short	0x0020
        /*0034*/ 	.byte	0x00, 0xf5, 0x21, 0x00


	//----- nvinfo : EIATTR_KPARAM_INFO
	.align		4
.L_1998:
        /*0038*/ 	.byte	0x04, 0x17
        /*003a*/ 	.short	(.L_2000 - .L_1999)
.L_1999:
        /*003c*/ 	.word	0x00000000
        /*0040*/ 	.short	0x0003
        /*0042*/ 	.short	0x0018
        /*0044*/ 	.byte	0x00, 0xf5, 0x21, 0x00


	//----- nvinfo : EIATTR_KPARAM_INFO
	.align		4
.L_2000:
        /*0048*/ 	.byte	0x04, 0x17
        /*004a*/ 	.short	(.L_2002 - .L_2001)
.L_2001:
        /*004c*/ 	.word	0x00000000
        /*0050*/ 	.short	0x0002
        /*0052*/ 	.short	0x0010
        /*0054*/ 	.byte	0x00, 0xf5, 0x21, 0x00


	//----- nvinfo : EIATTR_KPARAM_INFO
	.align		4
.L_2002:
        /*0058*/ 	.byte	0x04, 0x17
        /*005a*/ 	.short	(.L_2004 - .L_2003)
.L_2003:
        /*005c*/ 	.word	0x00000000
        /*0060*/ 	.short	0x0001
        /*0062*/ 	.short	0x0008
        /*0064*/ 	.byte	0x00, 0xf5, 0x21, 0x00


	//----- nvinfo : EIATTR_KPARAM_INFO
	.align		4
.L_2004:
        /*0068*/ 	.byte	0x04, 0x17
        /*006a*/ 	.short	(.L_2006 - .L_2005)
.L_2005:
        /*006c*/ 	.word	0x00000000
        /*0070*/ 	.short	0x0000
        /*0072*/ 	.short	0x0000
        /*0074*/ 	.byte	0x00, 0xf5, 0x21, 0x00


	//----- nvinfo : EIATTR_SPARSE_MMA_MASK
	.align		4
.L_2006:
        /*0078*/ 	.byte	0x03, 0x50
        /*007a*/ 	.short	0x0000


	//----- nvinfo : EIATTR_MAXREG_COUNT
	.align		4
        /*007c*/ 	.byte	0x03, 0x1b
        /*007e*/ 	.short	0x00ff


	//----- nvinfo : EIATTR_EXTERNS
	.align		4
        /*0080*/ 	.byte	0x04, 0x0f
        /*0082*/ 	.short	(.L_2008 - .L_2007)


	//   ....[0]....
	.align		4
.L_2007:
        /*0084*/ 	.word	index@(vprintf)


	//----- nvinfo : EIATTR_MERCURY_ISA_VERSION
	.align		4
.L_2008:
        /*0088*/ 	.byte	0x03, 0x5f
        /*008a*/ 	.short	0x0101


	//----- nvinfo : EIATTR_VRC_CTA_INIT_COUNT
	.align		4
        /*008c*/ 	.byte	0x02, 0x4a
	.zero		1
	.zero		1


	//----- nvinfo : EIATTR_SYSCALL_OFFSETS
	.align		4
        /*0090*/ 	.byte	0x04, 0x46
        /*0092*/ 	.short	(.L_2010 - .L_2009)


	//   ....[0]....
.L_2009:
        /*0094*/ 	.word	0x00000270


	//   ....[1]....
        /*0098*/ 	.word	0x00000390


	//   ....[2]....
        /*009c*/ 	.word	0x00000490


	//----- nvinfo : EIATTR_EXIT_INSTR_OFFSETS
	.align		4
.L_2010:
        /*00a0*/ 	.byte	0x04, 0x1c
        /*00a2*/ 	.short	(.L_2012 - .L_2011)


	//   ....[0]....
.L_2011:
        /*00a4*/ 	.word	0x000004a0


	//----- nvinfo : EIATTR_CRS_STACK_SIZE
	.align		4
.L_2012:
        /*00a8*/ 	.byte	0x04, 0x1e
        /*00aa*/ 	.short	(.L_2014 - .L_2013)
.L_2013:
        /*00ac*/ 	.word	0x00000000


	//----- nvinfo : EIATTR_CBANK_PARAM_SIZE
	.align		4
.L_2014:
        /*00b0*/ 	.byte	0x03, 0x19
        /*00b2*/ 	.short	0x0034


	//----- nvinfo : EIATTR_PARAM_CBANK
	.align		4
        /*00b4*/ 	.byte	0x04, 0x0a
        /*00b6*/ 	.short	(.L_2016 - .L_2015)
	.align		4
.L_2015:
        /*00b8*/ 	.word	index@(.nv.constant0._Z5test1PiS_S_S_S_S_i)
        /*00bc*/ 	.short	0x0380
        /*00be*/ 	.short	0x0034


	//----- nvinfo : EIATTR_SW_WAR
	.align		4
.L_2016:
        /*00c0*/ 	.byte	0x04, 0x36
        /*00c2*/ 	.short	(.L_2018 - .L_2017)
.L_2017:
        /*00c4*/ 	.word	0x00000008
.L_2018:


//--------------------- .nv.callgraph             --------------------------
	.section	.nv.callgraph,"",@"SHT_CUDA_CALLGRAPH"
	.align	4
	.sectionentsize	8
	.align		4
        /*0000*/ 	.word	0x00000000
	.align		4
        /*0004*/ 	.word	0xffffffff
	.align		4
        /*0008*/ 	.word	index@(_Z6R_testiPii)
	.align		4
        /*000c*/ 	.word	index@(vprintf)
	.align		4
        /*0010*/ 	.word	index@(_Z8sid_testiPiS_S_S_S_S_)
	.align		4
        /*0014*/ 	.word	index@(vprintf)
	.align		4
        /*0018*/ 	.word	index@(_Z39build_tt_node_chain_utility_s_extensioniPiS_S_S_S_S_S_S_S_S_S_S_S_S_S_S_S_S_S_)
	.align		4
        /*001c*/ 	.word	index@(vprintf)
	.align		4
        /*0020*/ 	.word	index@(_Z11testtt_boolPbi)
	.align		4
        /*0024*/ 	.word	index@(vprintf)
	.align		4
        /*0028*/ 	.word	index@(_Z6testttPii)
	.align		4
        /*002c*/ 	.word	index@(vprintf)
	.align		4
        /*0030*/ 	.word	index@(_Z5testtPiS_iS_iS_i)
	.align		4
        /*0034*/ 	.word	index@(vprintf)
	.align		4
        /*0038*/ 	.word	index@(_Z29count_single_item_s_candidateiPiS_S_S_S_S_S_S_S_S_S_S_S_S_S_PbS_S_S_S_S_)
	.align		4
        /*003c*/ 	.word	index@(vprintf)
	.align		4
        /*0040*/ 	.word	index@(_Z5test2PiS_S_S_S_iS_S_S_)
	.align		4
        /*0044*/ 	.word	index@(vprintf)
	.align		4
        /*0048*/ 	.word	index@(_Z5test1PiS_S_S_S_S_i)
	.align		4
        /*004c*/ 	.word	index@(vprintf)
	.align		4
        /*0050*/ 	.word	0x00000000
	.align		4
        /*0054*/ 	.word	0xfffffffe
	.align		4
        /*0058*/ 	.word	0x00000000
	.align		4
        /*005c*/ 	.word	0xfffffffd
	.align		4
        /*0060*/ 	.word	0x00000000
	.align		4
        /*0064*/ 	.word	0xfffffffc


//--------------------- .nv.constant4             --------------------------
	.section	.nv.constant4,"a",@progbits
	.align	8
	.align		8
.nv.constant4:
        /*0000*/ 	.dword	_ZN34_INTERNAL_5d9ca0e8_4_k_cu_0e78e4fd4cuda3std3__45__cpo5beginE
	.align		8
        /*0008*/ 	.dword	_ZN34_INTERNAL_5d9ca0e8_4_k_cu_0e78e4fd4cuda3std3__45__cpo3endE
	.align		8
        /*0010*/ 	.dword	_ZN34_INTERNAL_5d9ca0e8_4_k_cu_0e78e4fd4cuda3std3__45__cpo6cbeginE
	.align		8
        /*0018*/ 	.dword	_ZN34_INTERNAL_5d9ca0e8_4_k_cu_0e78e4fd4cuda3std3__45__cpo4cendE
	.align		8
        /*0020*/ 	.dword	_ZN34_INTERNAL_5d9ca0e8_4_k_cu_0e78e4fd4cuda3std3__45__cpo6rbeginE
	.align		8
        /*0028*/ 	.dword	_ZN34_INTERNAL_5d9ca0e8_4_k_cu_0e78e4fd4cuda3std3__45__cpo4rendE
	.align		8
        /*0030*/ 	.dword	_ZN34_INTERNAL_5d9ca0e8_4_k_cu_0e78e4fd4cuda3std3__45__cpo7crbeginE
	.align		8
        /*0038*/ 	.dword	_ZN34_INTERNAL_5d9ca0e8_4_k_cu_0e78e4fd4cuda3std3__45__cpo5crendE
	.align		8
        /*0040*/ 	.dword	_ZN34_INTERNAL_5d9ca0e8_4_k_cu_0e78e4fd4cuda3std3__436_GLOBAL__N__5d9ca0e8_4_k_cu_0e78e4fd6ignoreE
	.align		8
        /*0048*/ 	.dword	_ZN34_INTERNAL_5d9ca0e8_4_k_cu_0e78e4fd4cuda3std3__419piecewise_constructE
	.align		8
        /*0050*/ 	.dword	_ZN34_INTERNAL_5d9ca0e8_4_k_cu_0e78e4fd4cuda3std3__48in_placeE
	.align		8
        /*0058*/ 	.dword	_ZN34_INTERNAL_5d9ca0e8_4_k_cu_0e78e4fd4cuda3std3__420unreachable_sentinelE
	.align		8
        /*0060*/ 	.dword	_ZN34_INTERNAL_5d9ca0e8_4_k_cu_0e78e4fd4cuda3std3__47nulloptE
	.align		8
        /*0068*/ 	.dword	_ZN34_INTERNAL_5d9ca0e8_4_k_cu_0e78e4fd4cuda3std3__48unexpectE
	.align		8
        /*0070*/ 	.dword	_ZN34_INTERNAL_5d9ca0e8_4_k_cu_0e78e4fd4cuda3std6ranges3__45__cpo4swapE
	.align		8
        /*0078*/ 	.dword	_ZN34_INTERNAL_5d9ca0e8_4_k_cu_0e78e4fd4cuda3std6ranges3__45__cpo9iter_moveE
	.align		8
        /*0080*/ 	.dword	_ZN34_INTERNAL_5d9ca0e8_4_k_cu_0e78e4fd4cuda3std6ranges3__45__cpo5beginE
	.align		8
        /*0088*/ 	.dword	_ZN34_INTERNAL_5d9ca0e8_4_k_cu_0e78e4fd4cuda3std6ranges3__45__cpo3endE
	.align		8
        /*0090*/ 	.dword	_ZN34_INTERNAL_5d9ca0e8_4_k_cu_0e78e4fd4cuda3std6ranges3__45__cpo6cbeginE
	.align		8
        /*0098*/ 	.dword	_ZN34_INTERNAL_5d9ca0e8_4_k_cu_0e78e4fd4cuda3std6ranges3__45__cpo4cendE
	.align		8
        /*00a0*/ 	.dword	_ZN34_INTERNAL_5d9ca0e8_4_k_cu_0e78e4fd4cuda3std6ranges3__45__cpo7advanceE
	.align		8
        /*00a8*/ 	.dword	_ZN34_INTERNAL_5d9ca0e8_4_k_cu_0e78e4fd4cuda3std6ranges3__45__cpo9iter_swapE
	.align		8
        /*00b0*/ 	.dword	_ZN34_INTERNAL_5d9ca0e8_4_k_cu_0e78e4fd4cuda3std6ranges3__45__cpo4nextE
	.align		8
        /*00b8*/ 	.dword	_ZN34_INTERNAL_5d9ca0e8_4_k_cu_0e78e4fd4cuda3std6ranges3__45__cpo4prevE
	.align		8
        /*00c0*/ 	.dword	_ZN34_INTERNAL_5d9ca0e8_4_k_cu_0e78e4fd4cuda3std6ranges3__45__cpo4dataE
	.align		8
        /*00c8*/ 	.dword	_ZN34_INTERNAL_5d9ca0e8_4_k_cu_0e78e4fd4cuda3std6ranges3__45__cpo5cdataE
	.align		8
        /*00d0*/ 	.dword	_ZN34_INTERNAL_5d9ca0e8_4_k_cu_0e78e4fd4cuda3std6ranges3__45__cpo4sizeE
	.align		8
        /*00d8*/ 	.dword	_ZN34_INTERNAL_5d9ca0e8_4_k_cu_0e78e4fd4cuda3std6ranges3__45__cpo5ssizeE
	.align		8
        /*00e0*/ 	.dword	_ZN34_INTERNAL_5d9ca0e8_4_k_cu_0e78e4fd4cuda3std6ranges3__45__cpo8distanceE
	.align		8
        /*00e8*/ 	.dword	_ZN34_INTERNAL_5d9ca0e8_4_k_cu_0e78e4fd6thrust24THRUST_300001_SM_1000_NS8cuda_cub3parE
	.align		8
        /*00f0*/ 	.dword	_ZN34_INTERNAL_5d9ca0e8_4_k_cu_0e78e4fd6thrust24THRUST_300001_SM_1000_NS8cuda_cub10par_nosyncE
	.align		8
        /*00f8*/ 	.dword	_ZN34_INTERNAL_5d9ca0e8_4_k_cu_0e78e4fd6thrust24THRUST_300001_SM_1000_NS6system6detail10sequential3seqE
	.align		8
        /*0100*/ 	.dword	_ZN34_INTERNAL_5d9ca0e8_4_k_cu_0e78e4fd6thrust24THRUST_300001_SM_1000_NS12placeholders2_1E
	.align		8
        /*0108*/ 	.dword	_ZN34_INTERNAL_5d9ca0e8_4_k_cu_0e78e4fd6thrust24THRUST_300001_SM_1000_NS12placeholders2_2E
	.align		8
        /*0110*/ 	.dword	_ZN34_INTERNAL_5d9ca0e8_4_k_cu_0e78e4fd6thrust24THRUST_300001_SM_1000_NS12placeholders2_3E
	.align		8
        /*0118*/ 	.dword	_ZN34_INTERNAL_5d9ca0e8_4_k_cu_0e78e4fd6thrust24THRUST_300001_SM_1000_NS12placeholders2_4E
	.align		8
        /*0120*/ 	.dword	_ZN34_INTERNAL_5d9ca0e8_4_k_cu_0e78e4fd6thrust24THRUST_300001_SM_1000_NS12placeholders2_5E
	.align		8
        /*0128*/ 	.dword	_ZN34_INTERNAL_5d9ca0e8_4_k_cu_0e78e4fd6thrust24THRUST_300001_SM_1000_NS12placeholders2_6E
	.align		8
        /*0130*/ 	.dword	_ZN34_INTERNAL_5d9ca0e8_4_k_cu_0e78e4fd6thrust24THRUST_300001_SM_1000_NS12placeholders2_7E
	.align		8
        /*0138*/ 	.dword	_ZN34_INTERNAL_5d9ca0e8_4_k_cu_0e78e4fd6thrust24THRUST_300001_SM_1000_NS12placeholders2_8E
	.align		8
        /*0140*/ 	.dword	_ZN34_INTERNAL_5d9ca0e8_4_k_cu_0e78e4fd6thrust24THRUST_300001_SM_1000_NS12placeholders2_9E
	.align		8
        /*0148*/ 	.dword	_ZN34_INTERNAL_5d9ca0e8_4_k_cu_0e78e4fd6thrust24THRUST_300001_SM_1000_NS12placeholders3_10E
	.align		8
        /*0150*/ 	.dword	_ZN34_INTERNAL_5d9ca0e8_4_k_cu_0e78e4fd6thrust24THRUST_300001_SM_1000_NS3seqE
	.align		8
        /*0158*/ 	.dword	$str
	.align		8
        /*0160*/ 	.dword	$str$1
	.align		8
        /*0168*/ 	.dword	$str$2
	.align		8
        /*0170*/ 	.dword	$str$3
	.align		8
        /*0178*/ 	.dword	$str$4
	.align		8
        /*0180*/ 	.dword	$str$5
	.align		8
        /*0188*/ 	.dword	$str$6
	.align		8
        /*0190*/ 	.dword	$str$7
	.align		8
        /*0198*/ 	.dword	$str$8
	.align		8
        /*01a0*/ 	.dword	$str$9
	.align		8
        /*01a8*/ 	.dword	$str$10
	.align		8
        /*01b0*/ 	.dword	$str$11
	.align		8
        /*01b8*/ 	.dword	$str$12
	.align		8
        /*01c0*/ 	.dword	$str$13
	.align		8
        /*01c8*/ 	.dword	$str$14
	.align		8
        /*01d0*/ 	.dword	$str$15
	.align		8
        /*01d8*/ 	.dword	$str$16
	.align		8
        /*01e0*/ 	.dword	$str$17
	.align		8
        /*01e8*/ 	.dword	vprintf


//--------------------- .text._ZN3cub18CUB_300001_SM_10006detail6select23DeviceSelectSweepKernelINS2_10policy_hubIiiiLb0ELNS0_10SelectImplE0EE10Policy1000EN6thrust24THRUST_300001_SM_1000_NS17counting_iteratorIiNS9_11use_defaultESB_SB_EENS9_10device_ptrIiEESE_PlNS0_13ScanTileStateIiLb1EEE6is_oneNS0_8NullTypeEiNS2_19streaming_context_tIlLb1EEELS5_0EEEvT0_T1_T2_T3_T4_T5_T6_T7_iT8_NS1_7vsmem_tE --------------------------
	.section	.text._ZN3cub18CUB_300001_SM_10006detail6select23DeviceSelectSweepKernelINS2_10policy_hubIiiiLb0ELNS0_10SelectImplE0EE10Policy1000EN6thrust24THRUST_300001_SM_1000_NS17counting_iteratorIiNS9_11use_defaultESB_SB_EENS9_10device_ptrIiEESE_PlNS0_13ScanTileStateIiLb1EEE6is_oneNS0_8NullTypeEiNS2_19streaming_context_tIlLb1EEELS5_0EEEvT0_T1_T2_T3_T4_T5_T6_T7_iT8_NS1_7vsmem_tE,"ax",@progbits
	.align	128
        .global         _ZN3cub18CUB_300001_SM_10006detail6select23DeviceSelectSweepKernelINS2_10policy_hubIiiiLb0ELNS0_10SelectImplE0EE10Policy1000EN6thrust24THRUST_300001_SM_1000_NS17counting_iteratorIiNS9_11use_defaultESB_SB_EENS9_10device_ptrIiEESE_PlNS0_13ScanTileStateIiLb1EEE6is_oneNS0_8NullTypeEiNS2_19streaming_context_tIlLb1EEELS5_0EEEvT0_T1_T2_T3_T4_T5_T6_T7_iT8_NS1_7vsmem_tE
        .type           _ZN3cub18CUB_300001_SM_10006detail6select23DeviceSelectSweepKernelINS2_10policy_hubIiiiLb0ELNS0_10SelectImplE0EE10Policy1000EN6thrust24THRUST_300001_SM_1000_NS17counting_iteratorIiNS9_11use_defaultESB_SB_EENS9_10device_ptrIiEESE_PlNS0_13ScanTileStateIiLb1EEE6is_oneNS0_8NullTypeEiNS2_19streaming_context_tIlLb1EEELS5_0EEEvT0_T1_T2_T3_T4_T5_T6_T7_iT8_NS1_7vsmem_tE,@function
        .size           _ZN3cub18CUB_300001_SM_10006detail6select23DeviceSelectSweepKernelINS2_10policy_hubIiiiLb0ELNS0_10SelectImplE0EE10Policy1000EN6thrust24THRUST_300001_SM_1000_NS17counting_iteratorIiNS9_11use_defaultESB_SB_EENS9_10device_ptrIiEESE_PlNS0_13ScanTileStateIiLb1EEE6is_oneNS0_8NullTypeEiNS2_19streaming_context_tIlLb1EEELS5_0EEEvT0_T1_T2_T3_T4_T5_T6_T7_iT8_NS1_7vsmem_tE,(.L_x_1622 - _ZN3cub18CUB_300001_SM_10006detail6select23DeviceSelectSweepKernelINS2_10policy_hubIiiiLb0ELNS0_10SelectImplE0EE10Policy1000EN6thrust24THRUST_300001_SM_1000_NS17counting_iteratorIiNS9_11use_defaultESB_SB_EENS9_10device_ptrIiEESE_PlNS0_13ScanTileStateIiLb1EEE6is_oneNS0_8NullTypeEiNS2_19streaming_context_tIlLb1EEELS5_0EEEvT0_T1_T2_T3_T4_T5_T6_T7_iT8_NS1_7vsmem_tE)
        .other          _ZN3cub18CUB_300001_SM_10006detail6select23DeviceSelectSweepKernelINS2_10policy_hubIiiiLb0ELNS0_10SelectImplE0EE10Policy1000EN6thrust24THRUST_300001_SM_1000_NS17counting_iteratorIiNS9_11use_defaultESB_SB_EENS9_10device_ptrIiEESE_PlNS0_13ScanTileStateIiLb1EEE6is_oneNS0_8NullTypeEiNS2_19streaming_context_tIlLb1EEELS5_0EEEvT0_T1_T2_T3_T4_T5_T6_T7_iT8_NS1_7vsmem_tE,@"STO_CUDA_ENTRY STV_DEFAULT"
_ZN3cub18CUB_300001_SM_10006detail6select23DeviceSelectSweepKernelINS2_10policy_hubIiiiLb0ELNS0_10SelectImplE0EE10Policy1000EN6thrust24THRUST_300001_SM_1000_NS17counting_iteratorIiNS9_11use_defaultESB_SB_EENS9_10device_ptrIiEESE_PlNS0_13ScanTileStateIiLb1EEE6is_oneNS0_8NullTypeEiNS2_19streaming_context_tIlLb1EEELS5_0EEEvT0_T1_T2_T3_T4_T5_T6_T7_iT8_NS1_7vsmem_tE:
.text._ZN3cub18CUB_300001_SM_10006detail6select23DeviceSelectSweepKernelINS2_10policy_hubIiiiLb0ELNS0_10SelectImplE0EE10Policy1000EN6thrust24THRUST_300001_SM_1000_NS17counting_iteratorIiNS9_11use_defaultESB_SB_EENS9_10device_ptrIiEESE_PlNS0_13ScanTileStateIiLb1EEE6is_oneNS0_8NullTypeEiNS2_19streaming_context_tIlLb1EEELS5_0EEEvT0_T1_T2_T3_T4_T5_T6_T7_iT8_NS1_7vsmem_tE:
[----:B------:R-:W0:Y:S08]  /*0000*/  LDC R1, c[0x0][0x37c] ;  /* 0x0000df00ff017b82 */ /* 0x000e300000000800 */
[----:B------:R-:W-:Y:S01]  /*0010*/  S2UR UR4, SR_CTAID.X ;  /* 0x00000000000479c3 */ /* 0x000fe20000002500 */
[----:B------:R-:W1:Y:S01]  /*0020*/  LDCU UR5, c[0x0][0x374] ;  /* 0x00006e80ff0577ac */ /* 0x000e620008000800 */
[----:B0-----:R-:W-:Y:S01]  /*0030*/  VIADD R1, R1, 0xfffffff8 ;  /* 0xfffffff801017836 */ /* 0x001fe20000000000 */
[----:B------:R-:W0:Y:S05]  /*0040*/  LDCU UR7, c[0x0][0x3b0] ;  /* 0x00007600ff0777ac */ /* 0x000e2a0008000800 */
[----:B------:R-:W1:Y:S01]  /*0050*/  S2UR UR6, SR_CTAID.Y ;  /* 0x00000000000679c3 */ /* 0x000e620000002600 */
[----:B------:R-:W2:Y:S01]  /*0060*/  LDCU.64 UR8, c[0x0][0x358] ;  /* 0x00006b00ff0877ac */ /* 0x000ea20008000a00 */
[----:B-1----:R-:W-:-:S02]  /*0070*/  UIMAD UR4, UR4, UR5, UR6 ;  /* 0x00000005040472a4 */ /* 0x002fc4000f8e0206 */
[----:B0-----:R-:W-:Y:S02]  /*0080*/  UIADD3 UR5, UPT, UPT, UR7, -0x1, URZ ;  /* 0xffffffff07057890 */ /* 0x001fe4000fffe0ff */
[----:B------:R-:W-:Y:S02]  /*0090*/  UIMAD UR7, UR4, 0x1c00, URZ ;  /* 0x00001c00040778a4 */ /* 0x000fe4000f8e02ff */
[----:B------:R-:W-:Y:S02]  /*00a0*/  UISETP.GE.AND UP0, UPT, UR4, UR5, UPT ;  /* 0x000000050400728c */ /* 0x000fe4000bf06270 */
[----:B------:R-:W-:-:S07]  /*00b0*/  IMAD.U32 R0, RZ, RZ, UR4 ;  /* 0x00000004ff007e24 */ /* 0x000fce000f8e00ff */
[----:B--2---:R-:W-:Y:S05]  /*00c0*/  BRA.U UP0, `(.L_x_0) ;  /* 0x00000051006c7547 */ /* 0x004fea000b800000 */
[----:B------:R-:W-:-:S13]  /*00d0*/  ISETP.NE.AND P0, PT, R0, RZ, PT ;  /* 0x000000ff0000720c */ /* 0x000fda0003f05270 */
[----:B------:R-:W-:Y:S05]  /*00e0*/  @P0 BRA `(.L_x_1) ;  /* 0x0000002400000947 */ /* 0x000fea0003800000 */
[----:B------:R-:W0:Y:S01]  /*00f0*/  S2R R34, SR_TID.X ;  /* 0x0000000000227919 */ /* 0x000e220000002100 */
[----:B------:R-:W1:Y:S01]  /*0100*/  LDC R56, c[0x0][0x3c8] ;  /* 0x0000f200ff387b82 */ /* 0x000e620000000800 */
[----:B------:R-:W2:Y:S01]  /*0110*/  LDCU.U8 UR6, c[0x0][0x3b8] ;  /* 0x00007700ff0677ac */ /* 0x000ea20008000000 */
[----:B------:R-:W3:Y:S06]  /*0120*/  LDCU.64 UR4, c[0x0][0x388] ;  /* 0x00007100ff0477ac */ /* 0x000eec0008000a00 */
[----:B------:R-:W4:Y:S08]  /*0130*/  LDC R3, c[0x0][0x3cc] ;  /* 0x0000f300ff037b82 */ /* 0x000f300000000800 */
[----:B------:R-:W-:Y:S01]  /*0140*/  BAR.SYNC.DEFER_BLOCKING 0x0 ;  /* 0x0000000000007b1d */ /* 0x000fe20000010000 */
[----:B--2---:R-:W-:-:S04]  /*0150*/  ISETP.NE.AND P0, PT, RZ, UR6, PT ;  /* 0x00000006ff007c0c */ /* 0x004fc8000bf05270 */
[----:B-1----:R-:W-:Y:S01]  /*0160*/  SEL R56, R56, RZ, !P0 ;  /* 0x000000ff38387207 */ /* 0x002fe20004000000 */
[----:B0-----:R-:W-:Y:S01]  /*0170*/  IMAD R33, R34, 0xe, RZ ;  /* 0x0000000e22217824 */ /* 0x001fe200078e02ff */
[----:B----4-:R-:W-:-:S04]  /*0180*/  SEL R3, R3, RZ, !P0 ;  /* 0x000000ff03037207 */ /* 0x010fc80004000000 */
[----:B------:R-:W-:-:S04]  /*0190*/  IADD3 R0, P1, P2, R33, UR7, R56 ;  /* 0x0000000721007c10 */ /* 0x000fc8000fa3e038 */
[----:B---3--:R-:W-:Y:S02]  /*01a0*/  LEA R2, P0, R0, UR4, 0x2 ;  /* 0x0000000400027c11 */ /* 0x008fe4000f8010ff */
[----:B------:R-:W-:-:S04]  /*01b0*/  IADD3.X R3, PT, PT, RZ, R3, RZ, P1, P2 ;  /* 0x00000003ff037210 */ /* 0x000fc80000fe44ff */
[----:B------:R-:W-:-:S05]  /*01c0*/  LEA.HI.X R3, R0, UR5, R3, 0x2, P0 ;  /* 0x0000000500037c11 */ /* 0x000fca00080f1403 */
[----:B------:R-:W2:Y:S04]  /*01d0*/  LDG.E R58, desc[UR8][R2.64] ;  /* 0x00000008023a7981 */ /* 0x000ea8000c1e1900 */
[----:B------:R-:W3:Y:S04]  /*01e0*/  LDG.E R55, desc[UR8][R2.64+0x4] ;  /* 0x0000040802377981 */ /* 0x000ee8000c1e1900 */
[----:B------:R-:W4:Y:S04]  /*01f0*/  LDG.E R53, desc[UR8][R2.64+0x8] ;  /* 0x0000080802357981 */ /* 0x000f28000c1e1900 */
[----:B------:R-:W5:Y:S04]  /*0200*/  LDG.E R49, desc[UR8][R2.64+0xc] ;  /* 0x00000c0802317981 */ /* 0x000f68000c1e1900 */
[----:B------:R-:W5:Y:S04]  /*0210*/  LDG.E R31, desc[UR8][R2.64+0x10] ;  /* 0x00001008021f7981 */ /* 0x000f68000c1e1900 */
[----:B------:R-:W5:Y:S04]  /*0220*/  LDG.E R30, desc[UR8][R2.64+0x14] ;  /* 0x00001408021e7981 */ /* 0x000f68000c1e1900 */
[----:B------:R-:W5:Y:S04]  /*0230*/  LDG.E R29, desc[UR8][R2.64+0x18] ;  /* 0x00001808021d7981 */ /* 0x000f68000c1e1900 */
[----:B------:R-:W5:Y:S04]  /*0240*/  LDG.E R28, desc[UR8][R2.64+0x1c] ;  /* 0x00001c08021c7981 */ /* 0x000f68000c1e1900 */
[----:B------:R-:W5:Y:S04]  /*0250*/  LDG.E R11, desc[UR8][R2.64+0x20] ;  /* 0x00002008020b7981 */ /* 0x000f68000c1e1900 */
[----:B------:R-:W5:Y:S04]  /*0260*/  LDG.E R10, desc[UR8][R2.64+0x24] ;  /* 0x00002408020a7981 */ /* 0x000f68000c1e1900 */
[----:B------:R-:W5:Y:S01]  /*0270*/  LDG.E R9, desc[UR8][R2.64+0x28] ;  /* 0x0000280802097981 */ /* 0x000f62000c1e1900 */
[----:B------:R-:W-:Y:S01]  /*0280*/  IMAD.MOV.U32 R0, RZ, RZ, 0x2 ;  /* 0x00000002ff007424 */ /* 0x000fe200078e00ff */
[----:B------:R-:W-:-:S02]  /*0290*/  LOP3.LUT R5, R5, 0xffffffef, RZ, 0xc0, !PT ;  /* 0xffffffef05057812 */ /* 0x000fc400078ec0ff */
[----:B------:R-:W5:Y:S04]  /*02a0*/  LDG.E R8, desc[UR8][R2.64+0x2c] ;  /* 0x00002c0802087981 */ /* 0x000f68000c1e1900 */
[----:B------:R-:W5:Y:S01]  /*02b0*/  LDG.E R7, desc[UR8][R2.64+0x30] ;  /* 0x0000300802077981 */ /* 0x000f62000c1e1900 */
[----:B--2---:R-:W-:Y:S02]  /*02c0*/  ISETP.NE.AND P0, PT, R58, 0x1, PT ;  /* 0x000000013a00780c */ /* 0x004fe40003f05270 */
[----:B---3--:R-:W-:Y:S02]  /*02d0*/  ISETP.NE.AND P4, PT, R55, 0x1, PT ;  /* 0x000000013700780c */ /* 0x008fe40003f85270 */
[----:B------:R-:W-:Y:S02]  /*02e0*/  SEL R54, RZ, 0x1, P0 ;  /* 0x00000001ff367807 */ /* 0x000fe40000000000 */
[----:B----4-:R-:W-:-:S02]  /*02f0*/  ISETP.NE.AND P3, PT, R53, 0x1, PT ;  /* 0x000000013500780c */ /* 0x010fc40003f65270 */
[----:B------:R-:W-:Y:S02]  /*0300*/  P2R R15, PR, RZ, 0x1 ;  /* 0x00000001ff0f7803 */ /* 0x000fe40000000000 */
[----:B-----5:R-:W-:-:S03]  /*0310*/  ISETP.NE.AND P1, PT, R49, 0x1, PT ;  /* 0x000000013100780c */ /* 0x020fc60003f25270 */
[----:B------:R-:W-:Y:S01]  /*0320*/  @P0 IMAD.MOV R0, RZ, RZ, 0x1 ;  /* 0x00000001ff000424 */ /* 0x000fe200078e02ff */
[----:B------:R-:W-:Y:S01]  /*0330*/  ISETP.NE.AND P5, PT, R31, 0x1, PT ;  /* 0x000000011f00780c */ /* 0x000fe20003fa5270 */
[----:B------:R-:W-:Y:S01]  /*0340*/  @P4 IMAD.MOV R0, RZ, RZ, R54 ;  /* 0x000000ffff004224 */ /* 0x000fe200078e0236 */
[----:B------:R-:W-:-:S03]  /*0350*/  ISETP.NE.AND P4, PT, R30, 0x1, PT ;  /* 0x000000011e00780c */ /* 0x000fc60003f85270 */
[----:B------:R-:W-:Y:S01]  /*0360*/  VIADD R4, R0, 0x1 ;  /* 0x0000000100047836 */ /* 0x000fe20000000000 */
[----:B------:R-:W-:Y:S01]  /*0370*/  @P3 LOP3.LUT R5, R5, 0x10, RZ, 0xfc, !PT ;  /* 0x0000001005053812 */ /* 0x000fe200078efcff */
[----:B------:R-:W-:Y:S01]  /*0380*/  @P3 IMAD.MOV R4, RZ, RZ, R0 ;  /* 0x000000ffff043224 */ /* 0x000fe200078e0200 */
[----:B------:R-:W-:Y:S02]  /*0390*/  ISETP.NE.AND P3, PT, R29, 0x1, PT ;  /* 0x000000011d00780c */ /* 0x000fe40003f65270 */
[----:B------:R-:W-:Y:S01]  /*03a0*/  LOP3.LUT R5, R5, 0xfffffff7, RZ, 0xc0, !PT ;  /* 0xfffffff705057812 */ /* 0x000fe200078ec0ff */
[----:B------:R-:W-:Y:S01]  /*03b0*/  VIADD R0, R4, 0x1 ;  /* 0x0000000104007836 */ /* 0x000fe20000000000 */
[----:B------:R-:W-:Y:S01]  /*03c0*/  ISETP.NE.AND P2, PT, R28, 0x1, PT ;  /* 0x000000011c00780c */ /* 0x000fe20003f45270 */
[----:B------:R-:W-:Y:S01]  /*03d0*/  @P1 IMAD.MOV R0, RZ, RZ, R4 ;  /* 0x000000ffff001224 */ /* 0x000fe200078e0204 */
[----:B------:R-:W-:-:S03]  /*03e0*/  ISETP.NE.AND P1, PT, R11, 0x1, PT ;  /* 0x000000010b00780c */ /* 0x000fc60003f25270 */
[----:B------:R-:W-:Y:S02]  /*03f0*/  VIADD R4, R0, 0x1 ;  /* 0x0000000100047836 */ /* 0x000fe40000000000 */
[----:B------:R-:W-:Y:S01]  /*0400*/  @P5 IMAD.MOV R4, RZ, RZ, R0 ;  /* 0x000000ffff045224 */ /* 0x000fe200078e0200 */
[----:B------:R-:W-:-:S03]  /*0410*/  ISETP.NE.AND P0, PT, R10, 0x1, PT ;  /* 0x000000010a00780c */ /* 0x000fc60003f05270 */
[----:B------:R-:W-:Y:S02]  /*0420*/  VIADD R6, R4, 0x1 ;  /* 0x0000000104067836 */ /* 0x000fe40000000000 */
[----:B------:R-:W-:Y:S01]  /*0430*/  @P4 IMAD.MOV R6, RZ, RZ, R4 ;  /* 0x000000ffff064224 */ /* 0x000fe200078e0204 */
[----:B------:R-:W-:-:S03]  /*0440*/  ISETP.NE.AND P6, PT, R8, 0x1, PT ;  /* 0x000000010800780c */ /* 0x000fc60003fc5270 */
[----:B------:R-:W-:Y:S02]  /*0450*/  VIADD R4, R6, 0x1 ;  /* 0x0000000106047836 */ /* 0x000fe40000000000 */
[----:B------:R-:W-:Y:S02]  /*0460*/  @P3 IMAD.MOV R4, RZ, RZ, R6 ;  /* 0x000000ffff043224 */ /* 0x000fe400078e0206 */
[----:B------:R-:W-:Y:S02]  /*0470*/  @P0 LOP3.LUT R5, R5, 0x8, RZ, 0xfc, !PT ;  /* 0x0000000805050812 */ /* 0x000fe400078efcff */
[----:B------:R-:W-:Y:S02]  /*0480*/  VIADD R6, R4, 0x1 ;  /* 0x0000000104067836 */ /* 0x000fe40000000000 */
[----:B------:R-:W-:Y:S01]  /*0490*/  @P2 IMAD.MOV R6, RZ, RZ, R4 ;  /* 0x000000ffff062224 */ /* 0x000fe200078e0204 */
[----:B------:R-:W-:-:S03]  /*04a0*/  LOP3.LUT R5, R5, 0xfffffffb, RZ, 0xc0, !PT ;  /* 0xfffffffb05057812 */ /* 0x000fc600078ec0ff */
[----:B------:R-:W-:Y:S02]  /*04b0*/  VIADD R4, R6, 0x1 ;  /* 0x0000000106047836 */ /* 0x000fe40000000000 */
[----:B------:R-:W-:-:S04]  /*04c0*/  @P1 IMAD.MOV R4, RZ, RZ, R6 ;  /* 0x000000ffff041224 */ /* 0x000fc800078e0206 */
[----:B------:R-:W-:Y:S02]  /*04d0*/  VIADD R6, R4, 0x1 ;  /* 0x0000000104067836 */ /* 0x000fe40000000000 */
[----:B------:R-:W-:Y:S01]  /*04e0*/  @P0 IMAD.MOV R6, RZ, RZ, R4 ;  /* 0x000000ffff060224 */ /* 0x000fe200078e0204 */
[----:B------:R-:W-:-:S03]  /*04f0*/  ISETP.NE.AND P0, PT, R9, 0x1, PT ;  /* 0x000000010900780c */ /* 0x000fc60003f05270 */
[----:B------:R-:W-:-:S10]  /*0500*/  VIADD R4, R6, 0x1 ;  /* 0x0000000106047836 */ /* 0x000fd40000000000 */
[----:B------:R-:W-:Y:S01]  /*0510*/  @P0 IMAD.MOV R4, RZ, RZ, R6 ;  /* 0x000000ffff040224 */ /* 0x000fe200078e0206 */
[----:B------:R-:W-:Y:S01]  /*0520*/  @P0 LOP3.LUT R5, R5, 0x4, RZ, 0xfc, !PT ;  /* 0x0000000405050812 */ /* 0x000fe200078efcff */
[----:B------:R0:W2:Y:S02]  /*0530*/  LDG.E R6, desc[UR8][R2.64+0x34] ;  /* 0x0000340802067981 */ /* 0x0000a4000c1e1900 */
[----:B------:R-:W-:Y:S02]  /*0540*/  VIADD R61, R4, 0x1 ;  /* 0x00000001043d7836 */ /* 0x000fe40000000000 */
[----:B------:R-:W-:Y:S01]  /*0550*/  @P6 IMAD.MOV R61, RZ, RZ, R4 ;  /* 0x000000ffff3d6224 */ /* 0x000fe200078e0204 */
[----:B------:R-:W-:Y:S01]  /*0560*/  BAR.SYNC.DEFER_BLOCKING 0x0 ;  /* 0x0000000000007b1d */ /* 0x000fe20000010000 */
[----:B------:R-:W-:Y:S02]  /*0570*/  ISETP.NE.AND P6, PT, R7, 0x1, PT ;  /* 0x000000010700780c */ /* 0x000fe40003fc5270 */
[----:B------:R-:W-:-:S11]  /*0580*/  VIADD R60, R61, 0x1 ;  /* 0x000000013d3c7836 */ /* 0x000fd60000000000 */
[----:B------:R-:W-:-:S04]  /*0590*/  @P6 IMAD.MOV R60, RZ, RZ, R61 ;  /* 0x000000ffff3c6224 */ /* 0x000fc800078e023d */
[C---:B------:R-:W-:Y:S02]  /*05a0*/  VIADD R4, R60.reuse, 0x1 ;  /* 0x000000013c047836 */ /* 0x040fe40000000000 */
[----:B------:R-:W-:Y:S01]  /*05b0*/  VIADD R16, R60, 0x1 ;  /* 0x000000013c107836 */ /* 0x000fe20000000000 */
[----:B------:R-:W1:Y:S01]  /*05c0*/  S2UR UR5, SR_CgaCtaId ;  /* 0x00000000000579c3 */ /* 0x000e620000008800 */
[----:B------:R-:W-:Y:S01]  /*05d0*/  UMOV UR4, 0x400 ;  /* 0x0000040000047882 */ /* 0x000fe20000000000 */
[----:B0-----:R-:W-:Y:S01]  /*05e0*/  SHF.R.U32.HI R2, RZ, 0x5, R34 ;  /* 0x00000005ff027819 */ /* 0x001fe20000011622 */
[----:B-1----:R-:W-:Y:S01]  /*05f0*/  ULEA UR4, UR5, UR4, 0x18 ;  /* 0x0000000405047291 */ /* 0x002fe2000f8ec0ff */
[----:B--2---:R-:W-:-:S13]  /*0600*/  ISETP.NE.AND P6, PT, R6, 0x1, PT ;  /* 0x000000010600780c */ /* 0x004fda0003fc5270 */
[----:B------:R-:W-:-:S05]  /*0610*/  @P6 IMAD.MOV R4, RZ, RZ, R60 ;  /* 0x000000ffff046224 */ /* 0x000fca00078e023c */
[----:B------:R-:W0:Y:S02]  /*0620*/  SHFL.UP P0, R5, R4, 0x1, RZ ;  /* 0x0420000004057989 */ /* 0x000e2400000000ff */
[----:B0-----:R-:W-:-:S05]  /*0630*/  @P0 IMAD.IADD R5, R5, 0x1, R4 ;  /* 0x0000000105050824 */ /* 0x001fca00078e0204 */
[----:B------:R-:W0:Y:S02]  /*0640*/  SHFL.UP P0, R12, R5, 0x2, RZ ;  /* 0x04400000050c7989 */ /* 0x000e2400000000ff */
[----:B0-----:R-:W-:-:S05]  /*0650*/  @P0 IMAD.IADD R12, R5, 0x1, R12 ;  /* 0x00000001050c0824 */ /* 0x001fca00078e020c */
[----:B------:R-:W0:Y:S02]  /*0660*/  SHFL.UP P0, R13, R12, 0x4, RZ ;  /* 0x048000000c0d7989 */ /* 0x000e2400000000ff */
[----:B0-----:R-:W-:-:S05]  /*0670*/  @P0 IMAD.IADD R13, R12, 0x1, R13 ;  /* 0x000000010c0d0824 */ /* 0x001fca00078e020d */
[----:B------:R-:W0:Y:S01]  /*0680*/  SHFL.UP P0, R14, R13, 0x8, RZ ;  /* 0x050000000d0e7989 */ /* 0x000e2200000000ff */
[----:B------:R-:W-:Y:S02]  /*0690*/  @P6 IMAD.MOV R16, RZ, RZ, R60 ;  /* 0x000000ffff106224 */ /* 0x000fe400078e023c */
[----:B0-----:R-:W-:Y:S01]  /*06a0*/  @P0 IMAD.IADD R14, R13, 0x1, R14 ;  /* 0x000000010d0e0824 */ /* 0x001fe200078e020e */
[----:B------:R-:W-:Y:S02]  /*06b0*/  ISETP.NE.AND P0, PT, R15, RZ, PT ;  /* 0x000000ff0f00720c */ /* 0x000fe40003f05270 */
[----:B------:R-:W0:Y:S02]  /*06c0*/  S2R R15, SR_LANEID ;  /* 0x00000000000f7919 */ /* 0x000e240000000000 */
[----:B------:R-:W1:Y:S02]  /*06d0*/  SHFL.UP P6, R3, R14, 0x10, RZ ;  /* 0x060000000e037989 */ /* 0x000e6400000c00ff */
[----:B-1----:R-:W-:Y:S01]  /*06e0*/  @P6 IMAD.IADD R3, R14, 0x1, R3 ;  /* 0x000000010e036824 */ /* 0x002fe200078e0203 */
[----:B0-----:R-:W-:-:S13]  /*06f0*/  ISETP.NE.AND P6, PT, R15, 0x1f, PT ;  /* 0x0000001f0f00780c */ /* 0x001fda0003fc5270 */
[----:B------:R-:W-:-:S05]  /*0700*/  @!P6 LEA R4, R2, UR4, 0x2 ;  /* 0x000000040204ec11 */ /* 0x000fca000f8e10ff */
[----:B------:R-:W-:Y:S01]  /*0710*/  @!P6 STS [R4], R3 ;  /* 0x000000030400e388 */ /* 0x000fe20000000800 */
[----:B------:R-:W-:Y:S01]  /*0720*/  BAR.SYNC.DEFER_BLOCKING 0x0 ;  /* 0x0000000000007b1d */ /* 0x000fe20000010000 */
[----:B------:R-:W-:-:S05]  /*0730*/  ISETP.NE.AND P6, PT, R15, RZ, PT ;  /* 0x000000ff0f00720c */ /* 0x000fca0003fc5270 */
[----:B------:R-:W0:Y:S01]  /*0740*/  LDS.128 R12, [UR4] ;  /* 0x00000004ff0c7984 */ /* 0x000e220008000c00 */
[----:B------:R-:W-:-:S03]  /*0750*/  IMAD.IADD R16, R3, 0x1, -R16 ;  /* 0x0000000103107824 */ /* 0x000fc600078e0a10 */
[----:B------:R-:W-:Y:S02]  /*0760*/  LDS.128 R20, [UR4+0x20] ;  /* 0x00002004ff147984 */ /* 0x000fe40008000c00 */
[----:B------:R-:W-:Y:S02]  /*0770*/  SEL R57, R16, RZ, P6 ;  /* 0x000000ff10397207 */ /* 0x000fe40003000000 */
[----:B------:R-:W-:Y:S01]  /*0780*/  ISETP.NE.AND P6, PT, R2, 0x2, PT ;  /* 0x000000020200780c */ /* 0x000fe20003fc5270 */
[----:B------:R-:W-:Y:S01]  /*0790*/  LDS.128 R24, [UR4+0x30] ;  /* 0x00003004ff187984 */ /* 0x000fe20008000c00 */
[----:B0-----:R-:W-:-:S05]  /*07a0*/  IMAD.IADD R5, R12, 0x1, R13 ;  /* 0x000000010c057824 */ /* 0x001fca00078e020d */
[----:B------:R-:W-:Y:S01]  /*07b0*/  SEL R16, R5, R12, !P6 ;  /* 0x0000000c05107207 */ /* 0x000fe20007000000 */
[----:B------:R-:W-:Y:S01]  /*07c0*/  IMAD.IADD R5, R14, 0x1, R5 ;  /* 0x000000010e057824 */ /* 0x000fe200078e0205 */
[----:B------:R-:W-:-:S04]  /*07d0*/  ISETP.NE.AND P6, PT, R2, 0x3, PT ;  /* 0x000000030200780c */ /* 0x000fc80003fc5270 */
[----:B------:R-:W-:Y:S01]  /*07e0*/  SEL R16, R5, R16, !P6 ;  /* 0x0000001005107207 */ /* 0x000fe20007000000 */
[----:B------:R-:W-:Y:S01]  /*07f0*/  IMAD.IADD R5, R15, 0x1, R5 ;  /* 0x000000010f057824 */ /* 0x000fe200078e0205 */
[----:B------:R-:W-:-:S04]  /*0800*/  ISETP.NE.AND P6, PT, R2, 0x4, PT ;  /* 0x000000040200780c */ /* 0x000fc80003fc5270 */
[C---:B------:R-:W-:Y:S02]  /*0810*/  SEL R3, R5.reuse, R16, !P6 ;  /* 0x0000001005037207 */ /* 0x040fe40007000000 */
[----:B------:R-:W0:Y:S01]  /*0820*/  LDS.128 R16, [UR4+0x10] ;  /* 0x00001004ff107984 */ /* 0x000e220008000c00 */
[----:B------:R-:W-:Y:S01]  /*0830*/  ISETP.NE.AND P6, PT, R2, 0x5, PT ;  /* 0x000000050200780c */ /* 0x000fe20003fc5270 */
[----:B0-----:R-:W-:-:S05]  /*0840*/  IMAD.IADD R4, R5, 0x1, R16 ;  /* 0x0000000105047824 */ /* 0x001fca00078e0210 */
[----:B------:R-:W-:Y:S01]  /*0850*/  SEL R3, R4, R3, !P6 ;  /* 0x0000000304037207 */ /* 0x000fe20007000000 */
[----:B------:R-:W-:Y:S01]  /*0860*/  IMAD.IADD R4, R17, 0x1, R4 ;  /* 0x0000000111047824 */ /* 0x000fe200078e0204 */
[----:B------:R-:W-:-:S04]  /*0870*/  ISETP.NE.AND P6, PT, R2, 0x6, PT ;  /* 0x000000060200780c */ /* 0x000fc80003fc5270 */
[----:B------:R-:W-:Y:S01]  /*0880*/  SEL R3, R4, R3, !P6 ;  /* 0x0000000304037207 */ /* 0x000fe20007000000 */
[----:B------:R-:W-:Y:S01]  /*0890*/  IMAD.IADD R4, R18, 0x1, R4 ;  /* 0x0000000112047824 */ /* 0x000fe200078e0204 */
[----:B------:R-:W-:-:S04]  /*08a0*/  ISETP.NE.AND P6, PT, R2, 0x7, PT ;  /* 0x000000070200780c */ /* 0x000fc80003fc5270 */
[----:B------:R-:W-:Y:S01]  /*08b0*/  SEL R3, R4, R3, !P6 ;  /* 0x0000000304037207 */ /* 0x000fe20007000000 */
[----:B------:R-:W-:Y:S01]  /*08c0*/  IMAD.IADD R4, R19, 0x1, R4 ;  /* 0x0000000113047824 */ /* 0x000fe200078e0204 */
[----:B------:R-:W-:-:S04]  /*08d0*/  ISETP.NE.AND P6, PT, R2, 0x8, PT ;  /* 0x000000080200780c */ /* 0x000fc80003fc5270 */
[C---:B------:R-:W-:Y:S01]  /*08e0*/  SEL R3, R4.reuse, R3, !P6 ;  /* 0x0000000304037207 */ /* 0x040fe20007000000 */
        /* <DEDUP_REMOVED lines=17> */
[----:B------:R-:W-:Y:S02]  /*0a00*/  SEL R3, R4, R3, !P6 ;  /* 0x0000000304037207 */ /* 0x000fe40007000000 */
[----:B------:R-:W-:-:S13]  /*0a10*/  ISETP.NE.AND P6, PT, R2, 0xf, PT ;  /* 0x0000000f0200780c */ /* 0x000fda0003fc5270 */
[----:B------:R-:W-:Y:S01]  /*0a20*/  @!P6 IMAD.IADD R3, R26, 0x1, R4 ;  /* 0x000000011a03e824 */ /* 0x000fe200078e0204 */
[----:B------:R-:W-:-:S04]  /*0a30*/  ISETP.GE.U32.AND P6, PT, R34, 0x20, PT ;  /* 0x000000202200780c */ /* 0x000fc80003fc6070 */
[----:B------:R-:W-:-:S05]  /*0a40*/  SEL R2, R3, RZ, P6 ;  /* 0x000000ff03027207 */ /* 0x000fca0003000000 */
[----:B------:R-:W-:-:S04]  /*0a50*/  IMAD.IADD R57, R2, 0x1, R57 ;  /* 0x0000000102397824 */ /* 0x000fc800078e0239 */
[----:B------:R-:W-:Y:S02]  /*0a60*/  IMAD.IADD R5, R0, 0x1, R57 ;  /* 0x0000000100057824 */ /* 0x000fe400078e0239 */
[----:B------:R-:W0:Y:S02]  /*0a70*/  LDC R0, c[0x0][0x380] ;  /* 0x0000e000ff007b82 */ /* 0x000e240000000800 */
[----:B------:R-:W-:Y:S01]  /*0a80*/  VIADD R4, R5, 0x1 ;  /* 0x0000000105047836 */ /* 0x000fe20000000000 */
[----:B------:R-:W-:Y:S01]  /*0a90*/  IADD3 R32, PT, PT, R14, R13, R12 ;  /* 0x0000000d0e207210 */ /* 0x000fe20007ffe00c */
[----:B------:R-:W-:-:S03]  /*0aa0*/  @P5 IMAD.MOV R4, RZ, RZ, R5 ;  /* 0x000000ffff045224 */ /* 0x000fc600078e0205 */
[----:B------:R-:W-:Y:S01]  /*0ab0*/  IADD3 R32, PT, PT, R16, R32, R15 ;  /* 0x0000002010207210 */ /* 0x000fe20007ffe00f */
[----:B------:R-:W-:Y:S02]  /*0ac0*/  VIADD R3, R4, 0x1 ;  /* 0x0000000104037836 */ /* 0x000fe40000000000 */
[----:B------:R-:W-:-:S04]  /*0ad0*/  @P4 IMAD.MOV R3, RZ, RZ, R4 ;  /* 0x000000ffff034224 */ /* 0x000fc800078e0204 */
[----:B------:R-:W-:Y:S02]  /*0ae0*/  VIADD R2, R3, 0x1 ;  /* 0x0000000103027836 */ /* 0x000fe40000000000 */
[----:B------:R-:W-:Y:S01]  /*0af0*/  @P3 IMAD.MOV R2, RZ, RZ, R3 ;  /* 0x000000ffff023224 */ /* 0x000fe200078e0203 */
[----:B0-----:R-:W-:-:S05]  /*0b00*/  IADD3 R33, PT, PT, R0, UR7, R33 ;  /* 0x0000000700217c10 */ /* 0x001fca000fffe021 */
[----:B------:R-:W-:Y:S01]  /*0b10*/  IMAD.IADD R56, R56, 0x1, R33 ;  /* 0x0000000138387824 */ /* 0x000fe200078e0221 */
[----:B------:R-:W-:Y:S01]  /*0b20*/  IADD3 R33, PT, PT, R18, R32, R17 ;  /* 0x0000002012217210 */ /* 0x000fe20007ffe011 */
[----:B------:R-:W-:-:S03]  /*0b30*/  VIADD R0, R2, 0x1 ;  /* 0x0000000102007836 */ /* 0x000fc60000000000 */
[----:B------:R-:W-:Y:S01]  /*0b40*/  IADD3 R36, PT, PT, R20, R33, R19 ;  /* 0x0000002114247210 */ /* 0x000fe20007ffe013 */
[----:B------:R-:W-:Y:S01]  /*0b50*/  @P2 IMAD.MOV R0, RZ, RZ, R2 ;  /* 0x000000ffff002224 */ /* 0x000fe200078e0202 */
[----:B------:R-:W-:Y:S02]  /*0b60*/  ISETP.NE.AND P2, PT, R34, RZ, PT ;  /* 0x000000ff2200720c */ /* 0x000fe40003f45270 */
[----:B------:R-:W-:Y:S02]  /*0b70*/  IADD3 R39, PT, PT, R22, R36, R21 ;  /* 0x0000002416277210 */ /* 0x000fe40007ffe015 */
[----:B------:R-:W-:Y:S02]  /*0b80*/  ISETP.NE.AND P6, PT, R55, 0x1, PT ;  /* 0x000000013700780c */ /* 0x000fe40003fc5270 */
[----:B------:R-:W-:Y:S01]  /*0b90*/  IADD3 R41, PT, PT, R24, R39, R23 ;  /* 0x0000002718297210 */ /* 0x000fe20007ffe017 */
[----:B------:R-:W-:-:S03]  /*0ba0*/  VIADD R39, R0, 0x1 ;  /* 0x0000000100277836 */ /* 0x000fc60000000000 */
[----:B------:R-:W-:Y:S01]  /*0bb0*/  IADD3 R42, PT, PT, R26, R41, R25 ;  /* 0x000000291a2a7210 */ /* 0x000fe20007ffe019 */
[----:B------:R-:W-:Y:S01]  /*0bc0*/  @P1 IMAD.MOV R39, RZ, RZ, R0 ;  /* 0x000000ffff271224 */ /* 0x000fe200078e0200 */
[----:B------:R-:W-:Y:S01]  /*0bd0*/  BSSY.RECONVERGENT B0, `(.L_x_2) ;  /* 0x0000020000007945 */ /* 0x000fe20003800200 */
[----:B------:R-:W-:Y:S02]  /*0be0*/  VIADD R51, R54, 0x1 ;  /* 0x0000000136337836 */ /* 0x000fe40000000000 */
[----:B------:R-:W-:Y:S02]  /*0bf0*/  IMAD.IADD R59, R27, 0x1, R42 ;  /* 0x000000011b3b7824 */ /* 0x000fe400078e022a */
[C---:B------:R-:W-:Y:S02]  /*0c00*/  VIADD R52, R56.reuse, 0x1 ;  /* 0x0000000138347836 */ /* 0x040fe40000000000 */
[C---:B------:R-:W-:Y:S02]  /*0c10*/  VIADD R48, R56.reuse, 0x2 ;  /* 0x0000000238307836 */ /* 0x040fe40000000000 */
[----:B------:R-:W-:-:S02]  /*0c20*/  VIADD R50, R56, 0x3 ;  /* 0x0000000338327836 */ /* 0x000fc40000000000 */
[C---:B------:R-:W-:Y:S02]  /*0c30*/  VIADD R46, R56.reuse, 0x4 ;  /* 0x00000004382e7836 */ /* 0x040fe40000000000 */
[C---:B------:R-:W-:Y:S02]  /*0c40*/  VIADD R32, R56.reuse, 0x5 ;  /* 0x0000000538207836 */ /* 0x040fe40000000000 */
[C---:B------:R-:W-:Y:S02]  /*0c50*/  VIADD R33, R56.reuse, 0x6 ;  /* 0x0000000638217836 */ /* 0x040fe40000000000 */
[C---:B------:R-:W-:Y:S02]  /*0c60*/  VIADD R34, R56.reuse, 0x7 ;  /* 0x0000000738227836 */ /* 0x040fe40000000000 */
[C---:B------:R-:W-:Y:S02]  /*0c70*/  VIADD R35, R56.reuse, 0x8 ;  /* 0x0000000838237836 */ /* 0x040fe40000000000 */
[----:B------:R-:W-:-:S02]  /*0c80*/  VIADD R36, R56, 0x9 ;  /* 0x0000000938247836 */ /* 0x000fc40000000000 */
[C---:B------:R-:W-:Y:S02]  /*0c90*/  VIADD R37, R56.reuse, 0xa ;  /* 0x0000000a38257836 */ /* 0x040fe40000000000 */
[C---:B------:R-:W-:Y:S02]  /*0ca0*/  VIADD R38, R56.reuse, 0xb ;  /* 0x0000000b38267836 */ /* 0x040fe40000000000 */
[C---:B------:R-:W-:Y:S02]  /*0cb0*/  VIADD R40, R56.reuse, 0xc ;  /* 0x0000000c38287836 */ /* 0x040fe40000000000 */
[----:B------:R-:W-:Y:S02]  /*0cc0*/  VIADD R41, R56, 0xd ;  /* 0x0000000d38297836 */ /* 0x000fe40000000000 */
[----:B------:R-:W-:Y:S02]  /*0cd0*/  @P6 IMAD.MOV R51, RZ, RZ, R54 ;  /* 0x000000ffff336224 */ /* 0x000fe400078e0236 */
[----:B------:R-:W-:Y:S01]  /*0ce0*/  VIADD R42, R39, 0x1 ;  /* 0x00000001272a7836 */ /* 0x000fe20000000000 */
[----:B------:R-:W-:Y:S06]  /*0cf0*/  @P2 BRA `(.L_x_3) ;  /* 0x0000000000342947 */ /* 0x000fec0003800000 */
[----:B------:R-:W-:Y:S01]  /*0d00*/  IADD3 R43, PT, PT, R14, R13, R12 ;  /* 0x0000000d0e2b7210 */ /* 0x000fe20007ffe00c */
[----:B------:R0:W-:Y:S03]  /*0d10*/  STL.64 [R1], R2 ;  /* 0x0000000201007387 */ /* 0x0001e60000100a00 */
[----:B------:R-:W-:-:S04]  /*0d20*/  IADD3 R43, PT, PT, R16, R43, R15 ;  /* 0x0000002b102b7210 */ /* 0x000fc80007ffe00f */
[----:B------:R-:W-:-:S04]  /*0d30*/  IADD3 R43, PT, PT, R18, R43, R17 ;  /* 0x0000002b122b7210 */ /* 0x000fc80007ffe011 */
[----:B------:R-:W-:Y:S01]  /*0d40*/  IADD3 R43, PT, PT, R20, R43, R19 ;  /* 0x0000002b142b7210 */ /* 0x000fe20007ffe013 */
[----:B0-----:R-:W0:Y:S03]  /*0d50*/  LDC.64 R2, c[0x0][0x3a0] ;  /* 0x0000e800ff027b82 */ /* 0x001e260000000a00 */
[----:B------:R-:W-:-:S04]  /*0d60*/  IADD3 R43, PT, PT, R22, R43, R21 ;  /* 0x0000002b162b7210 */ /* 0x000fc80007ffe015 */
[----:B------:R-:W-:-:S04]  /*0d70*/  IADD3 R43, PT, PT, R24, R43, R23 ;  /* 0x0000002b182b7210 */ /* 0x000fc80007ffe017 */
[----:B------:R-:W-:-:S05]  /*0d80*/  IADD3 R44, PT, PT, R26, R43, R25 ;  /* 0x0000002b1a2c7210 */ /* 0x000fca0007ffe019 */
[----:B------:R-:W-:Y:S02]  /*0d90*/  IMAD.IADD R45, R27, 0x1, R44 ;  /* 0x000000011b2d7824 */ /* 0x000fe400078e022c */
[----:B------:R-:W-:-:S05]  /*0da0*/  IMAD.MOV.U32 R44, RZ, RZ, 0x65 ;  /* 0x00000065ff2c7424 */ /* 0x000fca00078e00ff */
[----:B0-----:R0:W-:Y:S04]  /*0db0*/  ST.E.64.STRONG.GPU desc[UR8][R2.64+0x100], R44 ;  /* 0x0001002c02007985 */ /* 0x0011e8000c10fb08 */
[----:B0-----:R0:W5:Y:S02]  /*0dc0*/  LDL.LU.64 R2, [R1] ;  /* 0x0000000001027983 */ /* 0x0011640000300a00 */
.L_x_3:
[----:B------:R-:W-:Y:S05]  /*0dd0*/  BSYNC.RECONVERGENT B0 ;  /* 0x0000000000007941 */ /* 0x000fea0003800200 */
.L_x_2:
[----:B------:R-:W-:Y:S01]  /*0de0*/  ISETP.NE.AND P1, PT, R10, 0x1, PT ;  /* 0x000000010a00780c */ /* 0x000fe20003f25270 */
[----:B------:R-:W-:Y:S01]  /*0df0*/  IMAD.IADD R51, R57, 0x1, R51 ;  /* 0x0000000139337824 */ /* 0x000fe200078e0233 */
[----:B------:R-:W-:Y:S01]  /*0e00*/  ISETP.NE.AND P3, PT, R53, 0x1, PT ;  /* 0x000000013500780c */ /* 0x000fe20003f65270 */
[--C-:B------:R-:W-:Y:S01]  /*0e10*/  IMAD.IADD R54, R54, 0x1, R57.reuse ;  /* 0x0000000136367824 */ /* 0x100fe200078e0239 */
[----:B------:R-:W-:Y:S01]  /*0e20*/  ISETP.NE.AND P2, PT, R9, 0x1, PT ;  /* 0x000000010900780c */ /* 0x000fe20003f45270 */
[----:B------:R-:W-:Y:S02]  /*0e30*/  VIADD R47, R51, 0x1 ;  /* 0x00000001332f7836 */ /* 0x000fe40000000000 */
[--C-:B------:R-:W-:Y:S02]  /*0e40*/  IMAD.IADD R44, R61, 0x1, R57.reuse ;  /* 0x000000013d2c7824 */ /* 0x100fe400078e0239 */
[----:B------:R-:W-:-:S04]  /*0e50*/  IMAD.IADD R45, R60, 0x1, R57 ;  /* 0x000000013c2d7824 */ /* 0x000fc800078e0239 */
[----:B------:R-:W-:Y:S01]  /*0e60*/  @P1 IMAD.MOV R42, RZ, RZ, R39 ;  /* 0x000000ffff2a1224 */ /* 0x000fe200078e0227 */
[----:B------:R-:W-:Y:S01]  /*0e70*/  ISETP.GT.AND P1, PT, R59, 0x200, PT ;  /* 0x000002003b00780c */ /* 0x000fe20003f24270 */
[----:B------:R-:W-:Y:S02]  /*0e80*/  @P3 IMAD.MOV R47, RZ, RZ, R51 ;  /* 0x000000ffff2f3224 */ /* 0x000fe400078e0233 */
[----:B------:R-:W-:Y:S02]  /*0e90*/  VIADD R43, R42, 0x1 ;  /* 0x000000012a2b7836 */ /* 0x000fe40000000000 */
[----:B------:R-:W-:-:S08]  /*0ea0*/  @P2 IMAD.MOV R43, RZ, RZ, R42 ;  /* 0x000000ffff2b2224 */ /* 0x000fd000078e022a */
[----:B------:R-:W-:Y:S05]  /*0eb0*/  @P1 BRA `(.L_x_4) ;  /* 0x0000000c00401947 */ /* 0x000fea0003800000 */
[----:B------:R-:W-:Y:S04]  /*0ec0*/  BSSY.RECONVERGENT B0, `(.L_x_5) ;  /* 0x000000d000007945 */ /* 0x000fe80003800200 */
[----:B------:R-:W-:Y:S05]  /*0ed0*/  @P0 BRA `(.L_x_6) ;  /* 0x00000000002c0947 */ /* 0x000fea0003800000 */
[----:B------:R-:W-:Y:S01]  /*0ee0*/  UISETP.NE.AND UP0, UPT, UR6, URZ, UPT ;  /* 0x000000ff0600728c */ /* 0x000fe2000bf05270 */
[----:B------:R-:W-:Y:S01]  /*0ef0*/  CS2R R12, SRZ ;  /* 0x00000000000c7805 */ /* 0x000fe2000001ff00 */
[----:B------:R-:W1:Y:S07]  /*0f00*/  LDCU.64 UR4, c[0x0][0x390] ;  /* 0x00007200ff0477ac */ /* 0x000e6e0008000a00 */
[----:B------:R-:W-:Y:S05]  /*0f10*/  BRA.U UP0, `(.L_x_7) ;  /* 0x0000000100087547 */ /* 0x000fea000b800000 */
[----:B------:R-:W2:Y:S02]  /*0f20*/  LDC.64 R12, c[0x0][0x3d0] ;  /* 0x0000f400ff0c7b82 */ /* 0x000ea40000000a00 */
[----:B--2---:R-:W5:Y:S02]  /*0f30*/  LDG.E.64 R12, desc[UR8][R12.64] ;  /* 0x000000080c0c7981 */ /* 0x004f64000c1e1b00 */
.L_x_7:
[----:B-----5:R-:W-:-:S04]  /*0f40*/  IADD3 R14, P0, PT, R57, R12, RZ ;  /* 0x0000000c390e7210 */ /* 0x020fc80007f1e0ff */
[----:B------:R-:W-:Y:S02]  /*0f50*/  LEA.HI.X.SX32 R13, R57, R13, 0x1, P0 ;  /* 0x0000000d390d7211 */ /* 0x000fe400000f0eff */
[----:B-1----:R-:W-:-:S04]  /*0f60*/  LEA R12, P0, R14, UR4, 0x2 ;  /* 0x000000040e0c7c11 */ /* 0x002fc8000f8010ff */
[----:B------:R-:W-:-:S05]  /*0f70*/  LEA.HI.X R13, R14, UR5, R13, 0x2, P0 ;  /* 0x000000050e0d7c11 */ /* 0x000fca00080f140d */
[----:B------:R1:W-:Y:S04]  /*0f80*/  STG.E desc[UR8][R12.64], R56 ;  /* 0x000000380c007986 */ /* 0x0003e8000c101908 */
.L_x_6:
[----:B------:R-:W-:Y:S05]  /*0f90*/  BSYNC.RECONVERGENT B0 ;  /* 0x0000000000007941 */ /* 0x000fea0003800200 */
.L_x_5:
[----:B------:R-:W-:Y:S01]  /*0fa0*/  ISETP.NE.AND P0, PT, R55, 0x1, PT ;  /* 0x000000013700780c */ /* 0x000fe20003f05270 */
[----:B------:R-:W-:-:S12]  /*0fb0*/  BSSY.RECONVERGENT B0, `(.L_x_8) ;  /* 0x000000d000007945 */ /* 0x000fd80003800200 */
[----:B------:R-:W-:Y:S05]  /*0fc0*/  @P0 BRA `(.L_x_9) ;  /* 0x00000000002c0947 */ /* 0x000fea0003800000 */
[----:B------:R-:W-:Y:S01]  /*0fd0*/  UISETP.NE.AND UP0, UPT, UR6, URZ, UPT ;  /* 0x000000ff0600728c */ /* 0x000fe2000bf05270 */
[----:B-1----:R-:W-:Y:S01]  /*0fe0*/  CS2R R12, SRZ ;  /* 0x00000000000c7805 */ /* 0x002fe2000001ff00 */
[----:B------:R-:W1:Y:S07]  /*0ff0*/  LDCU.64 UR4, c[0x0][0x390] ;  /* 0x00007200ff0477ac */ /* 0x000e6e0008000a00 */
[----:B------:R-:W-:Y:S05]  /*1000*/  BRA.U UP0, `(.L_x_10) ;  /* 0x0000000100087547 */ /* 0x000fea000b800000 */
[----:B------:R-:W2:Y:S02]  /*1010*/  LDC.64 R12, c[0x0][0x3d0] ;  /* 0x0000f400ff0c7b82 */ /* 0x000ea40000000a00 */
[----:B--2---:R-:W5:Y:S02]  /*1020*/  LDG.E.64 R12, desc[UR8][R12.64] ;  /* 0x000000080c0c7981 */ /* 0x004f64000c1e1b00 */
.L_x_10:
[----:B-----5:R-:W-:-:S04]  /*1030*/  IADD3 R14, P0, PT, R54, R12, RZ ;  /* 0x0000000c360e7210 */ /* 0x020fc80007f1e0ff */
[----:B------:R-:W-:Y:S02]  /*1040*/  LEA.HI.X.SX32 R13, R54, R13, 0x1, P0 ;  /* 0x0000000d360d7211 */ /* 0x000fe400000f0eff */
[----:B-1----:R-:W-:-:S04]  /*1050*/  LEA R12, P0, R14, UR4, 0x2 ;  /* 0x000000040e0c7c11 */ /* 0x002fc8000f8010ff */
[----:B------:R-:W-:-:S05]  /*1060*/  LEA.HI.X R13, R14, UR5, R13, 0x2, P0 ;  /* 0x000000050e0d7c11 */ /* 0x000fca00080f140d */
[----:B------:R2:W-:Y:S04]  /*1070*/  STG.E desc[UR8][R12.64], R52 ;  /* 0x000000340c007986 */ /* 0x0005e8000c101908 */
.L_x_9:
[----:B------:R-:W-:Y:S05]  /*1080*/  BSYNC.RECONVERGENT B0 ;  /* 0x0000000000007941 */ /* 0x000fea0003800200 */
.L_x_8:
[----:B------:R-:W-:Y:S01]  /*1090*/  ISETP.NE.AND P0, PT, R53, 0x1, PT ;  /* 0x000000013500780c */ /* 0x000fe20003f05270 */
[----:B------:R-:W-:-:S12]  /*10a0*/  BSSY.RECONVERGENT B0, `(.L_x_11) ;  /* 0x000000d000007945 */ /* 0x000fd80003800200 */
[----:B------:R-:W-:Y:S05]  /*10b0*/  @P0 BRA `(.L_x_12) ;  /* 0x00000000002c0947 */ /* 0x000fea0003800000 */
[----:B------:R-:W-:Y:S01]  /*10c0*/  UISETP.NE.AND UP0, UPT, UR6, URZ, UPT ;  /* 0x000000ff0600728c */ /* 0x000fe2000bf05270 */
[----:B-12---:R-:W-:Y:S01]  /*10d0*/  CS2R R12, SRZ ;  /* 0x00000000000c7805 */ /* 0x006fe2000001ff00 */
[----:B------:R-:W1:Y:S07]  /*10e0*/  LDCU.64 UR4, c[0x0][0x390] ;  /* 0x00007200ff0477ac */ /* 0x000e6e0008000a00 */
[----:B------:R-:W-:Y:S05]  /*10f0*/  BRA.U UP0, `(.L_x_13) ;  /* 0x0000000100087547 */ /* 0x000fea000b800000 */
[----:B------:R-:W2:Y:S02]  /*1100*/  LDC.64 R12, c[0x0][0x3d0] ;  /* 0x0000f400ff0c7b82 */ /* 0x000ea40000000a00 */
[----:B--2---:R-:W5:Y:S02]  /*1110*/  LDG.E.64 R12, desc[UR8][R12.64] ;  /* 0x000000080c0c7981 */ /* 0x004f64000c1e1b00 */
.L_x_13:
[----:B-----5:R-:W-:-:S04]  /*1120*/  IADD3 R14, P0, PT, R51, R12, RZ ;  /* 0x0000000c330e7210 */ /* 0x020fc80007f1e0ff */
[----:B------:R-:W-:Y:S02]  /*1130*/  LEA.HI.X.SX32 R13, R51, R13, 0x1, P0 ;  /* 0x0000000d330d7211 */ /* 0x000fe400000f0eff */
[----:B-1----:R-:W-:-:S04]  /*1140*/  LEA R12, P0, R14, UR4, 0x2 ;  /* 0x000000040e0c7c11 */ /* 0x002fc8000f8010ff */
[----:B------:R-:W-:-:S05]  /*1150*/  LEA.HI.X R13, R14, UR5, R13, 0x2, P0 ;  /* 0x000000050e0d7c11 */ /* 0x000fca00080f140d */
[----:B------:R3:W-:Y:S04]  /*1160*/  STG.E desc[UR8][R12.64], R48 ;  /* 0x000000300c007986 */ /* 0x0007e8000c101908 */
.L_x_12:
[----:B------:R-:W-:Y:S05]  /*1170*/  BSYNC.RECONVERGENT B0 ;  /* 0x0000000000007941 */ /* 0x000fea0003800200 */
.L_x_11:
[----:B------:R-:W-:Y:S01]  /*1180*/  ISETP.NE.AND P0, PT, R49, 0x1, PT ;  /* 0x000000013100780c */ /* 0x000fe20003f05270 */
[----:B------:R-:W-:-:S12]  /*1190*/  BSSY.RECONVERGENT B0, `(.L_x_14) ;  /* 0x000000d000007945 */ /* 0x000fd80003800200 */
[----:B------:R-:W-:Y:S05]  /*11a0*/  @P0 BRA `(.L_x_15) ;  /* 0x00000000002c0947 */ /* 0x000fea0003800000 */
[----:B------:R-:W-:Y:S01]  /*11b0*/  UISETP.NE.AND UP0, UPT, UR6, URZ, UPT ;  /* 0x000000ff0600728c */ /* 0x000fe2000bf05270 */
[----:B-123--:R-:W-:Y:S01]  /*11c0*/  CS2R R12, SRZ ;  /* 0x00000000000c7805 */ /* 0x00efe2000001ff00 */
[----:B------:R-:W1:Y:S07]  /*11d0*/  LDCU.64 UR4, c[0x0][0x390] ;  /* 0x00007200ff0477ac */ /* 0x000e6e0008000a00 */
[----:B------:R-:W-:Y:S05]  /*11e0*/  BRA.U UP0, `(.L_x_16) ;  /* 0x0000000100087547 */ /* 0x000fea000b800000 */
[----:B------:R-:W2:Y:S02]  /*11f0*/  LDC.64 R12, c[0x0][0x3d0] ;  /* 0x0000f400ff0c7b82 */ /* 0x000ea40000000a00 */
[----:B--2---:R-:W5:Y:S02]  /*1200*/  LDG.E.64 R12, desc[UR8][R12.64] ;  /* 0x000000080c0c7981 */ /* 0x004f64000c1e1b00 */
.L_x_16:
[----:B-----5:R-:W-:-:S04]  /*1210*/  IADD3 R14, P0, PT, R47, R12, RZ ;  /* 0x0000000c2f0e7210 */ /* 0x020fc80007f1e0ff */
[----:B------:R-:W-:Y:S02]  /*1220*/  LEA.HI.X.SX32 R13, R47, R13, 0x1, P0 ;  /* 0x0000000d2f0d7211 */ /* 0x000fe400000f0eff */
[----:B-1----:R-:W-:-:S04]  /*1230*/  LEA R12, P0, R14, UR4, 0x2 ;  /* 0x000000040e0c7c11 */ /* 0x002fc8000f8010ff */
[----:B------:R-:W-:-:S05]  /*1240*/  LEA.HI.X R13, R14, UR5, R13, 0x2, P0 ;  /* 0x000000050e0d7c11 */ /* 0x000fca00080f140d */
[----:B------:R4:W-:Y:S04]  /*1250*/  STG.E desc[UR8][R12.64], R50 ;  /* 0x000000320c007986 */ /* 0x0009e8000c101908 */
.L_x_15:
[----:B------:R-:W-:Y:S05]  /*1260*/  BSYNC.RECONVERGENT B0 ;  /* 0x0000000000007941 */ /* 0x000fea0003800200 */
.L_x_14:
[----:B------:R-:W-:Y:S01]  /*1270*/  ISETP.NE.AND P0, PT, R31, 0x1, PT ;  /* 0x000000011f00780c */ /* 0x000fe20003f05270 */
[----:B------:R-:W-:-:S12]  /*1280*/  BSSY.RECONVERGENT B0, `(.L_x_17) ;  /* 0x000000d000007945 */ /* 0x000fd80003800200 */
[----:B------:R-:W-:Y:S05]  /*1290*/  @P0 BRA `(.L_x_18) ;  /* 0x00000000002c0947 */ /* 0x000fea0003800000 */
[----:B------:R-:W-:Y:S01]  /*12a0*/  UISETP.NE.AND UP0, UPT, UR6, URZ, UPT ;  /* 0x000000ff0600728c */ /* 0x000fe2000bf05270 */
[----:B-1234-:R-:W-:Y:S01]  /*12b0*/  CS2R R12, SRZ ;  /* 0x00000000000c7805 */ /* 0x01efe2000001ff00 */
[----:B------:R-:W1:Y:S07]  /*12c0*/  LDCU.64 UR4, c[0x0][0x390] ;  /* 0x00007200ff0477ac */ /* 0x000e6e0008000a00 */
[----:B------:R-:W-:Y:S05]  /*12d0*/  BRA.U UP0, `(.L_x_19) ;  /* 0x0000000100087547 */ /* 0x000fea000b800000 */
[----:B------:R-:W2:Y:S02]  /*12e0*/  LDC.64 R12, c[0x0][0x3d0] ;  /* 0x0000f400ff0c7b82 */ /* 0x000ea40000000a00 */
[----:B--2---:R-:W5:Y:S02]  /*12f0*/  LDG.E.64 R12, desc[UR8][R12.64] ;  /* 0x000000080c0c7981 */ /* 0x004f64000c1e1b00 */
.L_x_19:
[----:B-----5:R-:W-:-:S04]  /*1300*/  IADD3 R14, P0, PT, R5, R12, RZ ;  /* 0x0000000c050e7210 */ /* 0x020fc80007f1e0ff */
[----:B------:R-:W-:Y:S02]  /*1310*/  LEA.HI.X.SX32 R5, R5, R13, 0x1, P0 ;  /* 0x0000000d05057211 */ /* 0x000fe400000f0eff */
[----:B-1----:R-:W-:-:S04]  /*1320*/  LEA R12, P0, R14, UR4, 0x2 ;  /* 0x000000040e0c7c11 */ /* 0x002fc8000f8010ff */
[----:B------:R-:W-:-:S05]  /*1330*/  LEA.HI.X R13, R14, UR5, R5, 0x2, P0 ;  /* 0x000000050e0d7c11 */ /* 0x000fca00080f1405 */
[----:B------:R1:W-:Y:S04]  /*1340*/  STG.E desc[UR8][R12.64], R46 ;  /* 0x0000002e0c007986 */ /* 0x0003e8000c101908 */
.L_x_18:
[----:B------:R-:W-:Y:S05]  /*1350*/  BSYNC.RECONVERGENT B0 ;  /* 0x0000000000007941 */ /* 0x000fea0003800200 */
.L_x_17:
        /* <DEDUP_REMOVED lines=9> */
.L_x_22:
[----:B-----5:R-:W-:-:S04]  /*13f0*/  IADD3 R5, P0, PT, R4, R12, RZ ;  /* 0x0000000c04057210 */ /* 0x020fc80007f1e0ff */
[----:B------:R-:W-:Y:S02]  /*1400*/  LEA.HI.X.SX32 R12, R4, R13, 0x1, P0 ;  /* 0x0000000d040c7211 */ /* 0x000fe400000f0eff */
[----:B-1----:R-:W-:-:S04]  /*1410*/  LEA R4, P0, R5, UR4, 0x2 ;  /* 0x0000000405047c11 */ /* 0x002fc8000f8010ff */
[----:B------:R-:W-:-:S05]  /*1420*/  LEA.HI.X R5, R5, UR5, R12, 0x2, P0 ;  /* 0x0000000505057c11 */ /* 0x000fca00080f140c */
[----:B------:R1:W-:Y:S04]  /*1430*/  STG.E desc[UR8][R4.64], R32 ;  /* 0x0000002004007986 */ /* 0x0003e8000c101908 */
.L_x_21:
[----:B------:R-:W-:Y:S05]  /*1440*/  BSYNC.RECONVERGENT B0 ;  /* 0x0000000000007941 */ /* 0x000fea0003800200 */
.L_x_20:
[----:B------:R-:W-:Y:S01]  /*1450*/  ISETP.NE.AND P0, PT, R29, 0x1, PT ;  /* 0x000000011d00780c */ /* 0x000fe20003f05270 */
[----:B------:R-:W-:-:S12]  /*1460*/  BSSY.RECONVERGENT B0, `(.L_x_23) ;  /* 0x000000d000007945 */ /* 0x000fd80003800200 */
[----:B------:R-:W-:Y:S05]  /*1470*/  @P0 BRA `(.L_x_24) ;  /* 0x00000000002c0947 */ /* 0x000fea0003800000 */
[----:B------:R-:W-:Y:S01]  /*1480*/  UISETP.NE.AND UP0, UPT, UR6, URZ, UPT ;  /* 0x000000ff0600728c */ /* 0x000fe2000bf05270 */
[----:B-1----:R-:W-:Y:S01]  /*1490*/  CS2R R4, SRZ ;  /* 0x0000000000047805 */ /* 0x002fe2000001ff00 */
[----:B------:R-:W1:Y:S07]  /*14a0*/  LDCU.64 UR4, c[0x0][0x390] ;  /* 0x00007200ff0477ac */ /* 0x000e6e0008000a00 */
[----:B------:R-:W-:Y:S05]  /*14b0*/  BRA.U UP0, `(.L_x_25) ;  /* 0x0000000100087547 */ /* 0x000fea000b800000 */
[----:B------:R-:W0:Y:S02]  /*14c0*/  LDC.64 R4, c[0x0][0x3d0] ;  /* 0x0000f400ff047b82 */ /* 0x000e240000000a00 */
[----:B0-----:R-:W5:Y:S02]  /*14d0*/  LDG.E.64 R4, desc[UR8][R4.64] ;  /* 0x0000000804047981 */ /* 0x001f64000c1e1b00 */
.L_x_25:
[----:B--2345:R-:W-:-:S04]  /*14e0*/  IADD3 R12, P0, PT, R3, R4, RZ ;  /* 0x00000004030c7210 */ /* 0x03cfc80007f1e0ff */
[----:B------:R-:W-:Y:S02]  /*14f0*/  LEA.HI.X.SX32 R3, R3, R5, 0x1, P0 ;  /* 0x0000000503037211 */ /* 0x000fe400000f0eff */
[----:B-1----:R-:W-:-:S04]  /*1500*/  LEA R4, P0, R12, UR4, 0x2 ;  /* 0x000000040c047c11 */ /* 0x002fc8000f8010ff */
[----:B------:R-:W-:-:S05]  /*1510*/  LEA.HI.X R5, R12, UR5, R3, 0x2, P0 ;  /* 0x000000050c057c11 */ /* 0x000fca00080f1403 */
[----:B------:R1:W-:Y:S04]  /*1520*/  STG.E desc[UR8][R4.64], R33 ;  /* 0x0000002104007986 */ /* 0x0003e8000c101908 */
.L_x_24:
[----:B------:R-:W-:Y:S05]  /*1530*/  BSYNC.RECONVERGENT B0 ;  /* 0x0000000000007941 */ /* 0x000fea0003800200 */
.L_x_23:
        /* <DEDUP_REMOVED lines=9> */
.L_x_28:
[----:B-----5:R-:W-:-:S04]  /*15d0*/  IADD3 R3, P0, PT, R2, R4, RZ ;  /* 0x0000000402037210 */ /* 0x020fc80007f1e0ff */
[----:B------:R-:W-:Y:S02]  /*15e0*/  LEA.HI.X.SX32 R4, R2, R5, 0x1, P0 ;  /* 0x0000000502047211 */ /* 0x000fe400000f0eff */
[----:B-1----:R-:W-:-:S04]  /*15f0*/  LEA R2, P0, R3, UR4, 0x2 ;  /* 0x0000000403027c11 */ /* 0x002fc8000f8010ff */
[----:B------:R-:W-:-:S05]  /*1600*/  LEA.HI.X R3, R3, UR5, R4, 0x2, P0 ;  /* 0x0000000503037c11 */ /* 0x000fca00080f1404 */
[----:B------:R1:W-:Y:S04]  /*1610*/  STG.E desc[UR8][R2.64], R34 ;  /* 0x0000002202007986 */ /* 0x0003e8000c101908 */
.L_x_27:
[----:B------:R-:W-:Y:S05]  /*1620*/  BSYNC.RECONVERGENT B0 ;  /* 0x0000000000007941 */ /* 0x000fea0003800200 */
.L_x_26:
[----:B------:R-:W-:Y:S01]  /*1630*/  ISETP.NE.AND P0, PT, R11, 0x1, PT ;  /* 0x000000010b00780c */ /* 0x000fe20003f05270 */
[----:B------:R-:W-:-:S12]  /*1640*/  BSSY.RECONVERGENT B0, `(.L_x_29) ;  /* 0x000000d000007945 */ /* 0x000fd80003800200 */
[----:B------:R-:W-:Y:S05]  /*1650*/  @P0 BRA `(.L_x_30) ;  /* 0x00000000002c0947 */ /* 0x000fea0003800000 */
[----:B------:R-:W-:Y:S01]  /*1660*/  UISETP.NE.AND UP0, UPT, UR6, URZ, UPT ;  /* 0x000000ff0600728c */ /* 0x000fe2000bf05270 */
[----:B-1---5:R-:W-:Y:S01]  /*1670*/  CS2R R2, SRZ ;  /* 0x0000000000027805 */ /* 0x022fe2000001ff00 */
[----:B------:R-:W1:Y:S07]  /*1680*/  LDCU.64 UR4, c[0x0][0x390] ;  /* 0x00007200ff0477ac */ /* 0x000e6e0008000a00 */
[----:B------:R-:W-:Y:S05]  /*1690*/  BRA.U UP0, `(.L_x_31) ;  /* 0x0000000100087547 */ /* 0x000fea000b800000 */
[----:B------:R-:W0:Y:S02]  /*16a0*/  LDC.64 R2, c[0x0][0x3d0] ;  /* 0x0000f400ff027b82 */ /* 0x000e240000000a00 */
[----:B0-----:R-:W5:Y:S02]  /*16b0*/  LDG.E.64 R2, desc[UR8][R2.64] ;  /* 0x0000000802027981 */ /* 0x001f64000c1e1b00 */
.L_x_31:
[----:B-----5:R-:W-:-:S04]  /*16c0*/  IADD3 R4, P0, PT, R0, R2, RZ ;  /* 0x0000000200047210 */ /* 0x020fc80007f1e0ff */
[----:B------:R-:W-:Y:S02]  /*16d0*/  LEA.HI.X.SX32 R3, R0, R3, 0x1, P0 ;  /* 0x0000000300037211 */ /* 0x000fe400000f0eff */
[----:B-1----:R-:W-:-:S04]  /*16e0*/  LEA R2, P0, R4, UR4, 0x2 ;  /* 0x0000000404027c11 */ /* 0x002fc8000f8010ff */
[----:B------:R-:W-:-:S05]  /*16f0*/  LEA.HI.X R3, R4, UR5, R3, 0x2, P0 ;  /* 0x0000000504037c11 */ /* 0x000fca00080f1403 */
[----:B------:R1:W-:Y:S04]  /*1700*/  STG.E desc[UR8][R2.64], R35 ;  /* 0x0000002302007986 */ /* 0x0003e8000c101908 */
.L_x_30:
[----:B------:R-:W-:Y:S05]  /*1710*/  BSYNC.RECONVERGENT B0 ;  /* 0x0000000000007941 */ /* 0x000fea0003800200 */
.L_x_29:
        /* <DEDUP_REMOVED lines=9> */
.L_x_34:
[----:B-----5:R-:W-:-:S04]  /*17b0*/  IADD3 R0, P0, PT, R39, R2, RZ ;  /* 0x0000000227007210 */ /* 0x020fc80007f1e0ff */
[----:B------:R-:W-:Y:S02]  /*17c0*/  LEA.HI.X.SX32 R3, R39, R3, 0x1, P0 ;  /* 0x0000000327037211 */ /* 0x000fe400000f0eff */
[----:B-1----:R-:W-:-:S04]  /*17d0*/  LEA R2, P0, R0, UR4, 0x2 ;  /* 0x0000000400027c11 */ /* 0x002fc8000f8010ff */
[----:B------:R-:W-:-:S05]  /*17e0*/  LEA.HI.X R3, R0, UR5, R3, 0x2, P0 ;  /* 0x0000000500037c11 */ /* 0x000fca00080f1403 */
[----:B------:R1:W-:Y:S04]  /*17f0*/  STG.E desc[UR8][R2.64], R36 ;  /* 0x0000002402007986 */ /* 0x0003e8000c101908 */
.L_x_33:
[----:B------:R-:W-:Y:S05]  /*1800*/  BSYNC.RECONVERGENT B0 ;  /* 0x0000000000007941 */ /* 0x000fea0003800200 */
.L_x_32:
        /* <DEDUP_REMOVED lines=9> */
.L_x_37:
[----:B-----5:R-:W-:-:S04]  /*18a0*/  IADD3 R0, P0, PT, R42, R2, RZ ;  /* 0x000000022a007210 */ /* 0x020fc80007f1e0ff */
[----:B------:R-:W-:Y:S02]  /*18b0*/  LEA.HI.X.SX32 R3, R42, R3, 0x1, P0 ;  /* 0x000000032a037211 */ /* 0x000fe400000f0eff */
[----:B-1----:R-:W-:-:S04]  /*18c0*/  LEA R2, P0, R0, UR4, 0x2 ;  /* 0x0000000400027c11 */ /* 0x002fc8000f8010ff */
[----:B------:R-:W-:-:S05]  /*18d0*/  LEA.HI.X R3, R0, UR5, R3, 0x2, P0 ;  /* 0x0000000500037c11 */ /* 0x000fca00080f1403 */
[----:B------:R1:W-:Y:S04]  /*18e0*/  STG.E desc[UR8][R2.64], R37 ;  /* 0x0000002502007986 */ /* 0x0003e8000c101908 */
.L_x_36:
[----:B------:R-:W-:Y:S05]  /*18f0*/  BSYNC.RECONVERGENT B0 ;  /* 0x0000000000007941 */ /* 0x000fea0003800200 */
.L_x_35:
        /* <DEDUP_REMOVED lines=9> */
.L_x_40:
[----:B-----5:R-:W-:-:S04]  /*1990*/  IADD3 R0, P0, PT, R43, R2, RZ ;  /* 0x000000022b007210 */ /* 0x020fc80007f1e0ff */
[----:B------:R-:W-:Y:S02]  /*19a0*/  LEA.HI.X.SX32 R3, R43, R3, 0x1, P0 ;  /* 0x000000032b037211 */ /* 0x000fe400000f0eff */
[----:B-1----:R-:W-:-:S04]  /*19b0*/  LEA R2, P0, R0, UR4, 0x2 ;  /* 0x0000000400027c11 */ /* 0x002fc8000f8010ff */
[----:B------:R-:W-:-:S05]  /*19c0*/  LEA.HI.X R3, R0, UR5, R3, 0x2, P0 ;  /* 0x0000000500037c11 */ /* 0x000fca00080f1403 */
[----:B------:R1:W-:Y:S04]  /*19d0*/  STG.E desc[UR8][R2.64], R38 ;  /* 0x0000002602007986 */ /* 0x0003e8000c101908 */
.L_x_39:
[----:B------:R-:W-:Y:S05]  /*19e0*/  BSYNC.RECONVERGENT B0 ;  /* 0x0000000000007941 */ /* 0x000fea0003800200 */
.L_x_38:
        /* <DEDUP_REMOVED lines=9> */
.L_x_43:
[----:B-----5:R-:W-:-:S04]  /*1a80*/  IADD3 R0, P0, PT, R44, R2, RZ ;  /* 0x000000022c007210 */ /* 0x020fc80007f1e0ff */
[----:B------:R-:W-:Y:S02]  /*1a90*/  LEA.HI.X.SX32 R3, R44, R3, 0x1, P0 ;  /* 0x000000032c037211 */ /* 0x000fe400000f0eff */
[----:B-1----:R-:W-:-:S04]  /*1aa0*/  LEA R2, P0, R0, UR4, 0x2 ;  /* 0x0000000400027c11 */ /* 0x002fc8000f8010ff */
[----:B------:R-:W-:-:S05]  /*1ab0*/  LEA.HI.X R3, R0, UR5, R3, 0x2, P0 ;  /* 0x0000000500037c11 */ /* 0x000fca00080f1403 */
[----:B------:R1:W-:Y:S04]  /*1ac0*/  STG.E desc[UR8][R2.64], R40 ;  /* 0x0000002802007986 */ /* 0x0003e8000c101908 */
.L_x_42:
[----:B------:R-:W-:Y:S05]  /*1ad0*/  BSYNC.RECONVERGENT B0 ;  /* 0x0000000000007941 */ /* 0x000fea0003800200 */
.L_x_41:
[----:B------:R-:W-:-:S13]  /*1ae0*/  ISETP.NE.AND P0, PT, R6, 0x1, PT ;  /* 0x000000010600780c */ /* 0x000fda0003f05270 */
[----:B------:R-:W-:Y:S05]  /*1af0*/  @P0 EXIT ;  /* 0x000000000000094d */ /* 0x000fea0003800000 */
[----:B------:R-:W-:Y:S01]  /*1b00*/  UISETP.NE.AND UP0, UPT, UR6, URZ, UPT ;  /* 0x000000ff0600728c */ /* 0x000fe2000bf05270 */
[----:B-1---5:R-:W-:-:S08]  /*1b10*/  CS2R R2, SRZ ;  /* 0x0000000000027805 */ /* 0x022fd0000001ff00 */
[----:B------:R-:W-:Y:S05]  /*1b20*/  BRA.U UP0, `(.L_x_44) ;  /* 0x0000000100087547 */ /* 0x000fea000b800000 */
[----:B------:R-:W1:Y:S02]  /*1b30*/  LDC.64 R2, c[0x0][0x3d0] ;  /* 0x0000f400ff027b82 */ /* 0x000e640000000a00 */
[----:B-1----:R-:W5:Y:S02]  /*1b40*/  LDG.E.64 R2, desc[UR8][R2.64] ;  /* 0x0000000802027981 */ /* 0x002f64000c1e1b00 */
.L_x_44:
[----:B------:R-:W1:Y:S01]  /*1b50*/  LDCU.64 UR4, c[0x0][0x390] ;  /* 0x00007200ff0477ac */ /* 0x000e620008000a00 */
[----:B-----5:R-:W-:-:S04]  /*1b60*/  IADD3 R0, P0, PT, R45, R2, RZ ;  /* 0x000000022d007210 */ /* 0x020fc80007f1e0ff */
[----:B------:R-:W-:Y:S02]  /*1b70*/  LEA.HI.X.SX32 R3, R45, R3, 0x1, P0 ;  /* 0x000000032d037211 */ /* 0x000fe400000f0eff */
[----:B-1----:R-:W-:-:S04]  /*1b80*/  LEA R2, P0, R0, UR4, 0x2 ;  /* 0x0000000400027c11 */ /* 0x002fc8000f8010ff */
[----:B------:R-:W-:-:S05]  /*1b90*/  LEA.HI.X R3, R0, UR5, R3, 0x2, P0 ;  /* 0x0000000500037c11 */ /* 0x000fca00080f1403 */
[----:B------:R-:W-:Y:S01]  /*1ba0*/  STG.E desc[UR8][R2.64], R41 ;  /* 0x0000002902007986 */ /* 0x000fe2000c101908 */
[----:B------:R-:W-:Y:S05]  /*1bb0*/  EXIT ;  /* 0x000000000000794d */ /* 0x000fea0003800000 */
.L_x_4:
[----:B------:R-:W-:Y:S01]  /*1bc0*/  BAR.SYNC.DEFER_BLOCKING 0x0 ;  /* 0x0000000000007b1d */ /* 0x000fe20000010000 */
[----:B------:R-:W-:Y:S02]  /*1bd0*/  ISETP.NE.AND P3, PT, R58, 0x1, PT ;  /* 0x000000013a00780c */ /* 0x000fe40003f65270 */
[----:B------:R-:W-:Y:S02]  /*1be0*/  ISETP.NE.AND P4, PT, R55, 0x1, PT ;  /* 0x000000013700780c */ /* 0x000fe40003f85270 */
[----:B------:R-:W-:Y:S02]  /*1bf0*/  ISETP.NE.AND P5, PT, R53, 0x1, PT ;  /* 0x000000013500780c */ /* 0x000fe40003fa5270 */
[----:B------:R-:W-:Y:S01]  /*1c00*/  ISETP.NE.AND P6, PT, R49, 0x1, PT ;  /* 0x000000013100780c */ /* 0x000fe20003fc5270 */
[----:B------:R-:W1:Y:S01]  /*1c10*/  S2R R60, SR_TID.X ;  /* 0x00000000003c7919 */ /* 0x000e620000002100 */
[----:B------:R-:W-:Y:S02]  /*1c20*/  ISETP.NE.AND P0, PT, R31, 0x1, PT ;  /* 0x000000011f00780c */ /* 0x000fe40003f05270 */
[----:B------:R-:W-:-:S02]  /*1c30*/  ISETP.NE.AND P1, PT, R30, 0x1, PT ;  /* 0x000000011e00780c */ /* 0x000fc40003f25270 */
[----:B------:R-:W-:Y:S02]  /*1c40*/  ISETP.NE.AND P2, PT, R29, 0x1, PT ;  /* 0x000000011d00780c */ /* 0x000fe40003f45270 */
[----:B------:R-:W-:Y:S02]  /*1c50*/  @!P3 LEA R57, R57, UR4, 0x2 ;  /* 0x000000043939bc11 */ /* 0x000fe4000f8e10ff */
[----:B------:R-:W-:Y:S02]  /*1c60*/  @!P4 LEA R29, R54, UR4, 0x2 ;  /* 0x00000004361dcc11 */ /* 0x000fe4000f8e10ff */
[----:B------:R-:W-:Y:S02]  /*1c70*/  @!P5 LEA R51, R51, UR4, 0x2 ;  /* 0x000000043333dc11 */ /* 0x000fe4000f8e10ff */
[----:B------:R-:W-:Y:S02]  /*1c80*/  @!P6 LEA R47, R47, UR4, 0x2 ;  /* 0x000000042f2fec11 */ /* 0x000fe4000f8e10ff */
[----:B------:R-:W-:Y:S01]  /*1c90*/  @!P0 LEA R5, R5, UR4, 0x2 ;  /* 0x0000000405058c11 */ /* 0x000fe2000f8e10ff */
[----:B------:R-:W-:Y:S01]  /*1ca0*/  @!P3 STS [R57], R56 ;  /* 0x000000383900b388 */ /* 0x000fe20000000800 */
[----:B------:R-:W-:-:S03]  /*1cb0*/  ISETP.NE.AND P3, PT, R28, 0x1, PT ;  /* 0x000000011c00780c */ /* 0x000fc60003f65270 */
[----:B------:R-:W-:Y:S01]  /*1cc0*/  @!P4 STS [R29], R52 ;  /* 0x000000341d00c388 */ /* 0x000fe20000000800 */
[----:B------:R-:W-:Y:S02]  /*1cd0*/  ISETP.NE.AND P4, PT, R11, 0x1, PT ;  /* 0x000000010b00780c */ /* 0x000fe40003f85270 */
[----:B------:R-:W-:Y:S01]  /*1ce0*/  @!P1 LEA R11, R4, UR4, 0x2 ;  /* 0x00000004040b9c11 */ /* 0x000fe2000f8e10ff */
[----:B------:R-:W-:Y:S01]  /*1cf0*/  @!P5 STS [R51], R48 ;  /* 0x000000303300d388 */ /* 0x000fe20000000800 */
[----:B-----5:R-:W-:Y:S02]  /*1d00*/  @!P2 LEA R4, R3, UR4, 0x2 ;  /* 0x000000040304ac11 */ /* 0x020fe4000f8e10ff */
[----:B------:R-:W-:Y:S01]  /*1d10*/  ISETP.NE.AND P5, PT, R10, 0x1, PT ;  /* 0x000000010a00780c */ /* 0x000fe20003fa5270 */
[----:B------:R-:W-:Y:S01]  /*1d20*/  @!P6 STS [R47], R50 ;  /* 0x000000322f00e388 */ /* 0x000fe20000000800 */
[----:B------:R-:W-:Y:S02]  /*1d30*/  ISETP.NE.AND P6, PT, R9, 0x1, PT ;  /* 0x000000010900780c */ /* 0x000fe40003fc5270 */
[----:B------:R-:W-:Y:S01]  /*1d40*/  @!P3 LEA R3, R2, UR4, 0x2 ;  /* 0x000000040203bc11 */ /* 0x000fe2000f8e10ff */
[----:B------:R2:W-:Y:S01]  /*1d50*/  @!P0 STS [R5], R46 ;  /* 0x0000002e05008388 */ /* 0x0005e20000000800 */
[----:B------:R-:W-:-:S02]  /*1d60*/  ISETP.NE.AND P0, PT, R8, 0x1, PT ;  /* 0x000000010800780c */ /* 0x000fc40003f05270 */
[----:B------:R-:W-:Y:S01]  /*1d70*/  @!P4 LEA R0, R0, UR4, 0x2 ;  /* 0x000000040000cc11 */ /* 0x000fe2000f8e10ff */
[----:B------:R3:W-:Y:S01]  /*1d80*/  @!P1 STS [R11], R32 ;  /* 0x000000200b009388 */ /* 0x0007e20000000800 */
[----:B------:R-:W-:-:S03]  /*1d90*/  ISETP.NE.AND P1, PT, R7, 0x1, PT ;  /* 0x000000010700780c */ /* 0x000fc60003f25270 */
[----:B------:R3:W-:Y:S01]  /*1da0*/  @!P2 STS [R4], R33 ;  /* 0x000000210400a388 */ /* 0x0007e20000000800 */
[----:B------:R-:W-:Y:S02]  /*1db0*/  ISETP.NE.AND P2, PT, R6, 0x1, PT ;  /* 0x000000010600780c */ /* 0x000fe40003f45270 */
[----:B------:R-:W-:Y:S01]  /*1dc0*/  @!P5 LEA R39, R39, UR4, 0x2 ;  /* 0x000000042727dc11 */ /* 0x000fe2000f8e10ff */
[----:B------:R3:W-:Y:S01]  /*1dd0*/  @!P3 STS [R3], R34 ;  /* 0x000000220300b388 */ /* 0x0007e20000000800 */
[----:B------:R-:W-:Y:S02]  /*1de0*/  @!P6 LEA R42, R42, UR4, 0x2 ;  /* 0x000000042a2aec11 */ /* 0x000fe4000f8e10ff */
[----:B------:R-:W-:Y:S01]  /*1df0*/  @!P0 LEA R43, R43, UR4, 0x2 ;  /* 0x000000042b2b8c11 */ /* 0x000fe2000f8e10ff */
[----:B------:R3:W-:Y:S01]  /*1e00*/  @!P4 STS [R0], R35 ;  /* 0x000000230000c388 */ /* 0x0007e20000000800 */
[----:B-1----:R-:W-:Y:S02]  /*1e10*/  ISETP.GE.U32.AND P3, PT, R60, R59, PT ;  /* 0x0000003b3c00720c */ /* 0x002fe40003f66070 */
[----:B--2---:R-:W-:Y:S01]  /*1e20*/  @!P1 LEA R5, R44, UR4, 0x2 ;  /* 0x000000042c059c11 */ /* 0x004fe2000f8e10ff */
[----:B------:R3:W-:Y:S02]  /*1e30*/  @!P5 STS [R39], R36 ;  /* 0x000000242700d388 */ /* 0x0007e40000000800 */
[----:B------:R-:W-:-:S02]  /*1e40*/  @!P2 LEA R2, R45, UR4, 0x2 ;  /* 0x000000042d02ac11 */ /* 0x000fc4000f8e10ff */
[----:B------:R3:W-:Y:S04]  /*1e50*/  @!P6 STS [R42], R37 ;  /* 0x000000252a00e388 */ /* 0x0007e80000000800 */
[----:B------:R3:W-:Y:S04]  /*1e60*/  @!P0 STS [R43], R38 ;  /* 0x000000262b008388 */ /* 0x0007e80000000800 */
[----:B------:R3:W-:Y:S04]  /*1e70*/  @!P1 STS [R5], R40 ;  /* 0x0000002805009388 */ /* 0x0007e80000000800 */
[----:B------:R3:W-:Y:S01]  /*1e80*/  @!P2 STS [R2], R41 ;  /* 0x000000290200a388 */ /* 0x0007e20000000800 */
[----:B------:R-:W-:Y:S06]  /*1e90*/  BAR.SYNC.DEFER_BLOCKING 0x0 ;  /* 0x0000000000007b1d */ /* 0x000fec0000010000 */
[----:B------:R-:W-:Y:S05]  /*1ea0*/  @P3 EXIT ;  /* 0x000000000000394d */ /* 0x000fea0003800000 */
[----:B------:R-:W-:Y:S01]  /*1eb0*/  IADD3 R13, PT, PT, R15, R13, R14 ;  /* 0x0000000d0f0d7210 */ /* 0x000fe20007ffe00e */
[----:B---3--:R-:W-:Y:S01]  /*1ec0*/  IMAD.MOV.U32 R0, RZ, RZ, R60 ;  /* 0x000000ffff007224 */ /* 0x008fe200078e003c */
[----:B------:R-:W1:Y:S01]  /*1ed0*/  LDCU.64 UR10, c[0x0][0x390] ;  /* 0x00007200ff0a77ac */ /* 0x000e620008000a00 */
[----:B------:R-:W-:Y:S01]  /*1ee0*/  BSSY.RECONVERGENT B0, `(.L_x_45) ;  /* 0x0000026000007945 */ /* 0x000fe20003800200 */
[----:B------:R-:W-:Y:S02]  /*1ef0*/  IADD3 R13, PT, PT, R17, R13, R16 ;  /* 0x0000000d110d7210 */ /* 0x000fe40007ffe010 */
[----:B------:R-:W-:Y:S02]  /*1f00*/  LOP3.LUT R2, RZ, R0, RZ, 0x33, !PT ;  /* 0x00000000ff027212 */ /* 0x000fe400078e33ff */
[----:B------:R-:W-:-:S04]  /*1f10*/  IADD3 R13, PT, PT, R19, R13, R18 ;  /* 0x0000000d130d7210 */ /* 0x000fc80007ffe012 */
[----:B------:R-:W-:-:S04]  /*1f20*/  IADD3 R13, PT, PT, R21, R13, R20 ;  /* 0x0000000d150d7210 */ /* 0x000fc80007ffe014 */
[----:B------:R-:W-:-:S04]  /*1f30*/  IADD3 R13, PT, PT, R23, R13, R22 ;  /* 0x0000000d170d7210 */ /* 0x000fc80007ffe016 */
[----:B------:R-:W-:-:S04]  /*1f40*/  IADD3 R13, PT, PT, R25, R13, R24 ;  /* 0x0000000d190d7210 */ /* 0x000fc80007ffe018 */
[----:B------:R-:W-:-:S04]  /*1f50*/  IADD3 R13, PT, PT, R27, R13, R26 ;  /* 0x0000000d1b0d7210 */ /* 0x000fc80007ffe01a */
[----:B------:R-:W-:-:S04]  /*1f60*/  IADD3 R13, PT, PT, R2, R13, R12 ;  /* 0x0000000d020d7210 */ /* 0x000fc80007ffe00c */
[----:B------:R-:W-:-:S04]  /*1f70*/  LOP3.LUT R2, R13, 0x600, RZ, 0xc0, !PT ;  /* 0x000006000d027812 */ /* 0x000fc800078ec0ff */
[----:B------:R-:W-:-:S13]  /*1f80*/  ISETP.NE.AND P0, PT, R2, 0x600, PT ;  /* 0x000006000200780c */ /* 0x000fda0003f05270 */
[----:B-1----:R-:W-:Y:S05]  /*1f90*/  @!P0 BRA `(.L_x_46) ;  /* 0x0000000000688947 */ /* 0x002fea0003800000 */
[----:B------:R-:W-:Y:S01]  /*1fa0*/  LEA.HI R2, R13, 0x1, RZ, 0x17 ;  /* 0x000000010d027811 */ /* 0x000fe200078fb8ff */
[----:B------:R-:W-:Y:S01]  /*1fb0*/  BSSY.RECONVERGENT B1, `(.L_x_47) ;  /* 0x0000017000017945 */ /* 0x000fe20003800200 */
[----:B------:R-:W-:Y:S01]  /*1fc0*/  LEA R6, R0, UR4, 0x2 ;  /* 0x0000000400067c11 */ /* 0x000fe2000f8e10ff */
[----:B------:R-:W-:Y:S01]  /*1fd0*/  IMAD.MOV.U32 R9, RZ, RZ, R0 ;  /* 0x000000ffff097224 */ /* 0x000fe200078e0000 */
[----:B------:R-:W-:Y:S01]  /*1fe0*/  LOP3.LUT R2, R2, 0x3, RZ, 0xc0, !PT ;  /* 0x0000000302027812 */ /* 0x000fe200078ec0ff */
[----:B------:R-:W-:Y:S01]  /*1ff0*/  IMAD.MOV.U32 R11, RZ, RZ, RZ ;  /* 0x000000ffff0b7224 */ /* 0x000fe200078e00ff */
[----:B------:R-:W-:-:S03]  /*2000*/  ISETP.NE.AND P2, PT, RZ, UR6, PT ;  /* 0x00000006ff007c0c */ /* 0x000fc6000bf45270 */
[----:B------:R-:W-:-:S10]  /*2010*/  IMAD.MOV R0, RZ, RZ, -R2 ;  /* 0x000000ffff007224 */ /* 0x000fd400078e0a02 */
.L_x_48:
[----:B-1----:R-:W1:Y:S01]  /*2020*/  @!P2 LDC.64 R4, c[0x0][0x3d0] ;  /* 0x0000f400ff04ab82 */ /* 0x002e620000000a00 */
[----:B------:R-:W-:Y:S01]  /*2030*/  CS2R R2, SRZ ;  /* 0x0000000000027805 */ /* 0x000fe2000001ff00 */
[----:B------:R2:W3:Y:S05]  /*2040*/  LDS R7, [R6] ;  /* 0x0000000006077984 */ /* 0x0004ea0000000800 */
[----:B-1----:R-:W4:Y:S01]  /*2050*/  @!P2 LDG.E.64 R2, desc[UR8][R4.64] ;  /* 0x000000080402a981 */ /* 0x002f22000c1e1b00 */
[----:B------:R-:W-:Y:S02]  /*2060*/  VIADD R0, R0, 0x1 ;  /* 0x0000000100007836 */ /* 0x000fe40000000000 */
[----:B--2---:R-:W-:Y:S01]  /*2070*/  VIADD R6, R6, 0x800 ;  /* 0x0000080006067836 */ /* 0x004fe20000000000 */
[----:B----4-:R-:W-:-:S05]  /*2080*/  IADD3 R8, P0, PT, R9, R2, RZ ;  /* 0x0000000209087210 */ /* 0x010fca0007f1e0ff */
[----:B------:R-:W-:Y:S01]  /*2090*/  IMAD.X R3, R11, 0x1, R3, P0 ;  /* 0x000000010b037824 */ /* 0x000fe200000e0603 */
[----:B------:R-:W-:-:S04]  /*20a0*/  LEA R2, P0, R8, UR10, 0x2 ;  /* 0x0000000a08027c11 */ /* 0x000fc8000f8010ff */
[----:B------:R-:W-:Y:S02]  /*20b0*/  LEA.HI.X R3, R8, UR11, R3, 0x2, P0 ;  /* 0x0000000b08037c11 */ /* 0x000fe400080f1403 */
[----:B------:R-:W-:Y:S02]  /*20c0*/  ISETP.NE.AND P0, PT, R0, RZ, PT ;  /* 0x000000ff0000720c */ /* 0x000fe40003f05270 */
[----:B------:R-:W-:Y:S01]  /*20d0*/  IADD3 R8, P1, PT, R9, 0x200, RZ ;  /* 0x0000020009087810 */ /* 0x000fe20007f3e0ff */
[----:B---3--:R1:W-:Y:S04]  /*20e0*/  STG.E desc[UR8][R2.64], R7 ;  /* 0x0000000702007986 */ /* 0x0083e8000c101908 */
[----:B------:R-:W-:Y:S02]  /*20f0*/  IMAD.MOV.U32 R9, RZ, RZ, R8 ;  /* 0x000000ffff097224 */ /* 0x000fe400078e0008 */
[----:B------:R-:W-:-:S04]  /*2100*/  IMAD.X R11, RZ, RZ, R11, P1 ;  /* 0x000000ffff0b7224 */ /* 0x000fc800008e060b */
[----:B------:R-:W-:Y:S05]  /*2110*/  @P0 BRA `(.L_x_48) ;  /* 0xfffffffc00c00947 */ /* 0x000fea000383ffff */
[----:B------:R-:W-:Y:S05]  /*2120*/  BSYNC.RECONVERGENT B1 ;  /* 0x0000000000017941 */ /* 0x000fea0003800200 */
.L_x_47:
[----:B------:R-:W-:-:S07]  /*2130*/  IMAD.MOV.U32 R0, RZ, RZ, R8 ;  /* 0x000000ffff007224 */ /* 0x000fce00078e0008 */
.L_x_46:
[----:B------:R-:W-:Y:S05]  /*2140*/  BSYNC.RECONVERGENT B0 ;  /* 0x0000000000007941 */ /* 0x000fea0003800200 */
.L_x_45:
[----:B------:R-:W-:-:S13]  /*2150*/  ISETP.GE.U32.AND P0, PT, R13, 0x600, PT ;  /* 0x000006000d00780c */ /* 0x000fda0003f06070 */
[----:B------:R-:W-:Y:S05]  /*2160*/  @!P0 EXIT ;  /* 0x000000000000894d */ /* 0x000fea0003800000 */
[----:B------:R-:W2:Y:S01]  /*2170*/  S2UR UR5, SR_CgaCtaId ;  /* 0x00000000000579c3 */ /* 0x000ea20000008800 */
[----:B------:R-:W-:Y:S01]  /*2180*/  UMOV UR4, 0x400 ;  /* 0x0000040000047882 */ /* 0x000fe20000000000 */
[----:B------:R-:W-:Y:S01]  /*2190*/  UISETP.NE.AND UP0, UPT, UR6, URZ, UPT ;  /* 0x000000ff0600728c */ /* 0x000fe2000bf05270 */
[----:B------:R-:W-:Y:S02]  /*21a0*/  IMAD.MOV.U32 R19, RZ, RZ, RZ ;  /* 0x000000ffff137224 */ /* 0x000fe400078e00ff */
[----:B------:R-:W-:-:S03]  /*21b0*/  IMAD.MOV.U32 R21, RZ, RZ, RZ ;  /* 0x000000ffff157224 */ /* 0x000fc600078e00ff */
[----:B-1----:R-:W1:Y:S01]  /*21c0*/  LDC.64 R2, c[0x0][0x390] ;  /* 0x0000e400ff027b82 */ /* 0x002e620000000a00 */
[----:B------:R-:W-:Y:S01]  /*21d0*/  PLOP3.LUT P0, PT, PT, PT, UP0, 0x80, 0x8 ;  /* 0x000000000008781c */ /* 0x000fe20003f0f008 */
[----:B------:R-:W-:Y:S02]  /*21e0*/  UISETP.NE.AND UP0, UPT, UR6, URZ, UPT ;  /* 0x000000ff0600728c */ /* 0x000fe4000bf05270 */
[----:B--2---:R-:W-:-:S06]  /*21f0*/  ULEA UR4, UR5, UR4, 0x18 ;  /* 0x0000000405047291 */ /* 0x004fcc000f8ec0ff */
[C---:B------:R-:W-:Y:S01]  /*2200*/  LEA R14, R0.reuse, UR4, 0x2 ;  /* 0x00000004000e7c11 */ /* 0x040fe2000f8e10ff */
[----:B-1----:R-:W-:-:S04]  /*2210*/  IMAD.WIDE.U32 R2, R0, 0x4, R2 ;  /* 0x0000000400027825 */ /* 0x002fc800078e0002 */
[----:B------:R-:W-:-:S07]  /*2220*/  VIADD R14, R14, 0x1000 ;  /* 0x000010000e0e7836 */ /* 0x000fce0000000000 */
.L_x_49:
[----:B--2---:R-:W1:Y:S01]  /*2230*/  @!P0 LDC.64 R8, c[0x0][0x3d0] ;  /* 0x0000f400ff088b82 */ /* 0x004e620000000a00 */
[----:B------:R-:W-:Y:S01]  /*2240*/  CS2R R4, SRZ ;  /* 0x0000000000047805 */ /* 0x000fe2000001ff00 */
[----:B------:R-:W2:Y:S04]  /*2250*/  LDS R15, [R14+-0x1000] ;  /* 0xfff000000e0f7984 */ /* 0x000ea80000000800 */
[----:B------:R-:W3:Y:S04]  /*2260*/  LDS R17, [R14+-0x800] ;  /* 0xfff800000e117984 */ /* 0x000ee80000000800 */
[----:B-1----:R-:W4:Y:S01]  /*2270*/  @!P0 LDG.E.64 R4, desc[UR8][R8.64] ;  /* 0x0000000808048981 */ /* 0x002f22000c1e1b00 */
[----:B------:R-:W-:-:S13]  /*2280*/  PLOP3.LUT P0, PT, PT, PT, UP0, 0x80, 0x8 ;  /* 0x000000000008781c */ /* 0x000fda0003f0f008 */
[----:B------:R-:W1:Y:S01]  /*2290*/  @!P0 LDC.64 R10, c[0x0][0x3d0] ;  /* 0x0000f400ff0a8b82 */ /* 0x000e620000000a00 */
[----:B----4-:R-:W-:-:S04]  /*22a0*/  LEA R7, P1, R4, R19, 0x2 ;  /* 0x0000001304077211 */ /* 0x010fc800078210ff */
[----:B------:R-:W-:Y:S02]  /*22b0*/  LEA.HI.X R5, R4, R21, R5, 0x2, P1 ;  /* 0x0000001504057211 */ /* 0x000fe400008f1405 */
[----:B------:R-:W-:-:S05]  /*22c0*/  IADD3 R6, P1, PT, R2, R7, RZ ;  /* 0x0000000702067210 */ /* 0x000fca0007f3e0ff */
[----:B------:R-:W-:Y:S01]  /*22d0*/  IMAD.X R7, R3, 0x1, R5, P1 ;  /* 0x0000000103077824 */ /* 0x000fe200008e0605 */
[----:B------:R-:W-:-:S04]  /*22e0*/  CS2R R4, SRZ ;  /* 0x0000000000047805 */ /* 0x000fc8000001ff00 */
[----:B--2---:R2:W-:Y:S04]  /*22f0*/  STG.E desc[UR8][R6.64], R15 ;  /* 0x0000000f06007986 */ /* 0x0045e8000c101908 */
[----:B-1----:R-:W4:Y:S01]  /*2300*/  @!P0 LDG.E.64 R4, desc[UR8][R10.64] ;  /* 0x000000080a048981 */ /* 0x002f22000c1e1b00 */
[----:B------:R-:W1:Y:S03]  /*2310*/  @!P0 LDC.64 R12, c[0x0][0x3d0] ;  /* 0x0000f400ff0c8b82 */ /* 0x000e660000000a00 */
[----:B------:R-:W5:Y:S01]  /*2320*/  LDS R15, [R14] ;  /* 0x000000000e0f7984 */ /* 0x000f620000000800 */
[----:B----4-:R-:W-:-:S04]  /*2330*/  LEA R9, P1, R4, R19, 0x2 ;  /* 0x0000001304097211 */ /* 0x010fc800078210ff */
[----:B------:R-:W-:Y:S02]  /*2340*/  LEA.HI.X R5, R4, R21, R5, 0x2, P1 ;  /* 0x0000001504057211 */ /* 0x000fe400008f1405 */
[----:B------:R-:W-:-:S05]  /*2350*/  IADD3 R8, P1, PT, R2, R9, RZ ;  /* 0x0000000902087210 */ /* 0x000fca0007f3e0ff */
[----:B------:R-:W-:Y:S01]  /*2360*/  IMAD.X R9, R3, 0x1, R5, P1 ;  /* 0x0000000103097824 */ /* 0x000fe200008e0605 */
[----:B------:R-:W-:-:S04]  /*2370*/  CS2R R4, SRZ ;  /* 0x0000000000047805 */ /* 0x000fc8000001ff00 */
[----:B---3--:R-:W-:Y:S04]  /*2380*/  STG.E desc[UR8][R8.64+0x800], R17 ;  /* 0x0008001108007986 */ /* 0x008fe8000c101908 */
[----:B-1----:R-:W2:Y:S01]  /*2390*/  @!P0 LDG.E.64 R4, desc[UR8][R12.64] ;  /* 0x000000080c048981 */ /* 0x002ea2000c1e1b00 */
[----:B------:R-:W1:Y:S03]  /*23a0*/  @!P0 LDC.64 R10, c[0x0][0x3d0] ;  /* 0x0000f400ff0a8b82 */ /* 0x000e660000000a00 */
[----:B------:R3:W4:Y:S01]  /*23b0*/  LDS R9, [R14+0x800] ;  /* 0x000800000e097984 */ /* 0x0007220000000800 */
[----:B--2---:R-:W-:-:S04]  /*23c0*/  LEA R7, P1, R4, R19, 0x2 ;  /* 0x0000001304077211 */ /* 0x004fc800078210ff */
[----:B------:R-:W-:Y:S02]  /*23d0*/  LEA.HI.X R5, R4, R21, R5, 0x2, P1 ;  /* 0x0000001504057211 */ /* 0x000fe400008f1405 */
[----:B------:R-:W-:-:S05]  /*23e0*/  IADD3 R6, P1, PT, R2, R7, RZ ;  /* 0x0000000702067210 */ /* 0x000fca0007f3e0ff */
[----:B------:R-:W-:Y:S01]  /*23f0*/  IMAD.X R7, R3, 0x1, R5, P1 ;  /* 0x0000000103077824 */ /* 0x000fe200008e0605 */
[----:B------:R-:W-:-:S04]  /*2400*/  CS2R R4, SRZ ;  /* 0x0000000000047805 */ /* 0x000fc8000001ff00 */
[----:B-----5:R2:W-:Y:S04]  /*2410*/  STG.E desc[UR8][R6.64+0x1000], R15 ;  /* 0x0010000f06007986 */ /* 0x0205e8000c101908 */
[----:B-1----:R-:W5:Y:S01]  /*2420*/  @!P0 LDG.E.64 R4, desc[UR8][R10.64] ;  /* 0x000000080a048981 */ /* 0x002f62000c1e1b00 */
[----:B------:R-:W-:Y:S02]  /*2430*/  VIADD R0, R0, 0x800 ;  /* 0x0000080000007836 */ /* 0x000fe40000000000 */
[----:B---3--:R-:W-:Y:S01]  /*2440*/  VIADD R14, R14, 0x2000 ;  /* 0x000020000e0e7836 */ /* 0x008fe20000000000 */
[----:B-----5:R-:W-:Y:S02]  /*2450*/  LEA R13, P1, R4, R19, 0x2 ;  /* 0x00000013040d7211 */ /* 0x020fe400078210ff */
[----:B------:R-:W-:-:S02]  /*2460*/  IADD3 R19, P2, PT, R19, 0x2000, RZ ;  /* 0x0000200013137810 */ /* 0x000fc40007f5e0ff */
[----:B------:R-:W-:Y:S02]  /*2470*/  LEA.HI.X R5, R4, R21, R5, 0x2, P1 ;  /* 0x0000001504057211 */ /* 0x000fe400008f1405 */
[----:B------:R-:W-:Y:S01]  /*2480*/  IADD3 R4, P1, PT, R2, R13, RZ ;  /* 0x0000000d02047210 */ /* 0x000fe20007f3e0ff */
[----:B------:R-:W-:-:S04]  /*2490*/  IMAD.X R21, RZ, RZ, R21, P2 ;  /* 0x000000ffff157224 */ /* 0x000fc800010e0615 */
[----:B------:R-:W-:Y:S01]  /*24a0*/  IMAD.X R5, R3, 0x1, R5, P1 ;  /* 0x0000000103057824 */ /* 0x000fe200008e0605 */
[----:B------:R-:W-:-:S04]  /*24b0*/  ISETP.GE.AND P1, PT, R0, R59, PT ;  /* 0x0000003b0000720c */ /* 0x000fc80003f26270 */
[----:B----4-:R2:W-:Y:S09]  /*24c0*/  STG.E desc[UR8][R4.64+0x1800], R9 ;  /* 0x0018000904007986 */ /* 0x0105f2000c101908 */
[----:B------:R-:W-:Y:S05]  /*24d0*/  @!P1 BRA `(.L_x_49) ;  /* 0xfffffffc00549947 */ /* 0x000fea000383ffff */
[----:B------:R-:W-:Y:S05]  /*24e0*/  EXIT ;  /* 0x000000000000794d */ /* 0x000fea0003800000 */
.L_x_1:
[----:B------:R-:W0:Y:S01]  /*24f0*/  S2R R38, SR_TID.X ;  /* 0x0000000000267919 */ /* 0x000e220000002100 */
[----:B------:R-:W1:Y:S01]  /*2500*/  LDC R36, c[0x0][0x3c8] ;  /* 0x0000f200ff247b82 */ /* 0x000e620000000800 */
[----:B------:R-:W2:Y:S01]  /*2510*/  LDCU.U8 UR4, c[0x0][0x3b8] ;  /* 0x00007700ff0477ac */ /* 0x000ea20008000000 */
[----:B------:R-:W3:Y:S06]  /*2520*/  LDCU.64 UR10, c[0x0][0x388] ;  /* 0x00007100ff0a77ac */ /* 0x000eec0008000a00 */
[----:B------:R-:W4:Y:S08]  /*2530*/  LDC R2, c[0x0][0x3cc] ;  /* 0x0000f300ff027b82 */ /* 0x000f300000000800 */
[----:B------:R-:W-:Y:S01]  /*2540*/  BAR.SYNC.DEFER_BLOCKING 0x0 ;  /* 0x0000000000007b1d */ /* 0x000fe20000010000 */
[----:B--2---:R-:W-:Y:S01]  /*2550*/  ISETP.NE.AND P0, PT, RZ, UR4, PT ;  /* 0x00000004ff007c0c */ /* 0x004fe2000bf05270 */
[----:B------:R-:W-:-:S03]  /*2560*/  USHF.R.S32.HI UR4, URZ, 0x1f, UR7 ;  /* 0x0000001fff047899 */ /* 0x000fc60008011407 */
[----:B-1----:R-:W-:Y:S01]  /*2570*/  SEL R36, R36, RZ, !P0 ;  /* 0x000000ff24247207 */ /* 0x002fe20004000000 */
[----:B0-----:R-:W-:Y:S01]  /*2580*/  IMAD R37, R38, 0xe, RZ ;  /* 0x0000000e26257824 */ /* 0x001fe200078e02ff */
[----:B----4-:R-:W-:-:S04]  /*2590*/  SEL R2, R2, RZ, !P0 ;  /* 0x000000ff02027207 */ /* 0x010fc80004000000 */
[----:B------:R-:W-:-:S04]  /*25a0*/  IADD3 R3, P1, P2, R37, UR7, R36 ;  /* 0x0000000725037c10 */ /* 0x000fc8000fa3e024 */
[----:B---3--:R-:W-:Y:S02]  /*25b0*/  LEA R12, P0, R3, UR10, 0x2 ;  /* 0x0000000a030c7c11 */ /* 0x008fe4000f8010ff */
[----:B------:R-:W-:-:S04]  /*25c0*/  IADD3.X R2, PT, PT, RZ, UR4, R2, P1, P2 ;  /* 0x00000004ff027c10 */ /* 0x000fc80008fe4402 */
        /* <DEDUP_REMOVED lines=14> */
[----:B------:R0:W5:Y:S01]  /*26b0*/  LDG.E R27, desc[UR8][R12.64+0x34] ;  /* 0x000034080c1b7981 */ /* 0x000162000c1e1900 */
[----:B------:R-:W-:Y:S01]  /*26c0*/  IMAD.MOV.U32 R28, RZ, RZ, 0x2 ;  /* 0x00000002ff1c7424 */ /* 0x000fe200078e00ff */
[----:B------:R-:W1:Y:S01]  /*26d0*/  S2UR UR5, SR_CgaCtaId ;  /* 0x00000000000579c3 */ /* 0x000e620000008800 */
[----:B------:R-:W-:Y:S01]  /*26e0*/  UMOV UR4, 0x400 ;  /* 0x0000040000047882 */ /* 0x000fe20000000000 */
[----:B------:R-:W0:Y:S01]  /*26f0*/  S2R R58, SR_LANEID ;  /* 0x00000000003a7919 */ /* 0x000e220000000000 */
[----:B------:R-:W-:Y:S01]  /*2700*/  SHF.R.U32.HI R40, RZ, 0x5, R38 ;  /* 0x00000005ff287819 */ /* 0x000fe20000011626 */
[----:B-1----:R-:W-:-:S04]  /*2710*/  ULEA UR4, UR5, UR4, 0x18 ;  /* 0x0000000405047291 */ /* 0x002fc8000f8ec0ff */
[----:B------:R-:W-:Y:S01]  /*2720*/  BAR.SYNC.DEFER_BLOCKING 0x0 ;  /* 0x0000000000007b1d */ /* 0x000fe20000010000 */
[----:B--2---:R-:W-:Y:S02]  /*2730*/  ISETP.NE.AND P0, PT, R2, 0x1, PT ;  /* 0x000000010200780c */ /* 0x004fe40003f05270 */
[----:B---3--:R-:W-:Y:S02]  /*2740*/  ISETP.NE.AND P1, PT, R3, 0x1, PT ;  /* 0x000000010300780c */ /* 0x008fe40003f25270 */
[----:B------:R-:W-:Y:S02]  /*2750*/  SEL R14, RZ, 0x1, P0 ;  /* 0x00000001ff0e7807 */ /* 0x000fe40000000000 */
[----:B----4-:R-:W-:-:S07]  /*2760*/  ISETP.NE.AND P2, PT, R4, 0x1, PT ;  /* 0x000000010400780c */ /* 0x010fce0003f45270 */
[----:B------:R-:W-:Y:S01]  /*2770*/  @P0 IMAD.MOV R28, RZ, RZ, 0x1 ;  /* 0x00000001ff1c0424 */ /* 0x000fe200078e02ff */
[----:B-----5:R-:W-:Y:S01]  /*2780*/  ISETP.NE.AND P0, PT, R5, 0x1, PT ;  /* 0x000000010500780c */ /* 0x020fe20003f05270 */
[----:B------:R-:W-:Y:S01]  /*2790*/  @P1 IMAD.MOV R28, RZ, RZ, R14 ;  /* 0x000000ffff1c1224 */ /* 0x000fe200078e020e */
[----:B------:R-:W-:-:S03]  /*27a0*/  ISETP.NE.AND P1, PT, R6, 0x1, PT ;  /* 0x000000010600780c */ /* 0x000fc60003f25270 */
[----:B------:R-:W-:Y:S02]  /*27b0*/  VIADD R29, R28, 0x1 ;  /* 0x000000011c1d7836 */ /* 0x000fe40000000000 */
[----:B------:R-:W-:Y:S01]  /*27c0*/  @P2 IMAD.MOV R29, RZ, RZ, R28 ;  /* 0x000000ffff1d2224 */ /* 0x000fe200078e021c */
[----:B0-----:R-:W-:-:S03]  /*27d0*/  ISETP.NE.AND P2, PT, R58, RZ, PT ;  /* 0x000000ff3a00720c */ /* 0x001fc60003f45270 */
[----:B------:R-:W-:Y:S02]  /*27e0*/  VIADD R30, R29, 0x1 ;  /* 0x000000011d1e7836 */ /* 0x000fe40000000000 */
[----:B------:R-:W-:Y:S01]  /*27f0*/  @P0 IMAD.MOV R30, RZ, RZ, R29 ;  /* 0x000000ffff1e0224 */ /* 0x000fe200078e021d */
[----:B------:R-:W-:-:S03]  /*2800*/  ISETP.NE.AND P0, PT, R7, 0x1, PT ;  /* 0x000000010700780c */ /* 0x000fc60003f05270 */
[----:B------:R-:W-:Y:S02]  /*2810*/  VIADD R31, R30, 0x1 ;  /* 0x000000011e1f7836 */ /* 0x000fe40000000000 */
[----:B------:R-:W-:Y:S01]  /*2820*/  @P1 IMAD.MOV R31, RZ, RZ, R30 ;  /* 0x000000ffff1f1224 */ /* 0x000fe200078e021e */
[----:B------:R-:W-:-:S03]  /*2830*/  ISETP.NE.AND P1, PT, R8, 0x1, PT ;  /* 0x000000010800780c */ /* 0x000fc60003f25270 */
[----:B------:R-:W-:-:S04]  /*2840*/  VIADD R32, R31, 0x1 ;  /* 0x000000011f207836 */ /* 0x000fc80000000000 */
        /* <DEDUP_REMOVED lines=24> */
[----:B------:R-:W-:-:S05]  /*29d0*/  @P0 IMAD.MOV R39, RZ, RZ, R12 ;  /* 0x000000ffff270224 */ /* 0x000fca00078e020c */
[----:B------:R-:W0:Y:S01]  /*29e0*/  SHFL.UP P0, R12, R39, 0x1, RZ ;  /* 0x04200000270c7989 */ /* 0x000e2200000000ff */
[----:B------:R-:W-:Y:S01]  /*29f0*/  @!P1 LEA R41, R40, UR4, 0x2 ;  /* 0x0000000428299c11 */ /* 0x000fe2000f8e10ff */
[----:B0-----:R-:W-:-:S05]  /*2a00*/  @P0 IMAD.IADD R12, R12, 0x1, R39 ;  /* 0x000000010c0c0824 */ /* 0x001fca00078e0227 */
[----:B------:R-:W0:Y:S02]  /*2a10*/  SHFL.UP P0, R13, R12, 0x2, RZ ;  /* 0x044000000c0d7989 */ /* 0x000e2400000000ff */
[----:B0-----:R-:W-:-:S05]  /*2a20*/  @P0 IMAD.IADD R13, R12, 0x1, R13 ;  /* 0x000000010c0d0824 */ /* 0x001fca00078e020d */
[----:B------:R-:W0:Y:S02]  /*2a30*/  SHFL.UP P0, R14, R13, 0x4, RZ ;  /* 0x048000000d0e7989 */ /* 0x000e2400000000ff */
[----:B0-----:R-:W-:-:S05]  /*2a40*/  @P0 IMAD.IADD R14, R13, 0x1, R14 ;  /* 0x000000010d0e0824 */ /* 0x001fca00078e020e */
[----:B------:R-:W0:Y:S02]  /*2a50*/  SHFL.UP P0, R15, R14, 0x8, RZ ;  /* 0x050000000e0f7989 */ /* 0x000e2400000000ff */
[----:B0-----:R-:W-:-:S05]  /*2a60*/  @P0 IMAD.IADD R15, R14, 0x1, R15 ;  /* 0x000000010e0f0824 */ /* 0x001fca00078e020f */
[----:B------:R-:W0:Y:S02]  /*2a70*/  SHFL.UP P0, R42, R15, 0x10, RZ ;  /* 0x060000000f2a7989 */ /* 0x000e2400000000ff */
[----:B0-----:R-:W-:Y:S01]  /*2a80*/  @P0 IMAD.IADD R42, R15, 0x1, R42 ;  /* 0x000000010f2a0824 */ /* 0x001fe200078e022a */
[----:B------:R-:W-:-:S03]  /*2a90*/  ISETP.NE.AND P0, PT, R40, 0x2, PT ;  /* 0x000000022800780c */ /* 0x000fc60003f05270 */
[----:B------:R-:W-:Y:S01]  /*2aa0*/  IMAD.IADD R39, R42, 0x1, -R39 ;  /* 0x000000012a277824 */ /* 0x000fe200078e0a27 */
[----:B------:R-:W-:Y:S01]  /*2ab0*/  @!P1 STS [R41], R42 ;  /* 0x0000002a29009388 */ /* 0x000fe20000000800 */
[----:B------:R-:W-:Y:S01]  /*2ac0*/  BAR.SYNC.DEFER_BLOCKING 0x0 ;  /* 0x0000000000007b1d */ /* 0x000fe20000010000 */
[----:B------:R-:W-:-:S05]  /*2ad0*/  ISETP.NE.AND P1, PT, R40, 0xf, PT ;  /* 0x0000000f2800780c */ /* 0x000fca0003f25270 */
[----:B------:R-:W0:Y:S04]  /*2ae0*/  LDS.128 R20, [UR4] ;  /* 0x00000004ff147984 */ /* 0x000e280008000c00 */
[----:B------:R-:W1:Y:S04]  /*2af0*/  LDS.128 R12, [UR4+0x10] ;  /* 0x00001004ff0c7984 */ /* 0x000e680008000c00 */
[----:B------:R-:W2:Y:S01]  /*2b00*/  LDS.128 R16, [UR4+0x20] ;  /* 0x00002004ff107984 */ /* 0x000ea20008000c00 */
[----:B0-----:R-:W-:-:S04]  /*2b10*/  IMAD.IADD R21, R20, 0x1, R21 ;  /* 0x0000000114157824 */ /* 0x001fc800078e0215 */
[----:B------:R-:W-:Y:S01]  /*2b20*/  IMAD.IADD R22, R22, 0x1, R21 ;  /* 0x0000000116167824 */ /* 0x000fe200078e0215 */
[----:B------:R-:W-:Y:S02]  /*2b30*/  SEL R20, R21, R20, !P0 ;  /* 0x0000001415147207 */ /* 0x000fe40004000000 */
[----:B------:R-:W-:Y:S01]  /*2b40*/  ISETP.NE.AND P0, PT, R40, 0x3, PT ;  /* 0x000000032800780c */ /* 0x000fe20003f05270 */
[----:B------:R-:W-:-:S03]  /*2b50*/  IMAD.IADD R23, R23, 0x1, R22 ;  /* 0x0000000117177824 */ /* 0x000fc600078e0216 */
[----:B------:R-:W-:Y:S01]  /*2b60*/  SEL R20, R22, R20, !P0 ;  /* 0x0000001416147207 */ /* 0x000fe20004000000 */
[----:B-1----:R-:W-:Y:S01]  /*2b70*/  IMAD.IADD R12, R23, 0x1, R12 ;  /* 0x00000001170c7824 */ /* 0x002fe200078e020c */
[----:B------:R-:W-:-:S03]  /*2b80*/  ISETP.NE.AND P0, PT, R40, 0x4, PT ;  /* 0x000000042800780c */ /* 0x000fc60003f05270 */
[----:B------:R-:W-:Y:S01]  /*2b90*/  IMAD.IADD R13, R13, 0x1, R12 ;  /* 0x000000010d0d7824 */ /* 0x000fe200078e020c */
[----:B------:R-:W-:Y:S02]  /*2ba0*/  SEL R20, R23, R20, !P0 ;  /* 0x0000001417147207 */ /* 0x000fe40004000000 */
[----:B------:R-:W-:Y:S01]  /*2bb0*/  ISETP.NE.AND P0, PT, R40, 0x5, PT ;  /* 0x000000052800780c */ /* 0x000fe20003f05270 */
[----:B------:R-:W-:-:S03]  /*2bc0*/  IMAD.IADD R14, R14, 0x1, R13 ;  /* 0x000000010e0e7824 */ /* 0x000fc600078e020d */
[----:B------:R-:W-:Y:S01]  /*2bd0*/  SEL R41, R12, R20, !P0 ;  /* 0x000000140c297207 */ /* 0x000fe20004000000 */
[----:B------:R-:W-:Y:S01]  /*2be0*/  IMAD.IADD R15, R15, 0x1, R14 ;  /* 0x000000010f0f7824 */ /* 0x000fe200078e020e */
[----:B------:R-:W0:Y:S01]  /*2bf0*/  LDS.128 R20, [UR4+0x30] ;  /* 0x00003004ff147984 */ /* 0x000e220008000c00 */
[C---:B------:R-:W-:Y:S01]  /*2c00*/  ISETP.NE.AND P0, PT, R40.reuse, 0x6, PT ;  /* 0x000000062800780c */ /* 0x040fe20003f05270 */
[----:B------:R-:W1:Y:S01]  /*2c10*/  LDC R12, c[0x0][0x380] ;  /* 0x0000e000ff0c7b82 */ /* 0x000e620000000800 */
[----:B--2---:R-:W-:Y:S02]  /*2c20*/  IMAD.IADD R16, R15, 0x1, R16 ;  /* 0x000000010f107824 */ /* 0x004fe400078e0210 */
[----:B------:R-:W-:Y:S01]  /*2c30*/  SEL R41, R13, R41, !P0 ;  /* 0x000000290d297207 */ /* 0x000fe20004000000 */
[----:B------:R-:W-:Y:S01]  /*2c40*/  IMAD.MOV.U32 R13, RZ, RZ, R38 ;  /* 0x000000ffff0d7224 */ /* 0x000fe200078e0026 */
[----:B------:R-:W-:Y:S01]  /*2c50*/  ISETP.NE.AND P0, PT, R40, 0x7, PT ;  /* 0x000000072800780c */ /* 0x000fe20003f05270 */
[----:B------:R-:W-:-:S03]  /*2c60*/  IMAD.IADD R17, R17, 0x1, R16 ;  /* 0x0000000111117824 */ /* 0x000fc600078e0210 */
[----:B------:R-:W-:Y:S01]  /*2c70*/  SEL R41, R14, R41, !P0 ;  /* 0x000000290e297207 */ /* 0x000fe20004000000 */
[----:B------:R-:W-:Y:S01]  /*2c80*/  IMAD.IADD R18, R18, 0x1, R17 ;  /* 0x0000000112127824 */ /* 0x000fe200078e0211 */
[C---:B------:R-:W-:Y:S02]  /*2c90*/  ISETP.NE.AND P0, PT, R40.reuse, 0x8, PT ;  /* 0x000000082800780c */ /* 0x040fe40003f05270 */
[----:B------:R-:W-:Y:S01]  /*2ca0*/  SEL R14, R39, RZ, P2 ;  /* 0x000000ff270e7207 */ /* 0x000fe20001000000 */
[----:B------:R-:W-:Y:S01]  /*2cb0*/  IMAD.IADD R19, R19, 0x1, R18 ;  /* 0x0000000113137824 */ /* 0x000fe200078e0212 */
[----:B------:R-:W-:Y:S02]  /*2cc0*/  SEL R41, R15, R41, !P0 ;  /* 0x000000290f297207 */ /* 0x000fe40004000000 */
[----:B------:R-:W-:-:S04]  /*2cd0*/  ISETP.NE.AND P0, PT, R40, 0x9, PT ;  /* 0x000000092800780c */ /* 0x000fc80003f05270 */
[----:B------:R-:W-:Y:S02]  /*2ce0*/  SEL R41, R16, R41, !P0 ;  /* 0x0000002910297207 */ /* 0x000fe40004000000 */
[----:B------:R-:W-:Y:S02]  /*2cf0*/  ISETP.NE.AND P0, PT, R40, 0xa, PT ;  /* 0x0000000a2800780c */ /* 0x000fe40003f05270 */
[----:B-1----:R-:W-:Y:S02]  /*2d00*/  IADD3 R37, PT, PT, R12, UR7, R37 ;  /* 0x000000070c257c10 */ /* 0x002fe4000fffe025 */
[----:B------:R-:W-:Y:S02]  /*2d10*/  SEL R41, R17, R41, !P0 ;  /* 0x0000002911297207 */ /* 0x000fe40004000000 */
[----:B------:R-:W-:Y:S01]  /*2d20*/  ISETP.NE.AND P0, PT, R40, 0xb, PT ;  /* 0x0000000b2800780c */ /* 0x000fe20003f05270 */
[----:B------:R-:W-:-:S03]  /*2d30*/  IMAD.IADD R12, R36, 0x1, R37 ;  /* 0x00000001240c7824 */ /* 0x000fc600078e0225 */
[----:B------:R-:W-:Y:S01]  /*2d40*/  SEL R41, R18, R41, !P0 ;  /* 0x0000002912297207 */ /* 0x000fe20004000000 */
[----:B------:R-:W-:Y:S01]  /*2d50*/  VIADD R56, R12, 0x1 ;  /* 0x000000010c387836 */ /* 0x000fe20000000000 */
[----:B------:R-:W-:Y:S01]  /*2d60*/  ISETP.NE.AND P0, PT, R40, 0xc, PT ;  /* 0x0000000c2800780c */ /* 0x000fe20003f05270 */
[C---:B------:R-:W-:Y:S02]  /*2d70*/  VIADD R55, R12.reuse, 0x2 ;  /* 0x000000020c377836 */ /* 0x040fe40000000000 */
[C---:B0-----:R-:W-:Y:S01]  /*2d80*/  IMAD.IADD R20, R19.reuse, 0x1, R20 ;  /* 0x0000000113147824 */ /* 0x041fe200078e0214 */
[----:B------:R-:W-:Y:S01]  /*2d90*/  SEL R41, R19, R41, !P0 ;  /* 0x0000002913297207 */ /* 0x000fe20004000000 */
[----:B------:R-:W-:Y:S01]  /*2da0*/  VIADD R54, R12, 0x3 ;  /* 0x000000030c367836 */ /* 0x000fe20000000000 */
[----:B------:R-:W-:Y:S01]  /*2db0*/  ISETP.NE.AND P0, PT, R40, 0xd, PT ;  /* 0x0000000d2800780c */ /* 0x000fe20003f05270 */
[----:B------:R-:W-:Y:S02]  /*2dc0*/  IMAD.IADD R21, R21, 0x1, R20 ;  /* 0x0000000115157824 */ /* 0x000fe400078e0214 */
[----:B------:R-:W-:Y:S01]  /*2dd0*/  VIADD R53, R12, 0x4 ;  /* 0x000000040c357836 */ /* 0x000fe20000000000 */
[----:B------:R-:W-:Y:S01]  /*2de0*/  SEL R41, R20, R41, !P0 ;  /* 0x0000002914297207 */ /* 0x000fe20004000000 */
[----:B------:R-:W-:Y:S01]  /*2df0*/  IMAD.IADD R22, R22, 0x1, R21 ;  /* 0x0000000116167824 */ /* 0x000fe200078e0215 */
[----:B------:R-:W-:Y:S01]  /*2e00*/  ISETP.NE.AND P0, PT, R40, 0xe, PT ;  /* 0x0000000e2800780c */ /* 0x000fe20003f05270 */
[----:B------:R-:W-:-:S02]  /*2e10*/  VIADD R52, R12, 0x5 ;  /* 0x000000050c347836 */ /* 0x000fc40000000000 */
[----:B------:R-:W-:Y:S01]  /*2e20*/  IMAD.IADD R23, R23, 0x1, R22 ;  /* 0x0000000117177824 */ /* 0x000fe200078e0216 */
[----:B------:R-:W-:Y:S01]  /*2e30*/  SEL R41, R21, R41, !P0 ;  /* 0x0000002915297207 */ /* 0x000fe20004000000 */
[C---:B------:R-:W-:Y:S01]  /*2e40*/  VIADD R43, R12.reuse, 0x6 ;  /* 0x000000060c2b7836 */ /* 0x040fe20000000000 */
[C---:B------:R-:W-:Y:S01]  /*2e50*/  ISETP.GE.U32.AND P0, PT, R13.reuse, 0x20, PT ;  /* 0x000000200d00780c */ /* 0x040fe20003f06070 */
[----:B------:R-:W-:Y:S01]  /*2e60*/  VIADD R42, R12, 0x7 ;  /* 0x000000070c2a7836 */ /* 0x000fe20000000000 */
[----:B------:R-:W-:Y:S01]  /*2e70*/  SEL R41, R22, R41, !P1 ;  /* 0x0000002916297207 */ /* 0x000fe20004800000 */
[C---:B------:R-:W-:Y:S01]  /*2e80*/  VIADD R40, R12.reuse, 0x9 ;  /* 0x000000090c287836 */ /* 0x040fe20000000000 */
[----:B------:R-:W-:Y:S01]  /*2e90*/  ISETP.GT.U32.AND P1, PT, R13, 0x1f, PT ;  /* 0x0000001f0d00780c */ /* 0x000fe20003f24070 */
[----:B------:R-:W-:Y:S02]  /*2ea0*/  VIADD R38, R12, 0xa ;  /* 0x0000000a0c267836 */ /* 0x000fe40000000000 */
[----:B------:R-:W-:-:S02]  /*2eb0*/  IMAD.IADD R14, R41, 0x1, R14 ;  /* 0x00000001290e7824 */ /* 0x000fc400078e020e */
[C---:B------:R-:W-:Y:S02]  /*2ec0*/  VIADD R41, R12.reuse, 0x8 ;  /* 0x000000080c297836 */ /* 0x040fe40000000000 */
[C---:B------:R-:W-:Y:S01]  /*2ed0*/  VIADD R37, R12.reuse, 0xb ;  /* 0x0000000b0c257836 */ /* 0x040fe20000000000 */
[----:B------:R-:W-:Y:S01]  /*2ee0*/  SEL R57, R39, R14, !P0 ;  /* 0x0000000e27397207 */ /* 0x000fe20004000000 */
[C---:B------:R-:W-:Y:S02]  /*2ef0*/  VIADD R36, R12.reuse, 0xc ;  /* 0x0000000c0c247836 */ /* 0x040fe40000000000 */
[----:B------:R-:W-:Y:S02]  /*2f00*/  VIADD R15, R12, 0xd ;  /* 0x0000000d0c0f7836 */ /* 0x000fe40000000000 */
[----:B------:R-:W-:Y:S05]  /*2f10*/  @P1 BRA `(.L_x_50) ;  /* 0x0000000800b41947 */ /* 0x000fea0003800000 */
[----:B------:R-:W0:Y:S01]  /*2f20*/  LDC.64 R16, c[0x0][0x3a0] ;  /* 0x0000e800ff107b82 */ /* 0x000e220000000a00 */
[----:B------:R-:W-:Y:S02]  /*2f30*/  ISETP.NE.AND P0, PT, R13, RZ, PT ;  /* 0x000000ff0d00720c */ /* 0x000fe40003f05270 */
[----:B------:R-:W-:-:S05]  /*2f40*/  LOP3.LUT R21, RZ, R13, RZ, 0x33, !PT ;  /* 0x0000000dff157212 */ /* 0x000fca00078e33ff */
[----:B------:R-:W-:-:S06]  /*2f50*/  IMAD.IADD R14, R0, 0x1, R21 ;  /* 0x00000001000e7824 */ /* 0x000fcc00078e0215 */
[----:B------:R-:W-:Y:S01]  /*2f60*/  @!P0 IMAD.MOV.U32 R22, RZ, RZ, 0x64 ;  /* 0x00000064ff168424 */ /* 0x000fe200078e00ff */
[----:B------:R1:W-:Y:S01]  /*2f70*/  @!P0 STS [UR4+0x6c], R23 ;  /* 0x00006c17ff008988 */ /* 0x0003e20008000804 */
[----:B0-----:R-:W-:-:S04]  /*2f80*/  IMAD.WIDE R18, R0, 0x8, R16 ;  /* 0x0000000800127825 */ /* 0x001fc800078e0210 */
[----:B------:R-:W-:Y:S01]  /*2f90*/  IMAD.WIDE R16, R14, 0x8, R16 ;  /* 0x000000080e107825 */ /* 0x000fe200078e0210 */
[----:B------:R1:W-:Y:S01]  /*2fa0*/  @!P0 ST.E.64.STRONG.GPU desc[UR8][R18.64+0x100], R22 ;  /* 0x0001001612008985 */ /* 0x0003e2000c10fb08 */
[----:B------:R-:W-:Y:S05]  /*2fb0*/  NANOSLEEP 0x2a3 ;  /* 0x000002a30000795d */ /* 0x000fea0003800000 */
[----:B------:R-:W2:Y:S01]  /*2fc0*/  LD.E.64.STRONG.GPU R20, desc[UR8][R16.64+0x100] ;  /* 0x0001000810147980 */ /* 0x000ea2000c10fb00 */
[----:B------:R-:W-:Y:S01]  /*2fd0*/  UMOV UR5, 0xffffffff ;  /* 0xffffffff00057882 */ /* 0x000fe20000000000 */
[----:B--2---:R-:W-:Y:S02]  /*2fe0*/  ISETP.NE.AND P0, PT, R20, 0x63, PT ;  /* 0x000000631400780c */ /* 0x004fe40003f05270 */
[----:B-1----:R-:W-:Y:S11]  /*2ff0*/  BRA.DIV UR5, `(.L_x_51) ;  /* 0x0000007a052c7947 */ /* 0x002ff6000b800000 */
[----:B------:R-:W-:-:S13]  /*3000*/  VOTE.ANY P0, !P0 ;  /* 0x0000000000ff7806 */ /* 0x000fda0004000100 */
.L_x_221:
[----:B------:R-:W-:Y:S05]  /*3010*/  @!P0 BRA `(.L_x_52) ;  /* 0x0000000000748947 */ /* 0x000fea0003800000 */
[----:B------:R-:W-:-:S07]  /*3020*/  IMAD.MOV.U32 R39, RZ, RZ, 0x1a6 ;  /* 0x000001a6ff277424 */ /* 0x000fce00078e00ff */
.L_x_54:
[----:B------:R-:W-:Y:S02]  /*3030*/  VIADD R45, R39, 0x1 ;  /* 0x00000001272d7836 */ /* 0x000fe40000000000 */
[----:B------:R-:W-:Y:S02]  /*3040*/  IMAD R0, R0, 0x41a7, RZ ;  /* 0x000041a700007824 */ /* 0x000fe400078e02ff */
[----:B------:R-:W0:Y:S01]  /*3050*/  I2F.U32.RP R22, R45 ;  /* 0x0000002d00167306 */ /* 0x000e220000209000 */
[----:B------:R-:W-:Y:S01]  /*3060*/  IMAD.MOV R47, RZ, RZ, -R45 ;  /* 0x000000ffff2f7224 */ /* 0x000fe200078e0a2d */
[----:B------:R-:W-:Y:S02]  /*3070*/  ISETP.NE.U32.AND P1, PT, R45, RZ, PT ;  /* 0x000000ff2d00720c */ /* 0x000fe40003f25070 */
[----:B------:R-:W-:-:S04]  /*3080*/  LOP3.LUT R0, R0, 0x7fffffff, RZ, 0xc0, !PT ;  /* 0x7fffffff00007812 */ /* 0x000fc800078ec0ff */
[----:B0-----:R-:W0:Y:S02]  /*3090*/  MUFU.RCP R22, R22 ;  /* 0x0000001600167308 */ /* 0x001e240000001000 */
[----:B0-----:R-:W-:-:S06]  /*30a0*/  VIADD R20, R22, 0xffffffe ;  /* 0x0ffffffe16147836 */ /* 0x001fcc0000000000 */
[----:B------:R0:W1:Y:S02]  /*30b0*/  F2I.FTZ.U32.TRUNC.NTZ R21, R20 ;  /* 0x0000001400157305 */ /* 0x000064000021f000 */
[----:B0-----:R-:W-:Y:S02]  /*30c0*/  IMAD.MOV.U32 R20, RZ, RZ, RZ ;  /* 0x000000ffff147224 */ /* 0x001fe400078e00ff */
[----:B-1----:R-:W-:-:S04]  /*30d0*/  IMAD R47, R47, R21, RZ ;  /* 0x000000152f2f7224 */ /* 0x002fc800078e02ff */
[----:B------:R-:W-:-:S06]  /*30e0*/  IMAD.HI.U32 R21, R21, R47, R20 ;  /* 0x0000002f15157227 */ /* 0x000fcc00078e0014 */
[----:B------:R-:W-:-:S04]  /*30f0*/  IMAD.HI.U32 R21, R21, R0, RZ ;  /* 0x0000000015157227 */ /* 0x000fc800078e00ff */
[----:B------:R-:W-:-:S04]  /*3100*/  IMAD.MOV R21, RZ, RZ, -R21 ;  /* 0x000000ffff157224 */ /* 0x000fc800078e0a15 */
[----:B------:R-:W-:-:S05]  /*3110*/  IMAD R22, R45, R21, R0 ;  /* 0x000000152d167224 */ /* 0x000fca00078e0200 */
[----:B------:R-:W-:-:S13]  /*3120*/  ISETP.GE.U32.AND P0, PT, R22, R45, PT ;  /* 0x0000002d1600720c */ /* 0x000fda0003f06070 */
[----:B------:R-:W-:-:S05]  /*3130*/  @P0 IMAD.IADD R22, R22, 0x1, -R45 ;  /* 0x0000000116160824 */ /* 0x000fca00078e0a2d */
[----:B------:R-:W-:-:S13]  /*3140*/  ISETP.GE.U32.AND P0, PT, R22, R45, PT ;  /* 0x0000002d1600720c */ /* 0x000fda0003f06070 */
[----:B------:R-:W-:Y:S01]  /*3150*/  @P0 IMAD.IADD R22, R22, 0x1, -R45 ;  /* 0x0000000116160824 */ /* 0x000fe200078e0a2d */
[----:B------:R-:W-:-:S04]  /*3160*/  @!P1 LOP3.LUT R22, RZ, R45, RZ, 0x33, !PT ;  /* 0x0000002dff169212 */ /* 0x000fc800078e33ff */
[----:B------:R-:W-:Y:S05]  /*3170*/  NANOSLEEP R22 ;  /* 0x000000160000735d */ /* 0x000fea0003800000 */
[----:B------:R-:W2:Y:S01]  /*3180*/  LD.E.64.STRONG.GPU R20, desc[UR8][R16.64+0x100] ;  /* 0x0001000810147980 */ /* 0x000ea2000c10fb00 */
[----:B------:R-:W-:Y:S01]  /*3190*/  UMOV UR5, 0xffffffff ;  /* 0xffffffff00057882 */ /* 0x000fe20000000000 */
[----:B------:R-:W-:Y:S02]  /*31a0*/  SHF.R.U32.HI R39, RZ, 0x1, R39 ;  /* 0x00000001ff277819 */ /* 0x000fe40000011627 */
[----:B--2---:R-:W-:Y:S01]  /*31b0*/  ISETP.NE.AND P0, PT, R20, 0x63, PT ;  /* 0x000000631400780c */ /* 0x004fe20003f05270 */
[----:B------:R-:W-:-:S12]  /*31c0*/  BRA.DIV UR5, `(.L_x_53) ;  /* 0x0000007605d87947 */ /* 0x000fd8000b800000 */
[----:B------:R-:W-:-:S13]  /*31d0*/  VOTE.ANY P0, !P0 ;  /* 0x0000000000ff7806 */ /* 0x000fda0004000100 */
.L_x_224:
[----:B------:R-:W-:Y:S05]  /*31e0*/  @P0 BRA `(.L_x_54) ;  /* 0xfffffffc00900947 */ /* 0x000fea000383ffff */
.L_x_52:
[----:B------:R-:W-:Y:S01]  /*31f0*/  UMOV UR5, 0xffffffff ;  /* 0xffffffff00057882 */ /* 0x000fe20000000000 */
[----:B------:R-:W-:Y:S02]  /*3200*/  ISETP.NE.AND P0, PT, R20, 0x65, PT ;  /* 0x000000651400780c */ /* 0x000fe40003f05270 */
[----:B------:R-:W-:Y:S11]  /*3210*/  BRA.DIV UR5, `(.L_x_55) ;  /* 0x0000007605e47947 */ /* 0x000ff6000b800000 */
[----:B------:R-:W0:Y:S01]  /*3220*/  S2R R59, SR_GEMASK ;  /* 0x00000000003b7919 */ /* 0x000e220000003c00 */
[----:B------:R-:W-:Y:S01]  /*3230*/  VOTE.ANY R22, PT, !P0 ;  /* 0x0000000000167806 */ /* 0x000fe200040e0100 */
[C---:B------:R-:W-:Y:S02]  /*3240*/  VIADD R46, R58.reuse, 0x2 ;  /* 0x000000023a2e7836 */ /* 0x040fe40000000000 */
[C---:B------:R-:W-:Y:S02]  /*3250*/  VIADD R45, R58.reuse, 0x4 ;  /* 0x000000043a2d7836 */ /* 0x040fe40000000000 */
[----:B------:R-:W-:Y:S01]  /*3260*/  VIADD R44, R58, 0x8 ;  /* 0x000000083a2c7836 */ /* 0x000fe20000000000 */
[----:B0-----:R-:W-:-:S05]  /*3270*/  LOP3.LUT R22, R22, 0x80000000, R59, 0xec, !PT ;  /* 0x8000000016167812 */ /* 0x001fca00078eec3b */
[----:B------:R-:W-:-:S05]  /*3280*/  VIADD R17, R22, 0xffffffff ;  /* 0xffffffff16117836 */ /* 0x000fca0000000000 */
[----:B------:R-:W-:-:S04]  /*3290*/  LOP3.LUT R17, R22, R17, RZ, 0xc, !PT ;  /* 0x0000001116117212 */ /* 0x000fc800078e0cff */
[----:B------:R-:W0:Y:S02]  /*32a0*/  POPC R60, R17 ;  /* 0x00000011003c7309 */ /* 0x000e240000000000 */
[----:B0-----:R-:W0:Y:S01]  /*32b0*/  SHFL.DOWN PT, R39, R21, 0x1, R60 ;  /* 0x0820000015277989 */ /* 0x001e2200000e003c */
[----:B------:R-:W-:-:S04]  /*32c0*/  ISETP.GE.AND P0, PT, R58, R60, PT ;  /* 0x0000003c3a00720c */ /* 0x000fc80003f06270 */
[----:B0-----:R-:W-:Y:S02]  /*32d0*/  SEL R16, R39, RZ, !P0 ;  /* 0x000000ff27107207 */ /* 0x001fe40004000000 */
[----:B------:R-:W-:-:S03]  /*32e0*/  ISETP.GT.AND P0, PT, R46, R60, PT ;  /* 0x0000003c2e00720c */ /* 0x000fc60003f04270 */
[----:B------:R-:W-:-:S05]  /*32f0*/  IMAD.IADD R47, R16, 0x1, R21 ;  /* 0x00000001102f7824 */ /* 0x000fca00078e0215 */
[----:B------:R-:W0:Y:S02]  /*3300*/  SHFL.DOWN PT, R39, R47, 0x2, R60 ;  /* 0x084000002f277989 */ /* 0x000e2400000e003c */
[----:B0-----:R-:W-:Y:S02]  /*3310*/  SEL R16, R39, RZ, !P0 ;  /* 0x000000ff27107207 */ /* 0x001fe40004000000 */
[----:B------:R-:W-:-:S03]  /*3320*/  ISETP.GT.AND P0, PT, R45, R60, PT ;  /* 0x0000003c2d00720c */ /* 0x000fc60003f04270 */
[----:B------:R-:W-:Y:S02]  /*3330*/  IMAD.IADD R49, R47, 0x1, R16 ;  /* 0x000000012f317824 */ /* 0x000fe400078e0210 */
[----:B------:R-:W-:-:S03]  /*3340*/  VIADD R47, R58, 0x10 ;  /* 0x000000103a2f7836 */ /* 0x000fc60000000000 */
[----:B------:R-:W0:Y:S02]  /*3350*/  SHFL.DOWN PT, R39, R49, 0x4, R60 ;  /* 0x0880000031277989 */ /* 0x000e2400000e003c */
[-C--:B------:R-:W-:Y:S02]  /*3360*/  ISETP.GT.AND P1, PT, R47, R60.reuse, PT ;  /* 0x0000003c2f00720c */ /* 0x080fe40003f24270 */
[----:B0-----:R-:W-:Y:S02]  /*3370*/  SEL R16, R39, RZ, !P0 ;  /* 0x000000ff27107207 */ /* 0x001fe40004000000 */
[----:B------:R-:W-:-:S03]  /*3380*/  ISETP.GT.AND P0, PT, R44, R60, PT ;  /* 0x0000003c2c00720c */ /* 0x000fc60003f04270 */
[----:B------:R-:W-:-:S05]  /*3390*/  IMAD.IADD R61, R49, 0x1, R16 ;  /* 0x00000001313d7824 */ /* 0x000fca00078e0210 */
[----:B------:R-:W0:Y:S02]  /*33a0*/  SHFL.DOWN PT, R39, R61, 0x8, R60 ;  /* 0x090000003d277989 */ /* 0x000e2400000e003c */
[----:B0-----:R-:W-:Y:S02]  /*33b0*/  SEL R16, R39, RZ, !P0 ;  /* 0x000000ff27107207 */ /* 0x001fe40004000000 */
[----:B------:R-:W-:-:S03]  /*33c0*/  ISETP.NE.AND P0, PT, R20, 0x65, PT ;  /* 0x000000651400780c */ /* 0x000fc60003f05270 */
[----:B------:R-:W-:Y:S02]  /*33d0*/  IMAD.IADD R51, R61, 0x1, R16 ;  /* 0x000000013d337824 */ /* 0x000fe400078e0210 */
[----:B------:R-:W0:Y:S03]  /*33e0*/  LDC.64 R16, c[0x0][0x3a0] ;  /* 0x0000e800ff107b82 */ /* 0x000e260000000a00 */
[----:B------:R-:W1:Y:S05]  /*33f0*/  SHFL.DOWN PT, R39, R51, 0x10, R60 ;  /* 0x0a00000033277989 */ /* 0x000e6a00000e003c */
[----:B------:R-:W-:-:S02]  /*3400*/  VOTE.ALL P0, P0 ;  /* 0x0000000000ff7806 */ /* 0x000fc40000000000 */
[----:B0-----:R-:W-:Y:S02]  /*3410*/  IADD3 R49, P2, PT, R16, 0x100, RZ ;  /* 0x0000010010317810 */ /* 0x001fe40007f5e0ff */
[----:B-1----:R-:W-:-:S03]  /*3420*/  SEL R48, R39, RZ, !P1 ;  /* 0x000000ff27307207 */ /* 0x002fc60004800000 */
[----:B------:R-:W-:Y:S02]  /*3430*/  IMAD.X R50, RZ, RZ, R17, P2 ;  /* 0x000000ffff327224 */ /* 0x000fe400010e0611 */
[----:B------:R-:W-:-:S07]  /*3440*/  IMAD.IADD R48, R51, 0x1, R48 ;  /* 0x0000000133307824 */ /* 0x000fce00078e0230 */
.L_x_233:
[----:B------:R-:W-:Y:S05]  /*3450*/  @!P0 BRA `(.L_x_56) ;  /* 0x0000000400248947 */ /* 0x000fea0003800000 */
[----:B------:R-:W-:-:S07]  /*3460*/  IMAD.MOV.U32 R51, RZ, RZ, 0x1a6 ;  /* 0x000001a6ff337424 */ /* 0x000fce00078e00ff */
.L_x_62:
[----:B------:R-:W-:Y:S02]  /*3470*/  IMAD.MOV.U32 R16, RZ, RZ, R49 ;  /* 0x000000ffff107224 */ /* 0x000fe400078e0031 */
[----:B------:R-:W-:Y:S02]  /*3480*/  IMAD.MOV.U32 R17, RZ, RZ, R50 ;  /* 0x000000ffff117224 */ /* 0x000fe400078e0032 */
[----:B------:R-:W-:-:S05]  /*3490*/  IMAD.WIDE R16, R14, 0x8, R16 ;  /* 0x000000080e107825 */ /* 0x000fca00078e0210 */
[----:B------:R-:W2:Y:S01]  /*34a0*/  LD.E.64.STRONG.GPU R20, desc[UR8][R16.64+-0x100] ;  /* 0xffff000810147980 */ /* 0x000ea2000c10fb00 */
[----:B------:R-:W-:Y:S05]  /*34b0*/  YIELD ;  /* 0x0000000000007946 */ /* 0x000fea0003800000 */
[----:B------:R-:W-:Y:S01]  /*34c0*/  UMOV UR5, 0xffffffff ;  /* 0xffffffff00057882 */ /* 0x000fe20000000000 */
[----:B------:R-:W-:Y:S02]  /*34d0*/  SHF.R.U32.HI R51, RZ, 0x1, R51 ;  /* 0x00000001ff337819 */ /* 0x000fe40000011633 */
[----:B--2---:R-:W-:Y:S01]  /*34e0*/  ISETP.NE.AND P0, PT, R20, 0x63, PT ;  /* 0x000000631400780c */ /* 0x004fe20003f05270 */
[----:B------:R-:W-:-:S12]  /*34f0*/  BRA.DIV UR5, `(.L_x_57) ;  /* 0x0000007a05307947 */ /* 0x000fd8000b800000 */
[----:B------:R-:W-:-:S13]  /*3500*/  VOTE.ANY P0, !P0 ;  /* 0x0000000000ff7806 */ /* 0x000fda0004000100 */
.L_x_236:
[----:B------:R-:W-:Y:S05]  /*3510*/  @!P0 BRA `(.L_x_58) ;  /* 0x0000000000748947 */ /* 0x000fea0003800000 */
[----:B------:R-:W-:-:S07]  /*3520*/  IMAD.MOV.U32 R39, RZ, RZ, R51 ;  /* 0x000000ffff277224 */ /* 0x000fce00078e0033 */
.L_x_60:
        /* <DEDUP_REMOVED lines=27> */
.L_x_239:
[----:B------:R-:W-:Y:S05]  /*36e0*/  @P0 BRA `(.L_x_60) ;  /* 0xfffffffc00900947 */ /* 0x000fea000383ffff */
.L_x_58:
[----:B------:R-:W-:Y:S01]  /*36f0*/  UMOV UR5, 0xffffffff ;  /* 0xffffffff00057882 */ /* 0x000fe20000000000 */
[----:B------:R-:W-:Y:S02]  /*3700*/  ISETP.NE.AND P0, PT, R20, 0x65, PT ;  /* 0x000000651400780c */ /* 0x000fe40003f05270 */
[----:B------:R-:W-:Y:S11]  /*3710*/  BRA.DIV UR5, `(.L_x_61) ;  /* 0x0000007605e87947 */ /* 0x000ff6000b800000 */
[----:B------:R-:W-:Y:S01]  /*3720*/  VOTE.ANY R22, PT, !P0 ;  /* 0x0000000000167806 */ /* 0x000fe200040e0100 */
[----:B------:R-:W-:-:S03]  /*3730*/  VIADD R14, R14, 0xffffffe0 ;  /* 0xffffffe00e0e7836 */ /* 0x000fc60000000000 */
[----:B------:R-:W-:-:S05]  /*3740*/  LOP3.LUT R22, R22, 0x80000000, R59, 0xec, !PT ;  /* 0x8000000016167812 */ /* 0x000fca00078eec3b */
[----:B------:R-:W-:-:S05]  /*3750*/  VIADD R17, R22, 0xffffffff ;  /* 0xffffffff16117836 */ /* 0x000fca0000000000 */
[----:B------:R-:W-:-:S04]  /*3760*/  LOP3.LUT R17, R22, R17, RZ, 0xc, !PT ;  /* 0x0000001116117212 */ /* 0x000fc800078e0cff */
[----:B------:R-:W0:Y:S02]  /*3770*/  POPC R16, R17 ;  /* 0x0000001100107309 */ /* 0x000e240000000000 */
[----:B0-----:R-:W0:Y:S01]  /*3780*/  SHFL.DOWN PT, R39, R21, 0x1, R16 ;  /* 0x0820000015277989 */ /* 0x001e2200000e0010 */
[-C--:B------:R-:W-:Y:S02]  /*3790*/  ISETP.GE.AND P0, PT, R58, R16.reuse, PT ;  /* 0x000000103a00720c */ /* 0x080fe40003f06270 */
[-C--:B------:R-:W-:Y:S02]  /*37a0*/  ISETP.GT.AND P1, PT, R47, R16.reuse, PT ;  /* 0x000000102f00720c */ /* 0x080fe40003f24270 */
[----:B0-----:R-:W-:Y:S02]  /*37b0*/  SEL R22, R39, RZ, !P0 ;  /* 0x000000ff27167207 */ /* 0x001fe40004000000 */
[----:B------:R-:W-:-:S03]  /*37c0*/  ISETP.GT.AND P0, PT, R46, R16, PT ;  /* 0x000000102e00720c */ /* 0x000fc60003f04270 */
[----:B------:R-:W-:-:S05]  /*37d0*/  IMAD.IADD R61, R22, 0x1, R21 ;  /* 0x00000001163d7824 */ /* 0x000fca00078e0215 */
[----:B------:R-:W0:Y:S02]  /*37e0*/  SHFL.DOWN PT, R39, R61, 0x2, R16 ;  /* 0x084000003d277989 */ /* 0x000e2400000e0010 */
        /* <DEDUP_REMOVED lines=9> */
[----:B------:R-:W-:-:S03]  /*3880*/  ISETP.NE.AND P0, PT, R20, 0x65, PT ;  /* 0x000000651400780c */ /* 0x000fc60003f05270 */
[----:B------:R-:W-:-:S05]  /*3890*/  IMAD.IADD R61, R21, 0x1, R22 ;  /* 0x00000001153d7824 */ /* 0x000fca00078e0216 */
[----:B------:R-:W0:Y:S05]  /*38a0*/  SHFL.DOWN PT, R39, R61, 0x10, R16 ;  /* 0x0a0000003d277989 */ /* 0x000e2a00000e0010 */
[----:B------:R-:W-:Y:S02]  /*38b0*/  VOTE.ALL P0, P0 ;  /* 0x0000000000ff7806 */ /* 0x000fe40000000000 */
[----:B0-----:R-:W-:-:S04]  /*38c0*/  SEL R39, R39, RZ, !P1 ;  /* 0x000000ff27277207 */ /* 0x001fc80004800000 */
[----:B------:R-:W-:-:S07]  /*38d0*/  IADD3 R48, PT, PT, R61, R39, R48 ;  /* 0x000000273d307210 */ /* 0x000fce0007ffe030 */
.L_x_248:
[----:B------:R-:W-:Y:S05]  /*38e0*/  @P0 BRA `(.L_x_62) ;  /* 0xfffffff800e00947 */ /* 0x000fea000383ffff */
.L_x_56:
[----:B------:R-:W-:Y:S02]  /*38f0*/  ISETP.NE.AND P1, PT, R13, RZ, PT ;  /* 0x000000ff0d00720c */ /* 0x000fe40003f25270 */
[----:B------:R-:W-:-:S11]  /*3900*/  ISETP.NE.AND P0, PT, R58, RZ, PT ;  /* 0x000000ff3a00720c */ /* 0x000fd60003f05270 */
[----:B------:R-:W0:Y:S01]  /*3910*/  @!P1 S2R R17, SR_CgaCtaId ;  /* 0x0000000000119919 */ /* 0x000e220000008800 */
[----:B------:R-:W-:Y:S01]  /*3920*/  @!P1 MOV R0, 0x400 ;  /* 0x0000040000009802 */ /* 0x000fe20000000f00 */
[----:B------:R-:W-:Y:S01]  /*3930*/  @!P1 IMAD.IADD R23, R23, 0x1, R48 ;  /* 0x0000000117179824 */ /* 0x000fe200078e0230 */
[----:B------:R-:W-:Y:S01]  /*3940*/  @!P0 MOV R14, 0x400 ;  /* 0x00000400000e8802 */ /* 0x000fe20000000f00 */
[----:B------:R-:W1:Y:S01]  /*3950*/  @!P0 S2R R21, SR_CgaCtaId ;  /* 0x0000000000158919 */ /* 0x000e620000008800 */
[----:B------:R-:W-:-:S05]  /*3960*/  @!P1 IMAD.MOV.U32 R22, RZ, RZ, 0x65 ;  /* 0x00000065ff169424 */ /* 0x000fca00078e00ff */
[----:B------:R2:W-:Y:S01]  /*3970*/  @!P1 ST.E.64.STRONG.GPU desc[UR8][R18.64+0x100], R22 ;  /* 0x0001001612009985 */ /* 0x0005e2000c10fb08 */
[----:B0-----:R-:W-:Y:S02]  /*3980*/  @!P1 LEA R0, R17, R0, 0x18 ;  /* 0x0000000011009211 */ /* 0x001fe400078ec0ff */
[----:B-1----:R-:W-:-:S03]  /*3990*/  @!P0 LEA R21, R21, R14, 0x18 ;  /* 0x0000000e15158211 */ /* 0x002fc600078ec0ff */
[----:B------:R2:W-:Y:S01]  /*39a0*/  @!P1 STS [R0+0x68], R23 ;  /* 0x0000681700009388 */ /* 0x0005e20000000800 */
[----:B------:R-:W-:Y:S02]  /*39b0*/  IMAD.MOV.U32 R14, RZ, RZ, R57 ;  /* 0x000000ffff0e7224 */ /* 0x000fe400078e0039 */
[----:B------:R-:W-:Y:S01]  /*39c0*/  @!P0 IMAD.MOV.U32 R14, RZ, RZ, R48 ;  /* 0x000000ffff0e8224 */ /* 0x000fe200078e0030 */
[----:B------:R2:W-:Y:S04]  /*39d0*/  @!P1 STS [R0+0x64], R48 ;  /* 0x0000643000009388 */ /* 0x0005e80000000800 */
[----:B------:R2:W-:Y:S02]  /*39e0*/  @!P0 STS [R21+0x50], R48 ;  /* 0x0000503015008388 */ /* 0x0005e40000000800 */
.L_x_50:
[----:B------:R-:W-:Y:S05]  /*39f0*/  WARPSYNC.ALL ;  /* 0x0000000000007948 */ /* 0x000fea0003800000 */
[----:B------:R-:W0:Y:S08]  /*3a00*/  S2UR UR5, SR_CgaCtaId ;  /* 0x00000000000579c3 */ /* 0x000e300000008800 */
[----:B------:R-:W-:Y:S01]  /*3a10*/  BAR.SYNC.DEFER_BLOCKING 0x0 ;  /* 0x0000000000007b1d */ /* 0x000fe20000010000 */
[----:B------:R-:W-:-:S02]  /*3a20*/  ISETP.NE.AND P0, PT, R13, RZ, PT ;  /* 0x000000ff0d00720c */ /* 0x000fc40003f05270 */
[----:B------:R-:W-:Y:S02]  /*3a30*/  ISETP.NE.AND P2, PT, R8, 0x1, PT ;  /* 0x000000010800780c */ /* 0x000fe40003f45270 */
[----:B------:R-:W-:Y:S01]  /*3a40*/  ISETP.NE.AND P1, PT, R2, 0x1, PT ;  /* 0x000000010200780c */ /* 0x000fe20003f25270 */
[----:B------:R-:W-:Y:S01]  /*3a50*/  UMOV UR4, 0x400 ;  /* 0x0000040000047882 */ /* 0x000fe20000000000 */
[----:B------:R-:W-:Y:S02]  /*3a60*/  ISETP.NE.AND P3, PT, R9, 0x1, PT ;  /* 0x000000010900780c */ /* 0x000fe40003f65270 */
[----:B------:R-:W-:Y:S02]  /*3a70*/  ISETP.NE.AND P4, PT, R24, 0x1, PT ;  /* 0x000000011800780c */ /* 0x000fe40003f85270 */
[----:B------:R-:W-:Y:S01]  /*3a80*/  ISETP.NE.AND P5, PT, R26, 0x1, PT ;  /* 0x000000011a00780c */ /* 0x000fe20003fa5270 */
[----:B0-----:R-:W-:-:S09]  /*3a90*/  ULEA UR4, UR5, UR4, 0x18 ;  /* 0x0000000405047291 */ /* 0x001fd2000f8ec0ff */
[----:B--2---:R-:W0:Y:S04]  /*3aa0*/  LDS R0, [UR4+0x50] ;  /* 0x00005004ff007984 */ /* 0x004e280008000800 */
[----:B------:R-:W1:Y:S04]  /*3ab0*/  LDS R16, [UR4+0x6c] ;  /* 0x00006c04ff107984 */ /* 0x000e680008000800 */
[----:B------:R-:W2:Y:S01]  /*3ac0*/  LDS R17, [UR4+0x64] ;  /* 0x00006404ff117984 */ /* 0x000ea20008000800 */
[----:B0-----:R-:W-:Y:S02]  /*3ad0*/  SEL R19, R0, RZ, P0 ;  /* 0x000000ff00137207 */ /* 0x001fe40000000000 */
[----:B-1----:R-:W-:-:S03]  /*3ae0*/  ISETP.GT.AND P0, PT, R16, 0x200, PT ;  /* 0x000002001000780c */ /* 0x002fc60003f04270 */
[----:B------:R-:W-:-:S04]  /*3af0*/  IMAD.IADD R23, R19, 0x1, R14 ;  /* 0x0000000113177824 */ /* 0x000fc800078e020e */
[--C-:B------:R-:W-:Y:S02]  /*3b00*/  IMAD.IADD R32, R32, 0x1, R23.reuse ;  /* 0x0000000120207824 */ /* 0x100fe400078e0217 */
[--C-:B------:R-:W-:Y:S02]  /*3b10*/  IMAD.IADD R34, R34, 0x1, R23.reuse ;  /* 0x0000000122227824 */ /* 0x100fe400078e0217 */
[----:B------:R-:W-:Y:S02]  /*3b20*/  VIADD R0, R32, 0x1 ;  /* 0x0000000120007836 */ /* 0x000fe40000000000 */
[----:B------:R-:W-:Y:S02]  /*3b30*/  IMAD.IADD R35, R35, 0x1, R23 ;  /* 0x0000000123237824 */ /* 0x000fe400078e0217 */
[----:B------:R-:W-:Y:S02]  /*3b40*/  @P2 IMAD.MOV R0, RZ, RZ, R32 ;  /* 0x000000ffff002224 */ /* 0x000fe400078e0220 */
[----:B------:R-:W-:-:S02]  /*3b50*/  VIADD R21, R23, 0x1 ;  /* 0x0000000117157836 */ /* 0x000fc40000000000 */
[----:B------:R-:W-:Y:S02]  /*3b60*/  VIADD R14, R34, 0x1 ;  /* 0x00000001220e7836 */ /* 0x000fe40000000000 */
[----:B------:R-:W-:Y:S02]  /*3b70*/  VIADD R18, R35, 0x1 ;  /* 0x0000000123127836 */ /* 0x000fe40000000000 */
[----:B------:R-:W-:Y:S02]  /*3b80*/  VIADD R19, R0, 0x1 ;  /* 0x0000000100137836 */ /* 0x000fe40000000000 */
[--C-:B------:R-:W-:Y:S02]  /*3b90*/  IMAD.IADD R28, R28, 0x1, R23.reuse ;  /* 0x000000011c1c7824 */ /* 0x100fe400078e0217 */
[--C-:B------:R-:W-:Y:S02]  /*3ba0*/  IMAD.IADD R29, R29, 0x1, R23.reuse ;  /* 0x000000011d1d7824 */ /* 0x100fe400078e0217 */
[----:B------:R-:W-:-:S02]  /*3bb0*/  IMAD.IADD R30, R30, 0x1, R23 ;  /* 0x000000011e1e7824 */ /* 0x000fc400078e0217 */
[--C-:B------:R-:W-:Y:S02]  /*3bc0*/  IMAD.IADD R31, R31, 0x1, R23.reuse ;  /* 0x000000011f1f7824 */ /* 0x100fe400078e0217 */
[--C-:B------:R-:W-:Y:S02]  /*3bd0*/  IMAD.IADD R33, R33, 0x1, R23.reuse ;  /* 0x0000000121217824 */ /* 0x100fe400078e0217 */
[----:B------:R-:W-:Y:S02]  /*3be0*/  @P1 IMAD.MOV R21, RZ, RZ, R23 ;  /* 0x000000ffff151224 */ /* 0x000fe400078e0217 */
[----:B------:R-:W-:Y:S02]  /*3bf0*/  @P4 IMAD.MOV R14, RZ, RZ, R34 ;  /* 0x000000ffff0e4224 */ /* 0x000fe400078e0222 */
[----:B------:R-:W-:Y:S02]  /*3c00*/  @P5 IMAD.MOV R18, RZ, RZ, R35 ;  /* 0x000000ffff125224 */ /* 0x000fe400078e0223 */
[----:B------:R-:W-:Y:S01]  /*3c10*/  @P3 IMAD.MOV R19, RZ, RZ, R0 ;  /* 0x000000ffff133224 */ /* 0x000fe200078e0200 */
[----:B--2---:R-:W-:Y:S06]  /*3c20*/  @P0 BRA `(.L_x_63) ;  /* 0x0000000c00440947 */ /* 0x004fec0003800000 */
[----:B------:R-:W0:Y:S01]  /*3c30*/  LDCU.U8 UR4, c[0x0][0x3b8] ;  /* 0x00007700ff0477ac */ /* 0x000e220008000000 */
[----:B------:R-:W-:Y:S04]  /*3c40*/  BSSY.RECONVERGENT B0, `(.L_x_64) ;  /* 0x000000d000007945 */ /* 0x000fe80003800200 */
[----:B------:R-:W-:Y:S05]  /*3c50*/  @P1 BRA `(.L_x_65) ;  /* 0x00000000002c1947 */ /* 0x000fea0003800000 */
[----:B0-----:R-:W-:Y:S01]  /*3c60*/  UISETP.NE.AND UP0, UPT, UR4, URZ, UPT ;  /* 0x000000ff0400728c */ /* 0x001fe2000bf05270 */
[----:B------:R-:W-:Y:S01]  /*3c70*/  CS2R R16, SRZ ;  /* 0x0000000000107805 */ /* 0x000fe2000001ff00 */
[----:B------:R-:W0:Y:S07]  /*3c80*/  LDCU.64 UR6, c[0x0][0x390] ;  /* 0x00007200ff0677ac */ /* 0x000e2e0008000a00 */
[----:B------:R-:W-:Y:S05]  /*3c90*/  BRA.U UP0, `(.L_x_66) ;  /* 0x0000000100087547 */ /* 0x000fea000b800000 */
[----:B------:R-:W1:Y:S02]  /*3ca0*/  LDC.64 R16, c[0x0][0x3d0] ;  /* 0x0000f400ff107b82 */ /* 0x000e640000000a00 */
[----:B-1----:R-:W5:Y:S02]  /*3cb0*/  LDG.E.64 R16, desc[UR8][R16.64] ;  /* 0x0000000810107981 */ /* 0x002f64000c1e1b00 */
.L_x_66:
[----:B-----5:R-:W-:-:S04]  /*3cc0*/  IADD3 R2, P0, PT, R23, R16, RZ ;  /* 0x0000001017027210 */ /* 0x020fc80007f1e0ff */
[----:B------:R-:W-:Y:S02]  /*3cd0*/  LEA.HI.X.SX32 R17, R23, R17, 0x1, P0 ;  /* 0x0000001117117211 */ /* 0x000fe400000f0eff */
[----:B0-----:R-:W-:-:S04]  /*3ce0*/  LEA R16, P0, R2, UR6, 0x2 ;  /* 0x0000000602107c11 */ /* 0x001fc8000f8010ff */
[----:B------:R-:W-:-:S05]  /*3cf0*/  LEA.HI.X R17, R2, UR7, R17, 0x2, P0 ;  /* 0x0000000702117c11 */ /* 0x000fca00080f1411 */
[----:B------:R1:W-:Y:S04]  /*3d00*/  STG.E desc[UR8][R16.64], R12 ;  /* 0x0000000c10007986 */ /* 0x0003e8000c101908 */
.L_x_65:
[----:B0-----:R-:W-:Y:S05]  /*3d10*/  BSYNC.RECONVERGENT B0 ;  /* 0x0000000000007941 */ /* 0x001fea0003800200 */
.L_x_64:
[----:B------:R-:W-:Y:S01]  /*3d20*/  ISETP.NE.AND P0, PT, R3, 0x1, PT ;  /* 0x000000010300780c */ /* 0x000fe20003f05270 */
[----:B------:R-:W-:-:S12]  /*3d30*/  BSSY.RECONVERGENT B0, `(.L_x_67) ;  /* 0x000000d000007945 */ /* 0x000fd80003800200 */
[----:B------:R-:W-:Y:S05]  /*3d40*/  @P0 BRA `(.L_x_68) ;  /* 0x00000000002c0947 */ /* 0x000fea0003800000 */
[----:B------:R-:W-:Y:S01]  /*3d50*/  UISETP.NE.AND UP0, UPT, UR4, URZ, UPT ;  /* 0x000000ff0400728c */ /* 0x000fe2000bf05270 */
[----:B------:R-:W-:Y:S01]  /*3d60*/  CS2R R2, SRZ ;  /* 0x0000000000027805 */ /* 0x000fe2000001ff00 */
[----:B------:R-:W0:Y:S07]  /*3d70*/  LDCU.64 UR6, c[0x0][0x390] ;  /* 0x00007200ff0677ac */ /* 0x000e2e0008000a00 */
[----:B------:R-:W-:Y:S05]  /*3d80*/  BRA.U UP0, `(.L_x_69) ;  /* 0x0000000100087547 */ /* 0x000fea000b800000 */
[----:B------:R-:W2:Y:S02]  /*3d90*/  LDC.64 R2, c[0x0][0x3d0] ;  /* 0x0000f400ff027b82 */ /* 0x000ea40000000a00 */
[----:B--2---:R-:W5:Y:S02]  /*3da0*/  LDG.E.64 R2, desc[UR8][R2.64] ;  /* 0x0000000802027981 */ /* 0x004f64000c1e1b00 */
.L_x_69:
[----:B-1---5:R-:W-:-:S04]  /*3db0*/  IADD3 R12, P0, PT, R21, R2, RZ ;  /* 0x00000002150c7210 */ /* 0x022fc80007f1e0ff */
[----:B------:R-:W-:Y:S02]  /*3dc0*/  LEA.HI.X.SX32 R3, R21, R3, 0x1, P0 ;  /* 0x0000000315037211 */ /* 0x000fe400000f0eff */
[----:B0-----:R-:W-:-:S04]  /*3dd0*/  LEA R2, P0, R12, UR6, 0x2 ;  /* 0x000000060c027c11 */ /* 0x001fc8000f8010ff */
[----:B------:R-:W-:-:S05]  /*3de0*/  LEA.HI.X R3, R12, UR7, R3, 0x2, P0 ;  /* 0x000000070c037c11 */ /* 0x000fca00080f1403 */
[----:B------:R0:W-:Y:S04]  /*3df0*/  STG.E desc[UR8][R2.64], R56 ;  /* 0x0000003802007986 */ /* 0x0001e8000c101908 */
.L_x_68:
[----:B------:R-:W-:Y:S05]  /*3e00*/  BSYNC.RECONVERGENT B0 ;  /* 0x0000000000007941 */ /* 0x000fea0003800200 */
.L_x_67:
[----:B------:R-:W-:Y:S01]  /*3e10*/  ISETP.NE.AND P0, PT, R4, 0x1, PT ;  /* 0x000000010400780c */ /* 0x000fe20003f05270 */
[----:B------:R-:W-:-:S12]  /*3e20*/  BSSY.RECONVERGENT B0, `(.L_x_70) ;  /* 0x000000d000007945 */ /* 0x000fd80003800200 */
[----:B------:R-:W-:Y:S05]  /*3e30*/  @P0 BRA `(.L_x_71) ;  /* 0x00000000002c0947 */ /* 0x000fea0003800000 */
[----:B------:R-:W-:Y:S01]  /*3e40*/  UISETP.NE.AND UP0, UPT, UR4, URZ, UPT ;  /* 0x000000ff0400728c */ /* 0x000fe2000bf05270 */
[----:B0-----:R-:W-:Y:S01]  /*3e50*/  CS2R R2, SRZ ;  /* 0x0000000000027805 */ /* 0x001fe2000001ff00 */
[----:B------:R-:W0:Y:S07]  /*3e60*/  LDCU.64 UR6, c[0x0][0x390] ;  /* 0x00007200ff0677ac */ /* 0x000e2e0008000a00 */
[----:B------:R-:W-:Y:S05]  /*3e70*/  BRA.U UP0, `(.L_x_72) ;  /* 0x0000000100087547 */ /* 0x000fea000b800000 */
[----:B------:R-:W2:Y:S02]  /*3e80*/  LDC.64 R2, c[0x0][0x3d0] ;  /* 0x0000f400ff027b82 */ /* 0x000ea40000000a00 */
[----:B--2---:R-:W5:Y:S02]  /*3e90*/  LDG.E.64 R2, desc[UR8][R2.64] ;  /* 0x0000000802027981 */ /* 0x004f64000c1e1b00 */
.L_x_72:
[----:B-----5:R-:W-:-:S04]  /*3ea0*/  IADD3 R4, P0, PT, R28, R2, RZ ;  /* 0x000000021c047210 */ /* 0x020fc80007f1e0ff */
[----:B------:R-:W-:Y:S02]  /*3eb0*/  LEA.HI.X.SX32 R3, R28, R3, 0x1, P0 ;  /* 0x000000031c037211 */ /* 0x000fe400000f0eff */
[----:B0-----:R-:W-:-:S04]  /*3ec0*/  LEA R2, P0, R4, UR6, 0x2 ;  /* 0x0000000604027c11 */ /* 0x001fc8000f8010ff */
[----:B------:R-:W-:-:S05]  /*3ed0*/  LEA.HI.X R3, R4, UR7, R3, 0x2, P0 ;  /* 0x0000000704037c11 */ /* 0x000fca00080f1403 */
[----:B------:R2:W-:Y:S04]  /*3ee0*/  STG.E desc[UR8][R2.64], R55 ;  /* 0x0000003702007986 */ /* 0x0005e8000c101908 */
.L_x_71:
[----:B------:R-:W-:Y:S05]  /*3ef0*/  BSYNC.RECONVERGENT B0 ;  /* 0x0000000000007941 */ /* 0x000fea0003800200 */
.L_x_70:
[----:B------:R-:W-:Y:S01]  /*3f00*/  ISETP.NE.AND P0, PT, R5, 0x1, PT ;  /* 0x000000010500780c */ /* 0x000fe20003f05270 */
[----:B------:R-:W-:-:S12]  /*3f10*/  BSSY.RECONVERGENT B0, `(.L_x_73) ;  /* 0x000000d000007945 */ /* 0x000fd80003800200 */
[----:B------:R-:W-:Y:S05]  /*3f20*/  @P0 BRA `(.L_x_74) ;  /* 0x00000000002c0947 */ /* 0x000fea0003800000 */
[----:B------:R-:W-:Y:S01]  /*3f30*/  UISETP.NE.AND UP0, UPT, UR4, URZ, UPT ;  /* 0x000000ff0400728c */ /* 0x000fe2000bf05270 */
[----:B0-2---:R-:W-:Y:S01]  /*3f40*/  CS2R R2, SRZ ;  /* 0x0000000000027805 */ /* 0x005fe2000001ff00 */
[----:B------:R-:W0:Y:S07]  /*3f50*/  LDCU.64 UR6, c[0x0][0x390] ;  /* 0x00007200ff0677ac */ /* 0x000e2e0008000a00 */
[----:B------:R-:W-:Y:S05]  /*3f60*/  BRA.U UP0, `(.L_x_75) ;  /* 0x0000000100087547 */ /* 0x000fea000b800000 */
[----:B------:R-:W2:Y:S02]  /*3f70*/  LDC.64 R2, c[0x0][0x3d0] ;  /* 0x0000f400ff027b82 */ /* 0x000ea40000000a00 */
[----:B--2---:R-:W5:Y:S02]  /*3f80*/  LDG.E.64 R2, desc[UR8][R2.64] ;  /* 0x0000000802027981 */ /* 0x004f64000c1e1b00 */
.L_x_75:
[----:B-----5:R-:W-:-:S04]  /*3f90*/  IADD3 R4, P0, PT, R29, R2, RZ ;  /* 0x000000021d047210 */ /* 0x020fc80007f1e0ff */
[----:B------:R-:W-:Y:S02]  /*3fa0*/  LEA.HI.X.SX32 R3, R29, R3, 0x1, P0 ;  /* 0x000000031d037211 */ /* 0x000fe400000f0eff */
[----:B0-----:R-:W-:-:S04]  /*3fb0*/  LEA R2, P0, R4, UR6, 0x2 ;  /* 0x0000000604027c11 */ /* 0x001fc8000f8010ff */
[----:B------:R-:W-:-:S05]  /*3fc0*/  LEA.HI.X R3, R4, UR7, R3, 0x2, P0 ;  /* 0x0000000704037c11 */ /* 0x000fca00080f1403 */
[----:B------:R3:W-:Y:S04]  /*3fd0*/  STG.E desc[UR8][R2.64], R54 ;  /* 0x0000003602007986 */ /* 0x0007e8000c101908 */
.L_x_74:
[----:B------:R-:W-:Y:S05]  /*3fe0*/  BSYNC.RECONVERGENT B0 ;  /* 0x0000000000007941 */ /* 0x000fea0003800200 */
.L_x_73:
[----:B------:R-:W-:Y:S01]  /*3ff0*/  ISETP.NE.AND P0, PT, R6, 0x1, PT ;  /* 0x000000010600780c */ /* 0x000fe20003f05270 */
[----:B------:R-:W-:-:S12]  /*4000*/  BSSY.RECONVERGENT B0, `(.L_x_76) ;  /* 0x000000d000007945 */ /* 0x000fd80003800200 */
[----:B------:R-:W-:Y:S05]  /*4010*/  @P0 BRA `(.L_x_77) ;  /* 0x00000000002c0947 */ /* 0x000fea0003800000 */
[----:B------:R-:W-:Y:S01]  /*4020*/  UISETP.NE.AND UP0, UPT, UR4, URZ, UPT ;  /* 0x000000ff0400728c */ /* 0x000fe2000bf05270 */
[----:B0-23--:R-:W-:Y:S01]  /*4030*/  CS2R R2, SRZ ;  /* 0x0000000000027805 */ /* 0x00dfe2000001ff00 */
[----:B------:R-:W0:Y:S07]  /*4040*/  LDCU.64 UR6, c[0x0][0x390] ;  /* 0x00007200ff0677ac */ /* 0x000e2e0008000a00 */
[----:B------:R-:W-:Y:S05]  /*4050*/  BRA.U UP0, `(.L_x_78) ;  /* 0x0000000100087547 */ /* 0x000fea000b800000 */
[----:B------:R-:W2:Y:S02]  /*4060*/  LDC.64 R2, c[0x0][0x3d0] ;  /* 0x0000f400ff027b82 */ /* 0x000ea40000000a00 */
[----:B--2---:R-:W5:Y:S02]  /*4070*/  LDG.E.64 R2, desc[UR8][R2.64] ;  /* 0x0000000802027981 */ /* 0x004f64000c1e1b00 */
.L_x_78:
[----:B-----5:R-:W-:-:S04]  /*4080*/  IADD3 R4, P0, PT, R30, R2, RZ ;  /* 0x000000021e047210 */ /* 0x020fc80007f1e0ff */
[----:B------:R-:W-:Y:S02]  /*4090*/  LEA.HI.X.SX32 R3, R30, R3, 0x1, P0 ;  /* 0x000000031e037211 */ /* 0x000fe400000f0eff */
[----:B0-----:R-:W-:-:S04]  /*40a0*/  LEA R2, P0, R4, UR6, 0x2 ;  /* 0x0000000604027c11 */ /* 0x001fc8000f8010ff */
[----:B------:R-:W-:-:S05]  /*40b0*/  LEA.HI.X R3, R4, UR7, R3, 0x2, P0 ;  /* 0x0000000704037c11 */ /* 0x000fca00080f1403 */
[----:B------:R4:W-:Y:S04]  /*40c0*/  STG.E desc[UR8][R2.64], R53 ;  /* 0x0000003502007986 */ /* 0x0009e8000c101908 */
.L_x_77:
[----:B------:R-:W-:Y:S05]  /*40d0*/  BSYNC.RECONVERGENT B0 ;  /* 0x0000000000007941 */ /* 0x000fea0003800200 */
.L_x_76:
[----:B------:R-:W-:Y:S01]  /*40e0*/  ISETP.NE.AND P0, PT, R7, 0x1, PT ;  /* 0x000000010700780c */ /* 0x000fe20003f05270 */
[----:B------:R-:W-:-:S12]  /*40f0*/  BSSY.RECONVERGENT B0, `(.L_x_79) ;  /* 0x000000d000007945 */ /* 0x000fd80003800200 */
[----:B------:R-:W-:Y:S05]  /*4100*/  @P0 BRA `(.L_x_80) ;  /* 0x00000000002c0947 */ /* 0x000fea0003800000 */
[----:B------:R-:W-:Y:S01]  /*4110*/  UISETP.NE.AND UP0, UPT, UR4, URZ, UPT ;  /* 0x000000ff0400728c */ /* 0x000fe2000bf05270 */
[----:B0-234-:R-:W-:Y:S01]  /*4120*/  CS2R R2, SRZ ;  /* 0x0000000000027805 */ /* 0x01dfe2000001ff00 */
[----:B------:R-:W0:Y:S07]  /*4130*/  LDCU.64 UR6, c[0x0][0x390] ;  /* 0x00007200ff0677ac */ /* 0x000e2e0008000a00 */
[----:B------:R-:W-:Y:S05]  /*4140*/  BRA.U UP0, `(.L_x_81) ;  /* 0x0000000100087547 */ /* 0x000fea000b800000 */
[----:B------:R-:W2:Y:S02]  /*4150*/  LDC.64 R2, c[0x0][0x3d0] ;  /* 0x0000f400ff027b82 */ /* 0x000ea40000000a00 */
[----:B--2---:R-:W5:Y:S02]  /*4160*/  LDG.E.64 R2, desc[UR8][R2.64] ;  /* 0x0000000802027981 */ /* 0x004f64000c1e1b00 */
.L_x_81:
[----:B-----5:R-:W-:-:S04]  /*4170*/  IADD3 R4, P0, PT, R31, R2, RZ ;  /* 0x000000021f047210 */ /* 0x020fc80007f1e0ff */
[----:B------:R-:W-:Y:S02]  /*4180*/  LEA.HI.X.SX32 R3, R31, R3, 0x1, P0 ;  /* 0x000000031f037211 */ /* 0x000fe400000f0eff */
[----:B0-----:R-:W-:-:S04]  /*4190*/  LEA R2, P0, R4, UR6, 0x2 ;  /* 0x0000000604027c11 */ /* 0x001fc8000f8010ff */
[----:B------:R-:W-:-:S05]  /*41a0*/  LEA.HI.X R3, R4, UR7, R3, 0x2, P0 ;  /* 0x0000000704037c11 */ /* 0x000fca00080f1403 */
[----:B------:R0:W-:Y:S04]  /*41b0*/  STG.E desc[UR8][R2.64], R52 ;  /* 0x0000003402007986 */ /* 0x0001e8000c101908 */
.L_x_80:
[----:B------:R-:W-:Y:S05]  /*41c0*/  BSYNC.RECONVERGENT B0 ;  /* 0x0000000000007941 */ /* 0x000fea0003800200 */
.L_x_79:
        /* <DEDUP_REMOVED lines=9> */
.L_x_84:
[----:B-----5:R-:W-:-:S04]  /*4260*/  IADD3 R4, P0, PT, R32, R2, RZ ;  /* 0x0000000220047210 */ /* 0x020fc80007f1e0ff */
[----:B------:R-:W-:Y:S02]  /*4270*/  LEA.HI.X.SX32 R3, R32, R3, 0x1, P0 ;  /* 0x0000000320037211 */ /* 0x000fe400000f0eff */
[----:B0-----:R-:W-:-:S04]  /*4280*/  LEA R2, P0, R4, UR6, 0x2 ;  /* 0x0000000604027c11 */ /* 0x001fc8000f8010ff */
[----:B------:R-:W-:-:S05]  /*4290*/  LEA.HI.X R3, R4, UR7, R3, 0x2, P0 ;  /* 0x0000000704037c11 */ /* 0x000fca00080f1403 */
[----:B------:R0:W-:Y:S04]  /*42a0*/  STG.E desc[UR8][R2.64], R43 ;  /* 0x0000002b02007986 */ /* 0x0001e8000c101908 */
.L_x_83:
[----:B------:R-:W-:Y:S05]  /*42b0*/  BSYNC.RECONVERGENT B0 ;  /* 0x0000000000007941 */ /* 0x000fea0003800200 */
.L_x_82:
        /* <DEDUP_REMOVED lines=9> */
.L_x_87:
[----:B-----5:R-:W-:-:S04]  /*4350*/  IADD3 R4, P0, PT, R0, R2, RZ ;  /* 0x0000000200047210 */ /* 0x020fc80007f1e0ff */
[----:B------:R-:W-:Y:S02]  /*4360*/  LEA.HI.X.SX32 R3, R0, R3, 0x1, P0 ;  /* 0x0000000300037211 */ /* 0x000fe400000f0eff */
[----:B0-----:R-:W-:-:S04]  /*4370*/  LEA R2, P0, R4, UR6, 0x2 ;  /* 0x0000000604027c11 */ /* 0x001fc8000f8010ff */
[----:B------:R-:W-:-:S05]  /*4380*/  LEA.HI.X R3, R4, UR7, R3, 0x2, P0 ;  /* 0x0000000704037c11 */ /* 0x000fca00080f1403 */
[----:B------:R0:W-:Y:S04]  /*4390*/  STG.E desc[UR8][R2.64], R42 ;  /* 0x0000002a02007986 */ /* 0x0001e8000c101908 */
.L_x_86:
[----:B------:R-:W-:Y:S05]  /*43a0*/  BSYNC.RECONVERGENT B0 ;  /* 0x0000000000007941 */ /* 0x000fea0003800200 */
.L_x_85:
        /* <DEDUP_REMOVED lines=9> */
.L_x_90:
[----:B-----5:R-:W-:-:S04]  /*4440*/  IADD3 R0, P0, PT, R19, R2, RZ ;  /* 0x0000000213007210 */ /* 0x020fc80007f1e0ff */
[----:B------:R-:W-:Y:S02]  /*4450*/  LEA.HI.X.SX32 R3, R19, R3, 0x1, P0 ;  /* 0x0000000313037211 */ /* 0x000fe400000f0eff */
[----:B0-----:R-:W-:-:S04]  /*4460*/  LEA R2, P0, R0, UR6, 0x2 ;  /* 0x0000000600027c11 */ /* 0x001fc8000f8010ff */
[----:B------:R-:W-:-:S05]  /*4470*/  LEA.HI.X R3, R0, UR7, R3, 0x2, P0 ;  /* 0x0000000700037c11 */ /* 0x000fca00080f1403 */
[----:B------:R0:W-:Y:S04]  /*4480*/  STG.E desc[UR8][R2.64], R41 ;  /* 0x0000002902007986 */ /* 0x0001e8000c101908 */
.L_x_89:
[----:B------:R-:W-:Y:S05]  /*4490*/  BSYNC.RECONVERGENT B0 ;  /* 0x0000000000007941 */ /* 0x000fea0003800200 */
.L_x_88:
        /* <DEDUP_REMOVED lines=9> */
.L_x_93:
[----:B-----5:R-:W-:-:S04]  /*4530*/  IADD3 R0, P0, PT, R33, R2, RZ ;  /* 0x0000000221007210 */ /* 0x020fc80007f1e0ff */
[----:B------:R-:W-:Y:S02]  /*4540*/  LEA.HI.X.SX32 R3, R33, R3, 0x1, P0 ;  /* 0x0000000321037211 */ /* 0x000fe400000f0eff */
[----:B0-----:R-:W-:-:S04]  /*4550*/  LEA R2, P0, R0, UR6, 0x2 ;  /* 0x0000000600027c11 */ /* 0x001fc8000f8010ff */
[----:B------:R-:W-:-:S05]  /*4560*/  LEA.HI.X R3, R0, UR7, R3, 0x2, P0 ;  /* 0x0000000700037c11 */ /* 0x000fca00080f1403 */
[----:B------:R0:W-:Y:S04]  /*4570*/  STG.E desc[UR8][R2.64], R40 ;  /* 0x0000002802007986 */ /* 0x0001e8000c101908 */
.L_x_92:
[----:B------:R-:W-:Y:S05]  /*4580*/  BSYNC.RECONVERGENT B0 ;  /* 0x0000000000007941 */ /* 0x000fea0003800200 */
.L_x_91:
        /* <DEDUP_REMOVED lines=9> */
.L_x_96:
[----:B-----5:R-:W-:-:S04]  /*4620*/  IADD3 R0, P0, PT, R34, R2, RZ ;  /* 0x0000000222007210 */ /* 0x020fc80007f1e0ff */
[----:B------:R-:W-:Y:S02]  /*4630*/  LEA.HI.X.SX32 R3, R34, R3, 0x1, P0 ;  /* 0x0000000322037211 */ /* 0x000fe400000f0eff */
[----:B0-----:R-:W-:-:S04]  /*4640*/  LEA R2, P0, R0, UR6, 0x2 ;  /* 0x0000000600027c11 */ /* 0x001fc8000f8010ff */
[----:B------:R-:W-:-:S05]  /*4650*/  LEA.HI.X R3, R0, UR7, R3, 0x2, P0 ;  /* 0x0000000700037c11 */ /* 0x000fca00080f1403 */
[----:B------:R0:W-:Y:S04]  /*4660*/  STG.E desc[UR8][R2.64], R38 ;  /* 0x0000002602007986 */ /* 0x0001e8000c101908 */
.L_x_95:
[----:B------:R-:W-:Y:S05]  /*4670*/  BSYNC.RECONVERGENT B0 ;  /* 0x0000000000007941 */ /* 0x000fea0003800200 */
.L_x_94:
        /* <DEDUP_REMOVED lines=9> */
.L_x_99:
[----:B-----5:R-:W-:-:S04]  /*4710*/  IADD3 R0, P0, PT, R14, R2, RZ ;  /* 0x000000020e007210 */ /* 0x020fc80007f1e0ff */
[----:B------:R-:W-:Y:S02]  /*4720*/  LEA.HI.X.SX32 R3, R14, R3, 0x1, P0 ;  /* 0x000000030e037211 */ /* 0x000fe400000f0eff */
[----:B0-----:R-:W-:-:S04]  /*4730*/  LEA R2, P0, R0, UR6, 0x2 ;  /* 0x0000000600027c11 */ /* 0x001fc8000f8010ff */
[----:B------:R-:W-:-:S05]  /*4740*/  LEA.HI.X R3, R0, UR7, R3, 0x2, P0 ;  /* 0x0000000700037c11 */ /* 0x000fca00080f1403 */
[----:B------:R0:W-:Y:S04]  /*4750*/  STG.E desc[UR8][R2.64], R37 ;  /* 0x0000002502007986 */ /* 0x0001e8000c101908 */
.L_x_98:
[----:B------:R-:W-:Y:S05]  /*4760*/  BSYNC.RECONVERGENT B0 ;  /* 0x0000000000007941 */ /* 0x000fea0003800200 */
.L_x_97:
        /* <DEDUP_REMOVED lines=9> */
.L_x_102:
[----:B-----5:R-:W-:-:S04]  /*4800*/  IADD3 R0, P0, PT, R35, R2, RZ ;  /* 0x0000000223007210 */ /* 0x020fc80007f1e0ff */
[----:B------:R-:W-:Y:S02]  /*4810*/  LEA.HI.X.SX32 R3, R35, R3, 0x1, P0 ;  /* 0x0000000323037211 */ /* 0x000fe400000f0eff */
[----:B0-----:R-:W-:-:S04]  /*4820*/  LEA R2, P0, R0, UR6, 0x2 ;  /* 0x0000000600027c11 */ /* 0x001fc8000f8010ff */
[----:B------:R-:W-:-:S05]  /*4830*/  LEA.HI.X R3, R0, UR7, R3, 0x2, P0 ;  /* 0x0000000700037c11 */ /* 0x000fca00080f1403 */
[----:B------:R0:W-:Y:S04]  /*4840*/  STG.E desc[UR8][R2.64], R36 ;  /* 0x0000002402007986 */ /* 0x0001e8000c101908 */
.L_x_101:
[----:B------:R-:W-:Y:S05]  /*4850*/  BSYNC.RECONVERGENT B0 ;  /* 0x0000000000007941 */ /* 0x000fea0003800200 */
.L_x_100:
[----:B------:R-:W-:-:S13]  /*4860*/  ISETP.NE.AND P0, PT, R27, 0x1, PT ;  /* 0x000000011b00780c */ /* 0x000fda0003f05270 */
[----:B------:R-:W-:Y:S05]  /*4870*/  @P0 EXIT ;  /* 0x000000000000094d */ /* 0x000fea0003800000 */
[----:B------:R-:W-:Y:S01]  /*4880*/  UISETP.NE.AND UP0, UPT, UR4, URZ, UPT ;  /* 0x000000ff0400728c */ /* 0x000fe2000bf05270 */
[----:B0-234-:R-:W-:-:S08]  /*4890*/  CS2R R2, SRZ ;  /* 0x0000000000027805 */ /* 0x01dfd0000001ff00 */
[----:B------:R-:W-:Y:S05]  /*48a0*/  BRA.U UP0, `(.L_x_103) ;  /* 0x0000000100087547 */ /* 0x000fea000b800000 */
[----:B------:R-:W0:Y:S02]  /*48b0*/  LDC.64 R2, c[0x0][0x3d0] ;  /* 0x0000f400ff027b82 */ /* 0x000e240000000a00 */
[----:B0-----:R-:W5:Y:S02]  /*48c0*/  LDG.E.64 R2, desc[UR8][R2.64] ;  /* 0x0000000802027981 */ /* 0x001f64000c1e1b00 */
.L_x_103:
[----:B------:R-:W0:Y:S01]  /*48d0*/  LDCU.64 UR4, c[0x0][0x390] ;  /* 0x00007200ff0477ac */ /* 0x000e220008000a00 */
[----:B-----5:R-:W-:-:S04]  /*48e0*/  IADD3 R0, P0, PT, R18, R2, RZ ;  /* 0x0000000212007210 */ /* 0x020fc80007f1e0ff */
[----:B------:R-:W-:Y:S02]  /*48f0*/  LEA.HI.X.SX32 R3, R18, R3, 0x1, P0 ;  /* 0x0000000312037211 */ /* 0x000fe400000f0eff */
[----:B0-----:R-:W-:-:S04]  /*4900*/  LEA R2, P0, R0, UR4, 0x2 ;  /* 0x0000000400027c11 */ /* 0x001fc8000f8010ff */
[----:B------:R-:W-:-:S05]  /*4910*/  LEA.HI.X R3, R0, UR5, R3, 0x2, P0 ;  /* 0x0000000500037c11 */ /* 0x000fca00080f1403 */
[----:B------:R-:W-:Y:S01]  /*4920*/  STG.E desc[UR8][R2.64], R15 ;  /* 0x0000000f02007986 */ /* 0x000fe2000c101908 */
[----:B------:R-:W-:Y:S05]  /*4930*/  EXIT ;  /* 0x000000000000794d */ /* 0x000fea0003800000 */
.L_x_63:
[----:B------:R-:W-:Y:S01]  /*4940*/  BAR.SYNC.DEFER_BLOCKING 0x0 ;  /* 0x0000000000007b1d */ /* 0x000fe20000010000 */
[----:B------:R-:W-:Y:S02]  /*4950*/  ISETP.NE.AND P3, PT, R2, 0x1, PT ;  /* 0x000000010200780c */ /* 0x000fe40003f65270 */
[----:B------:R-:W-:Y:S02]  /*4960*/  ISETP.NE.AND P4, PT, R3, 0x1, PT ;  /* 0x000000010300780c */ /* 0x000fe40003f85270 */
[----:B------:R-:W-:Y:S02]  /*4970*/  ISETP.NE.AND P5, PT, R4, 0x1, PT ;  /* 0x000000010400780c */ /* 0x000fe40003fa5270 */
[----:B------:R-:W-:Y:S02]  /*4980*/  ISETP.NE.AND P6, PT, R5, 0x1, PT ;  /* 0x000000010500780c */ /* 0x000fe40003fc5270 */
[----:B------:R-:W-:Y:S02]  /*4990*/  ISETP.NE.AND P0, PT, R6, 0x1, PT ;  /* 0x000000010600780c */ /* 0x000fe40003f05270 */
[----:B------:R-:W-:-:S02]  /*49a0*/  ISETP.NE.AND P1, PT, R7, 0x1, PT ;  /* 0x000000010700780c */ /* 0x000fc40003f25270 */
[----:B------:R-:W-:Y:S01]  /*49b0*/  ISETP.NE.AND P2, PT, R8, 0x1, PT ;  /* 0x000000010800780c */ /* 0x000fe20003f45270 */
[--C-:B------:R-:W-:Y:S02]  /*49c0*/  @!P3 IMAD.IADD R2, R23, 0x1, -R17.reuse ;  /* 0x000000011702b824 */ /* 0x100fe400078e0a11 */
[--C-:B------:R-:W-:Y:S02]  /*49d0*/  @!P4 IMAD.IADD R21, R21, 0x1, -R17.reuse ;  /* 0x000000011515c824 */ /* 0x100fe400078e0a11 */
[--C-:B------:R-:W-:Y:S01]  /*49e0*/  @!P5 IMAD.IADD R28, R28, 0x1, -R17.reuse ;  /* 0x000000011c1cd824 */ /* 0x100fe200078e0a11 */
[----:B------:R-:W-:Y:S01]  /*49f0*/  @!P3 LEA R3, R2, UR4, 0x2 ;  /* 0x000000040203bc11 */ /* 0x000fe2000f8e10ff */
[--C-:B------:R-:W-:Y:S01]  /*4a00*/  @!P6 IMAD.IADD R29, R29, 0x1, -R17.reuse ;  /* 0x000000011d1de824 */ /* 0x100fe200078e0a11 */
[----:B------:R-:W-:Y:S01]  /*4a10*/  @!P4 LEA R21, R21, UR4, 0x2 ;  /* 0x000000041515cc11 */ /* 0x000fe2000f8e10ff */
[--C-:B------:R-:W-:Y:S01]  /*4a20*/  @!P0 IMAD.IADD R30, R30, 0x1, -R17.reuse ;  /* 0x000000011e1e8824 */ /* 0x100fe200078e0a11 */
[----:B------:R-:W-:Y:S01]  /*4a30*/  @!P5 LEA R28, R28, UR4, 0x2 ;  /* 0x000000041c1cdc11 */ /* 0x000fe2000f8e10ff */
[--C-:B------:R-:W-:Y:S01]  /*4a40*/  @!P1 IMAD.IADD R31, R31, 0x1, -R17.reuse ;  /* 0x000000011f1f9824 */ /* 0x100fe200078e0a11 */
[----:B------:R-:W-:Y:S01]  /*4a50*/  @!P6 LEA R29, R29, UR4, 0x2 ;  /* 0x000000041d1dec11 */ /* 0x000fe2000f8e10ff */
[----:B------:R-:W-:Y:S01]  /*4a60*/  @!P2 IMAD.IADD R32, R32, 0x1, -R17 ;  /* 0x000000012020a824 */ /* 0x000fe200078e0a11 */
[----:B------:R-:W-:Y:S01]  /*4a70*/  @!P0 LEA R30, R30, UR4, 0x2 ;  /* 0x000000041e1e8c11 */ /* 0x000fe2000f8e10ff */
[----:B------:R0:W-:Y:S01]  /*4a80*/  @!P3 STS [R3], R12 ;  /* 0x0000000c0300b388 */ /* 0x0001e20000000800 */
[----:B------:R-:W-:-:S02]  /*4a90*/  @!P1 LEA R31, R31, UR4, 0x2 ;  /* 0x000000041f1f9c11 */ /* 0x000fc4000f8e10ff */
[----:B------:R-:W-:Y:S01]  /*4aa0*/  ISETP.NE.AND P3, PT, R9, 0x1, PT ;  /* 0x000000010900780c */ /* 0x000fe20003f65270 */
[----:B------:R1:W-:Y:S01]  /*4ab0*/  @!P4 STS [R21], R56 ;  /* 0x000000381500c388 */ /* 0x0003e20000000800 */
[----:B------:R-:W-:Y:S02]  /*4ac0*/  @!P2 LEA R32, R32, UR4, 0x2 ;  /* 0x000000042020ac11 */ /* 0x000fe4000f8e10ff */
[----:B------:R-:W-:Y:S01]  /*4ad0*/  ISETP.NE.AND P4, PT, R10, 0x1, PT ;  /* 0x000000010a00780c */ /* 0x000fe20003f85270 */
[----:B------:R1:W-:Y:S01]  /*4ae0*/  @!P5 STS [R28], R55 ;  /* 0x000000371c00d388 */ /* 0x0003e20000000800 */
[----:B------:R-:W-:-:S03]  /*4af0*/  ISETP.NE.AND P5, PT, R11, 0x1, PT ;  /* 0x000000010b00780c */ /* 0x000fc60003fa5270 */
[----:B------:R1:W-:Y:S01]  /*4b00*/  @!P6 STS [R29], R54 ;  /* 0x000000361d00e388 */ /* 0x0003e20000000800 */
[----:B------:R-:W-:-:S03]  /*4b10*/  ISETP.NE.AND P6, PT, R24, 0x1, PT ;  /* 0x000000011800780c */ /* 0x000fc60003fc5270 */
[----:B------:R1:W-:Y:S01]  /*4b20*/  @!P0 STS [R30], R53 ;  /* 0x000000351e008388 */ /* 0x0003e20000000800 */
[----:B------:R-:W-:Y:S01]  /*4b30*/  ISETP.NE.AND P0, PT, R25, 0x1, PT ;  /* 0x000000011900780c */ /* 0x000fe20003f05270 */
[--C-:B------:R-:W-:Y:S02]  /*4b40*/  @!P3 IMAD.IADD R0, R0, 0x1, -R17.reuse ;  /* 0x000000010000b824 */ /* 0x100fe400078e0a11 */
[----:B------:R1:W-:Y:S01]  /*4b50*/  @!P1 STS [R31], R52 ;  /* 0x000000341f009388 */ /* 0x0003e20000000800 */
[----:B------:R-:W-:Y:S01]  /*4b60*/  ISETP.NE.AND P1, PT, R26, 0x1, PT ;  /* 0x000000011a00780c */ /* 0x000fe20003f25270 */
[--C-:B------:R-:W-:Y:S01]  /*4b70*/  @!P4 IMAD.IADD R19, R19, 0x1, -R17.reuse ;  /* 0x000000011313c824 */ /* 0x100fe200078e0a11 */
[----:B0-----:R-:W-:Y:S01]  /*4b80*/  @!P3 LEA R3, R0, UR4, 0x2 ;  /* 0x000000040003bc11 */ /* 0x001fe2000f8e10ff */
[----:B------:R1:W-:Y:S01]  /*4b90*/  @!P2 STS [R32], R43 ;  /* 0x0000002b2000a388 */ /* 0x0003e20000000800 */
[----:B------:R-:W-:Y:S01]  /*4ba0*/  ISETP.NE.AND P2, PT, R27, 0x1, PT ;  /* 0x000000011b00780c */ /* 0x000fe20003f45270 */
[--C-:B------:R-:W-:Y:S01]  /*4bb0*/  @!P5 IMAD.IADD R33, R33, 0x1, -R17.reuse ;  /* 0x000000012121d824 */ /* 0x100fe200078e0a11 */
[----:B------:R-:W-:Y:S01]  /*4bc0*/  @!P4 LEA R0, R19, UR4, 0x2 ;  /* 0x000000041300cc11 */ /* 0x000fe2000f8e10ff */
[--C-:B------:R-:W-:Y:S01]  /*4bd0*/  @!P6 IMAD.IADD R34, R34, 0x1, -R17.reuse ;  /* 0x000000012222e824 */ /* 0x100fe200078e0a11 */
[----:B------:R1:W-:Y:S01]  /*4be0*/  @!P3 STS [R3], R42 ;  /* 0x0000002a0300b388 */ /* 0x0003e20000000800 */
[----:B------:R-:W-:Y:S01]  /*4bf0*/  @!P0 IMAD.IADD R14, R14, 0x1, -R17 ;  /* 0x000000010e0e8824 */ /* 0x000fe200078e0a11 */
[----:B------:R-:W-:-:S02]  /*4c00*/  @!P5 LEA R33, R33, UR4, 0x2 ;  /* 0x000000042121dc11 */ /* 0x000fc4000f8e10ff */
[----:B------:R-:W-:Y:S01]  /*4c10*/  @!P6 LEA R5, R34, UR4, 0x2 ;  /* 0x000000042205ec11 */ /* 0x000fe2000f8e10ff */
[--C-:B------:R-:W-:Y:S01]  /*4c20*/  @!P1 IMAD.IADD R35, R35, 0x1, -R17.reuse ;  /* 0x0000000123239824 */ /* 0x100fe200078e0a11 */
[----:B------:R-:W-:Y:S01]  /*4c30*/  @!P0 LEA R14, R14, UR4, 0x2 ;  /* 0x000000040e0e8c11 */ /* 0x000fe2000f8e10ff */
[----:B------:R1:W-:Y:S01]  /*4c40*/  @!P4 STS [R0], R41 ;  /* 0x000000290000c388 */ /* 0x0003e20000000800 */
[----:B------:R-:W-:Y:S01]  /*4c50*/  ISETP.GE.AND P3, PT, R13, R16, PT ;  /* 0x000000100d00720c */ /* 0x000fe20003f66270 */
[----:B------:R-:W-:Y:S01]  /*4c60*/  @!P2 IMAD.IADD R18, R18, 0x1, -R17 ;  /* 0x000000011212a824 */ /* 0x000fe200078e0a11 */
[----:B------:R-:W-:Y:S01]  /*4c70*/  @!P1 LEA R35, R35, UR4, 0x2 ;  /* 0x0000000423239c11 */ /* 0x000fe2000f8e10ff */
[----:B------:R1:W-:Y:S03]  /*4c80*/  @!P5 STS [R33], R40 ;  /* 0x000000282100d388 */ /* 0x0003e60000000800 */
[----:B------:R-:W-:Y:S01]  /*4c90*/  @!P2 LEA R18, R18, UR4, 0x2 ;  /* 0x000000041212ac11 */ /* 0x000fe2000f8e10ff */
[----:B------:R1:W-:Y:S04]  /*4ca0*/  @!P6 STS [R5], R38 ;  /* 0x000000260500e388 */ /* 0x0003e80000000800 */
[----:B------:R1:W-:Y:S04]  /*4cb0*/  @!P0 STS [R14], R37 ;  /* 0x000000250e008388 */ /* 0x0003e80000000800 */
[----:B------:R1:W-:Y:S04]  /*4cc0*/  @!P1 STS [R35], R36 ;  /* 0x0000002423009388 */ /* 0x0003e80000000800 */
[----:B------:R1:W-:Y:S01]  /*4cd0*/  @!P2 STS [R18], R15 ;  /* 0x0000000f1200a388 */ /* 0x0003e20000000800 */
[----:B------:R-:W-:Y:S06]  /*4ce0*/  BAR.SYNC.DEFER_BLOCKING 0x0 ;  /* 0x0000000000007b1d */ /* 0x000fec0000010000 */
[----:B------:R-:W-:Y:S05]  /*4cf0*/  @P3 EXIT ;  /* 0x000000000000394d */ /* 0x000fea0003800000 */
[----:B-1----:R-:W-:Y:S01]  /*4d00*/  LOP3.LUT R3, RZ, R13, RZ, 0x33, !PT ;  /* 0x0000000dff037212 */ /* 0x002fe200078e33ff */
[----:B------:R-:W0:Y:S01]  /*4d10*/  LDCU.U8 UR6, c[0x0][0x3b8] ;  /* 0x00007700ff0677ac */ /* 0x000e220008000000 */
[----:B------:R-:W-:Y:S03]  /*4d20*/  BSSY.RECONVERGENT B0, `(.L_x_104) ;  /* 0x000001e000007945 */ /* 0x000fe60003800200 */
[----:B------:R-:W-:Y:S01]  /*4d30*/  IMAD.IADD R0, R3, 0x1, R16 ;  /* 0x0000000103007824 */ /* 0x000fe200078e0210 */
[----:B------:R-:W1:Y:S04]  /*4d40*/  LDCU.64 UR10, c[0x0][0x390] ;  /* 0x00007200ff0a77ac */ /* 0x000e680008000a00 */
[----:B------:R-:W-:-:S02]  /*4d50*/  LOP3.LUT R2, R0, 0x600, RZ, 0xc0, !PT ;  /* 0x0000060000027812 */ /* 0x000fc400078ec0ff */
[----:B------:R-:W-:Y:S02]  /*4d60*/  ISETP.GE.U32.AND P1, PT, R0, 0x600, PT ;  /* 0x000006000000780c */ /* 0x000fe40003f26070 */
[----:B------:R-:W-:-:S13]  /*4d70*/  ISETP.NE.AND P0, PT, R2, 0x600, PT ;  /* 0x000006000200780c */ /* 0x000fda0003f05270 */
[----:B01----:R-:W-:Y:S05]  /*4d80*/  @!P0 BRA `(.L_x_105) ;  /* 0x00000000005c8947 */ /* 0x003fea0003800000 */
[----:B------:R-:W-:Y:S01]  /*4d90*/  LEA.HI R0, R0, 0x1, RZ, 0x17 ;  /* 0x0000000100007811 */ /* 0x000fe200078fb8ff */
[C---:B------:R-:W-:Y:S01]  /*4da0*/  IMAD.IADD R7, R13.reuse, 0x1, R17 ;  /* 0x000000010d077824 */ /* 0x040fe200078e0211 */
[----:B------:R-:W-:Y:S02]  /*4db0*/  LEA R6, R13, UR4, 0x2 ;  /* 0x000000040d067c11 */ /* 0x000fe4000f8e10ff */
[----:B------:R-:W-:Y:S01]  /*4dc0*/  ISETP.NE.AND P2, PT, RZ, UR6, PT ;  /* 0x00000006ff007c0c */ /* 0x000fe2000bf45270 */
[C---:B------:R-:W-:Y:S01]  /*4dd0*/  IMAD.SHL.U32 R2, R0.reuse, 0x200, RZ ;  /* 0x0000020000027824 */ /* 0x040fe200078e00ff */
[----:B------:R-:W-:-:S04]  /*4de0*/  LOP3.LUT R0, R0, 0x3, RZ, 0xc0, !PT ;  /* 0x0000000300007812 */ /* 0x000fc800078ec0ff */
[----:B------:R-:W-:Y:S01]  /*4df0*/  LOP3.LUT R2, R2, 0x600, RZ, 0xc0, !PT ;  /* 0x0000060002027812 */ /* 0x000fe200078ec0ff */
[----:B------:R-:W-:-:S04]  /*4e00*/  IMAD.MOV R0, RZ, RZ, -R0 ;  /* 0x000000ffff007224 */ /* 0x000fc800078e0a00 */
[----:B------:R-:W-:-:S07]  /*4e10*/  IMAD.IADD R13, R13, 0x1, R2 ;  /* 0x000000010d0d7824 */ /* 0x000fce00078e0202 */
.L_x_106:
[----:B0-----:R-:W0:Y:S01]  /*4e20*/  @!P2 LDC.64 R4, c[0x0][0x3d0] ;  /* 0x0000f400ff04ab82 */ /* 0x001e220000000a00 */
[----:B------:R-:W-:Y:S01]  /*4e30*/  CS2R R2, SRZ ;  /* 0x0000000000027805 */ /* 0x000fe2000001ff00 */
[----:B------:R1:W2:Y:S05]  /*4e40*/  LDS R9, [R6] ;  /* 0x0000000006097984 */ /* 0x0002aa0000000800 */
[----:B0-----:R-:W3:Y:S01]  /*4e50*/  @!P2 LDG.E.64 R2, desc[UR8][R4.64] ;  /* 0x000000080402a981 */ /* 0x001ee2000c1e1b00 */
[----:B------:R-:W-:Y:S02]  /*4e60*/  VIADD R0, R0, 0x1 ;  /* 0x0000000100007836 */ /* 0x000fe40000000000 */
[----:B-1----:R-:W-:Y:S01]  /*4e70*/  VIADD R6, R6, 0x800 ;  /* 0x0000080006067836 */ /* 0x002fe20000000000 */
[----:B---3--:R-:W-:-:S04]  /*4e80*/  IADD3 R8, P0, PT, R7, R2, RZ ;  /* 0x0000000207087210 */ /* 0x008fc80007f1e0ff */
[C---:B------:R-:W-:Y:S01]  /*4e90*/  LEA.HI.X.SX32 R3, R7.reuse, R3, 0x1, P0 ;  /* 0x0000000307037211 */ /* 0x040fe200000f0eff */
[----:B------:R-:W-:Y:S01]  /*4ea0*/  VIADD R7, R7, 0x200 ;  /* 0x0000020007077836 */ /* 0x000fe20000000000 */
[----:B------:R-:W-:-:S04]  /*4eb0*/  LEA R2, P0, R8, UR10, 0x2 ;  /* 0x0000000a08027c11 */ /* 0x000fc8000f8010ff */
[----:B------:R-:W-:Y:S02]  /*4ec0*/  LEA.HI.X R3, R8, UR11, R3, 0x2, P0 ;  /* 0x0000000b08037c11 */ /* 0x000fe400080f1403 */
[----:B------:R-:W-:-:S03]  /*4ed0*/  ISETP.NE.AND P0, PT, R0, RZ, PT ;  /* 0x000000ff0000720c */ /* 0x000fc60003f05270 */
[----:B--2---:R0:W-:Y:S10]  /*4ee0*/  STG.E desc[UR8][R2.64], R9 ;  /* 0x0000000902007986 */ /* 0x0041f4000c101908 */
[----:B------:R-:W-:Y:S05]  /*4ef0*/  @P0 BRA `(.L_x_106) ;  /* 0xfffffffc00c80947 */ /* 0x000fea000383ffff */
.L_x_105:
[----:B------:R-:W-:Y:S05]  /*4f00*/  BSYNC.RECONVERGENT B0 ;  /* 0x0000000000007941 */ /* 0x000fea0003800200 */
.L_x_104:
[----:B------:R-:W-:Y:S05]  /*4f10*/  @!P1 EXIT ;  /* 0x000000000000994d */ /* 0x000fea0003800000 */
[----:B------:R-:W1:Y:S01]  /*4f20*/  S2UR UR5, SR_CgaCtaId ;  /* 0x00000000000579c3 */ /* 0x000e620000008800 */
[----:B------:R-:W-:Y:S01]  /*4f30*/  UMOV UR4, 0x400 ;  /* 0x0000040000047882 */ /* 0x000fe20000000000 */
[----:B------:R-:W-:Y:S01]  /*4f40*/  UISETP.NE.AND UP0, UPT, UR6, URZ, UPT ;  /* 0x000000ff0600728c */ /* 0x000fe2000bf05270 */
[----:B------:R-:W-:Y:S01]  /*4f50*/  IMAD.IADD R17, R13, 0x1, R17 ;  /* 0x000000010d117824 */ /* 0x000fe200078e0211 */
[----:B------:R-:W2:Y:S04]  /*4f60*/  LDCU.64 UR10, c[0x0][0x390] ;  /* 0x00007200ff0a77ac */ /* 0x000ea80008000a00 */
[----:B------:R-:W-:Y:S01]  /*4f70*/  PLOP3.LUT P0, PT, PT, PT, UP0, 0x80, 0x8 ;  /* 0x000000000008781c */ /* 0x000fe20003f0f008 */
[----:B-1----:R-:W-:-:S06]  /*4f80*/  ULEA UR4, UR5, UR4, 0x18 ;  /* 0x0000000405047291 */ /* 0x002fcc000f8ec0ff */
[----:B------:R-:W-:-:S05]  /*4f90*/  LEA R0, R13, UR4, 0x2 ;  /* 0x000000040d007c11 */ /* 0x000fca000f8e10ff */
[----:B--2---:R-:W-:-:S07]  /*4fa0*/  VIADD R0, R0, 0x1000 ;  /* 0x0000100000007836 */ /* 0x004fce0000000000 */
.L_x_107:
[----:B--2---:R-:W1:Y:S01]  /*4fb0*/  @!P0 LDC.64 R6, c[0x0][0x3d0] ;  /* 0x0000f400ff068b82 */ /* 0x004e620000000a00 */
[----:B0-----:R-:W-:Y:S01]  /*4fc0*/  CS2R R2, SRZ ;  /* 0x0000000000027805 */ /* 0x001fe2000001ff00 */
[----:B------:R-:W-:Y:S01]  /*4fd0*/  UISETP.NE.AND UP0, UPT, UR6, URZ, UPT ;  /* 0x000000ff0600728c */ /* 0x000fe2000bf05270 */
[----:B------:R-:W0:Y:S01]  /*4fe0*/  LDS R15, [R0+-0x1000] ;  /* 0xfff00000000f7984 */ /* 0x000e220000000800 */
[----:B------:R-:W-:-:S03]  /*4ff0*/  SHF.R.S32.HI R21, RZ, 0x1f, R17 ;  /* 0x0000001fff157819 */ /* 0x000fc60000011411 */
[----:B------:R-:W2:Y:S04]  /*5000*/  LDS R19, [R0+-0x800] ;  /* 0xfff8000000137984 */ /* 0x000ea80000000800 */
[----:B-1----:R-:W3:Y:S01]  /*5010*/  @!P0 LDG.E.64 R2, desc[UR8][R6.64] ;  /* 0x0000000806028981 */ /* 0x002ee2000c1e1b00 */
[----:B------:R-:W-:-:S13]  /*5020*/  PLOP3.LUT P0, PT, PT, PT, UP0, 0x80, 0x8 ;  /* 0x000000000008781c */ /* 0x000fda0003f0f008 */
[----:B------:R-:W1:Y:S01]  /*5030*/  @!P0 LDC.64 R8, c[0x0][0x3d0] ;  /* 0x0000f400ff088b82 */ /* 0x000e620000000a00 */
[----:B---3--:R-:W-:-:S05]  /*5040*/  IADD3 R2, P1, PT, R17, R2, RZ ;  /* 0x0000000211027210 */ /* 0x008fca0007f3e0ff */
[----:B------:R-:W-:Y:S01]  /*5050*/  IMAD.X R3, R21, 0x1, R3, P1 ;  /* 0x0000000115037824 */ /* 0x000fe200008e0603 */
[----:B------:R-:W-:-:S04]  /*5060*/  LEA R4, P1, R2, UR10, 0x2 ;  /* 0x0000000a02047c11 */ /* 0x000fc8000f8210ff */
[----:B------:R-:W-:Y:S02]  /*5070*/  LEA.HI.X R5, R2, UR11, R3, 0x2, P1 ;  /* 0x0000000b02057c11 */ /* 0x000fe400088f1403 */
[----:B------:R-:W-:-:S03]  /*5080*/  CS2R R2, SRZ ;  /* 0x0000000000027805 */ /* 0x000fc6000001ff00 */
[----:B0-----:R0:W-:Y:S04]  /*5090*/  STG.E desc[UR8][R4.64], R15 ;  /* 0x0000000f04007986 */ /* 0x0011e8000c101908 */
[----:B-1----:R-:W3:Y:S01]  /*50a0*/  @!P0 LDG.E.64 R2, desc[UR8][R8.64] ;  /* 0x0000000808028981 */ /* 0x002ee2000c1e1b00 */
[----:B------:R-:W1:Y:S03]  /*50b0*/  @!P0 LDC.64 R10, c[0x0][0x3d0] ;  /* 0x0000f400ff0a8b82 */ /* 0x000e660000000a00 */
[----:B------:R-:W4:Y:S01]  /*50c0*/  LDS R15, [R0] ;  /* 0x00000000000f7984 */ /* 0x000f220000000800 */
[----:B---3--:R-:W-:-:S05]  /*50d0*/  IADD3 R2, P1, PT, R17, R2, RZ ;  /* 0x0000000211027210 */ /* 0x008fca0007f3e0ff */
[----:B------:R-:W-:Y:S01]  /*50e0*/  IMAD.X R3, R21, 0x1, R3, P1 ;  /* 0x0000000115037824 */ /* 0x000fe200008e0603 */
[----:B------:R-:W-:-:S04]  /*50f0*/  LEA R6, P1, R2, UR10, 0x2 ;  /* 0x0000000a02067c11 */ /* 0x000fc8000f8210ff */
[----:B------:R-:W-:Y:S02]  /*5100*/  LEA.HI.X R7, R2, UR11, R3, 0x2, P1 ;  /* 0x0000000b02077c11 */ /* 0x000fe400088f1403 */
[----:B------:R-:W-:-:S03]  /*5110*/  CS2R R2, SRZ ;  /* 0x0000000000027805 */ /* 0x000fc6000001ff00 */
[----:B--2---:R-:W-:Y:S04]  /*5120*/  STG.E desc[UR8][R6.64+0x800], R19 ;  /* 0x0008001306007986 */ /* 0x004fe8000c101908 */
[----:B-1----:R-:W2:Y:S01]  /*5130*/  @!P0 LDG.E.64 R2, desc[UR8][R10.64] ;  /* 0x000000080a028981 */ /* 0x002ea2000c1e1b00 */
[----:B------:R-:W1:Y:S03]  /*5140*/  @!P0 LDC.64 R8, c[0x0][0x3d0] ;  /* 0x0000f400ff088b82 */ /* 0x000e660000000a00 */
[----:B------:R3:W5:Y:S01]  /*5150*/  LDS R7, [R0+0x800] ;  /* 0x0008000000077984 */ /* 0x0007620000000800 */
[----:B--2---:R-:W-:-:S05]  /*5160*/  IADD3 R2, P1, PT, R17, R2, RZ ;  /* 0x0000000211027210 */ /* 0x004fca0007f3e0ff */
[----:B------:R-:W-:Y:S01]  /*5170*/  IMAD.X R3, R21, 0x1, R3, P1 ;  /* 0x0000000115037824 */ /* 0x000fe200008e0603 */
[----:B0-----:R-:W-:-:S04]  /*5180*/  LEA R4, P1, R2, UR10, 0x2 ;  /* 0x0000000a02047c11 */ /* 0x001fc8000f8210ff */
[----:B------:R-:W-:Y:S02]  /*5190*/  LEA.HI.X R5, R2, UR11, R3, 0x2, P1 ;  /* 0x0000000b02057c11 */ /* 0x000fe400088f1403 */
[----:B------:R-:W-:-:S03]  /*51a0*/  CS2R R2, SRZ ;  /* 0x0000000000027805 */ /* 0x000fc6000001ff00 */
[----:B----4-:R2:W-:Y:S04]  /*51b0*/  STG.E desc[UR8][R4.64+0x1000], R15 ;  /* 0x0010000f04007986 */ /* 0x0105e8000c101908 */
[----:B-1----:R-:W4:Y:S01]  /*51c0*/  @!P0 LDG.E.64 R2, desc[UR8][R8.64] ;  /* 0x0000000808028981 */ /* 0x002f22000c1e1b00 */
[----:B------:R-:W-:Y:S02]  /*51d0*/  VIADD R13, R13, 0x800 ;  /* 0x000008000d0d7836 */ /* 0x000fe40000000000 */
[----:B---3--:R-:W-:Y:S01]  /*51e0*/  VIADD R0, R0, 0x2000 ;  /* 0x0000200000007836 */ /* 0x008fe20000000000 */
[C---:B----4-:R-:W-:Y:S01]  /*51f0*/  IADD3 R6, P1, PT, R17.reuse, R2, RZ ;  /* 0x0000000211067210 */ /* 0x050fe20007f3e0ff */
[----:B------:R-:W-:-:S04]  /*5200*/  VIADD R17, R17, 0x800 ;  /* 0x0000080011117836 */ /* 0x000fc80000000000 */
[----:B------:R-:W-:Y:S01]  /*5210*/  IMAD.X R3, R21, 0x1, R3, P1 ;  /* 0x0000000115037824 */ /* 0x000fe200008e0603 */
[----:B------:R-:W-:-:S04]  /*5220*/  LEA R2, P1, R6, UR10, 0x2 ;  /* 0x0000000a06027c11 */ /* 0x000fc8000f8210ff */
[----:B------:R-:W-:Y:S02]  /*5230*/  LEA.HI.X R3, R6, UR11, R3, 0x2, P1 ;  /* 0x0000000b06037c11 */ /* 0x000fe400088f1403 */
[----:B------:R-:W-:-:S03]  /*5240*/  ISETP.GE.AND P1, PT, R13, R16, PT ;  /* 0x000000100d00720c */ /* 0x000fc60003f26270 */
[----:B-----5:R2:W-:Y:S10]  /*5250*/  STG.E desc[UR8][R2.64+0x1800], R7 ;  /* 0x0018000702007986 */ /* 0x0205f4000c101908 */
[----:B------:R-:W-:Y:S05]  /*5260*/  @!P1 BRA `(.L_x_107) ;  /* 0xfffffffc00509947 */ /* 0x000fea000383ffff */
[----:B------:R-:W-:Y:S05]  /*5270*/  EXIT ;  /* 0x000000000000794d */ /* 0x000fea0003800000 */
.L_x_0:
[----:B------:R-:W0:Y:S01]  /*5280*/  LDCU UR10, c[0x0][0x3ac] ;  /* 0x00007580ff0a77ac */ /* 0x000e220008000800 */
[----:B------:R-:W-:Y:S01]  /*5290*/  ISETP.NE.AND P0, PT, R0, RZ, PT ;  /* 0x000000ff0000720c */ /* 0x000fe20003f05270 */
[----:B------:R-:W-:Y:S01]  /*52a0*/  BSSY.RECONVERGENT B1, `(.L_x_108) ;  /* 0x0000544000017945 */ /* 0x000fe20003800200 */
[----:B0-----:R-:W-:-:S11]  /*52b0*/  UIADD3 UR4, UPT, UPT, -UR7, UR10, URZ ;  /* 0x0000000a07047290 */ /* 0x001fd6000fffe1ff */
[----:B------:R-:W-:Y:S05]  /*52c0*/  @P0 BRA `(.L_x_109) ;  /* 0x0000002400040947 */ /* 0x000fea0003800000 */
[----:B------:R-:W0:Y:S01]  /*52d0*/  S2R R59, SR_TID.X ;  /* 0x00000000003b7919 */ /* 0x000e220000002100 */
[----:B------:R-:W1:Y:S01]  /*52e0*/  LDC R0, c[0x0][0x3c8] ;  /* 0x0000f200ff007b82 */ /* 0x000e620000000800 */
[----:B------:R-:W2:Y:S01]  /*52f0*/  LDCU.U8 UR11, c[0x0][0x3b8] ;  /* 0x00007700ff0b77ac */ /* 0x000ea20008000000 */
[----:B------:R-:W3:Y:S06]  /*5300*/  LDCU.64 UR12, c[0x0][0x388] ;  /* 0x00007100ff0c77ac */ /* 0x000eec0008000a00 */
[----:B------:R-:W4:Y:S08]  /*5310*/  LDC R2, c[0x0][0x3cc] ;  /* 0x0000f300ff027b82 */ /* 0x000f300000000800 */
[----:B------:R-:W-:Y:S01]  /*5320*/  BAR.SYNC.DEFER_BLOCKING 0x0 ;  /* 0x0000000000007b1d */ /* 0x000fe20000010000 */
[----:B------:R-:W-:-:S02]  /*5330*/  IMAD.MOV.U32 R61, RZ, RZ, 0x1 ;  /* 0x00000001ff3d7424 */ /* 0x000fc400078e00ff */
[----:B------:R-:W-:Y:S02]  /*5340*/  IMAD.MOV.U32 R56, RZ, RZ, 0x1 ;  /* 0x00000001ff387424 */ /* 0x000fe400078e00ff */
[----:B------:R-:W-:Y:S02]  /*5350*/  IMAD.MOV.U32 R53, RZ, RZ, 0x1 ;  /* 0x00000001ff357424 */ /* 0x000fe400078e00ff */
[----:B------:R-:W-:Y:S02]  /*5360*/  IMAD.MOV.U32 R49, RZ, RZ, 0x1 ;  /* 0x00000001ff317424 */ /* 0x000fe400078e00ff */
[----:B------:R-:W-:Y:S01]  /*5370*/  IMAD.MOV.U32 R12, RZ, RZ, 0x1 ;  /* 0x00000001ff0c7424 */ /* 0x000fe200078e00ff */
[----:B--2---:R-:W-:Y:S01]  /*5380*/  ISETP.NE.AND P0, PT, RZ, UR11, PT ;  /* 0x0000000bff007c0c */ /* 0x004fe2000bf05270 */
[----:B------:R-:W-:Y:S01]  /*5390*/  IMAD.MOV.U32 R11, RZ, RZ, 0x1 ;  /* 0x00000001ff0b7424 */ /* 0x000fe200078e00ff */
[----:B------:R-:W2:Y:S02]  /*53a0*/  S2UR UR6, SR_CgaCtaId ;  /* 0x00000000000679c3 */ /* 0x000ea40000008800 */
[----:B-1----:R-:W-:Y:S01]  /*53b0*/  SEL R0, R0, RZ, !P0 ;  /* 0x000000ff00007207 */ /* 0x002fe20004000000 */
[----:B------:R-:W-:-:S05]  /*53c0*/  UMOV UR5, 0x400 ;  /* 0x0000040000057882 */ /* 0x000fca0000000000 */
[----:B------:R-:W1:Y:S01]  /*53d0*/  LDC R35, c[0x0][0x380] ;  /* 0x0000e000ff237b82 */ /* 0x000e620000000800 */
[----:B0-----:R-:W-:Y:S01]  /*53e0*/  IMAD R57, R59, 0xe, RZ ;  /* 0x0000000e3b397824 */ /* 0x001fe200078e02ff */
[----:B----4-:R-:W-:-:S03]  /*53f0*/  SEL R3, R2, RZ, !P0 ;  /* 0x000000ff02037207 */ /* 0x010fc60004000000 */
[C---:B------:R-:W-:Y:S01]  /*5400*/  VIADD R5, R57.reuse, 0x1 ;  /* 0x0000000139057836 */ /* 0x040fe20000000000 */
[C---:B------:R-:W-:Y:S02]  /*5410*/  IADD3 R4, P1, P2, R57.reuse, UR7, R0 ;  /* 0x0000000739047c10 */ /* 0x040fe4000fa3e000 */
[----:B------:R-:W-:Y:S02]  /*5420*/  ISETP.GE.AND P0, PT, R57, UR4, PT ;  /* 0x0000000439007c0c */ /* 0x000fe4000bf06270 */
[C---:B---3--:R-:W-:Y:S02]  /*5430*/  LEA R2, P3, R4.reuse, UR12, 0x2 ;  /* 0x0000000c04027c11 */ /* 0x048fe4000f8610ff */
[----:B------:R-:W-:Y:S02]  /*5440*/  IADD3.X R3, PT, PT, RZ, R3, RZ, P1, P2 ;  /* 0x00000003ff037210 */ /* 0x000fe40000fe44ff */
[----:B------:R-:W-:Y:S02]  /*5450*/  ISETP.GE.AND P2, PT, R5, UR4, PT ;  /* 0x0000000405007c0c */ /* 0x000fe4000bf46270 */
[----:B------:R-:W-:-:S05]  /*5460*/  LEA.HI.X R3, R4, UR13, R3, 0x2, P3 ;  /* 0x0000000d04037c11 */ /* 0x000fca00098f1403 */
[----:B------:R-:W3:Y:S06]  /*5470*/  @!P0 LDG.E R7, desc[UR8][R2.64] ;  /* 0x0000000802078981 */ /* 0x000eec000c1e1900 */
[----:B------:R-:W4:Y:S01]  /*5480*/  @!P2 LDG.E R6, desc[UR8][R2.64+0x4] ;  /* 0x000004080206a981 */ /* 0x000f22000c1e1900 */
[C---:B------:R-:W-:Y:S02]  /*5490*/  VIADD R4, R57.reuse, 0x2 ;  /* 0x0000000239047836 */ /* 0x040fe40000000000 */
[----:B------:R-:W-:-:S03]  /*54a0*/  VIADD R5, R57, 0x4 ;  /* 0x0000000439057836 */ /* 0x000fc60000000000 */
[----:B------:R-:W-:Y:S01]  /*54b0*/  ISETP.GE.AND P3, PT, R4, UR4, PT ;  /* 0x0000000404007c0c */ /* 0x000fe2000bf66270 */
[----:B------:R-:W-:Y:S01]  /*54c0*/  VIADD R4, R57, 0x3 ;  /* 0x0000000339047836 */ /* 0x000fe20000000000 */
[----:B------:R-:W-:Y:S01]  /*54d0*/  ISETP.GE.AND P4, PT, R5, UR4, PT ;  /* 0x0000000405007c0c */ /* 0x000fe2000bf86270 */
[----:B------:R-:W-:-:S03]  /*54e0*/  VIADD R5, R57, 0x6 ;  /* 0x0000000639057836 */ /* 0x000fc60000000000 */
[----:B------:R-:W-:Y:S01]  /*54f0*/  ISETP.GE.AND P1, PT, R4, UR4, PT ;  /* 0x0000000404007c0c */ /* 0x000fe2000bf26270 */
[----:B------:R-:W-:-:S06]  /*5500*/  VIADD R4, R57, 0x5 ;  /* 0x0000000539047836 */ /* 0x000fcc0000000000 */
[----:B------:R-:W5:Y:S01]  /*5510*/  @!P3 LDG.E R10, desc[UR8][R2.64+0x8] ;  /* 0x00000808020ab981 */ /* 0x000f62000c1e1900 */
[----:B------:R-:W-:Y:S01]  /*5520*/  ISETP.GE.AND P5, PT, R4, UR4, PT ;  /* 0x0000000404007c0c */ /* 0x000fe2000bfa6270 */
[----:B------:R-:W-:Y:S01]  /*5530*/  VIADD R4, R57, 0x7 ;  /* 0x0000000739047836 */ /* 0x000fe20000000000 */
[----:B---3--:R-:W-:-:S11]  /*5540*/  @!P0 ISETP.NE.AND P6, PT, R7, 0x1, PT ;  /* 0x000000010700880c */ /* 0x008fd60003fc5270 */
[----:B------:R-:W3:Y:S01]  /*5550*/  @!P5 LDG.E R7, desc[UR8][R2.64+0x14] ;  /* 0x000014080207d981 */ /* 0x000ee2000c1e1900 */
[----:B------:R-:W-:Y:S02]  /*5560*/  @!P0 SEL R61, RZ, 0x1, P6 ;  /* 0x00000001ff3d8807 */ /* 0x000fe40003000000 */
[----:B------:R-:W-:Y:S02]  /*5570*/  ISETP.GE.AND P0, PT, R5, UR4, PT ;  /* 0x0000000405007c0c */ /* 0x000fe4000bf06270 */
[----:B------:R-:W2:Y:S01]  /*5580*/  @!P1 LDG.E R5, desc[UR8][R2.64+0xc] ;  /* 0x00000c0802059981 */ /* 0x000ea2000c1e1900 */
[----:B----4-:R-:W-:-:S03]  /*5590*/  @!P2 ISETP.NE.AND P6, PT, R6, 0x1, PT ;  /* 0x000000010600a80c */ /* 0x010fc60003fc5270 */
[----:B------:R-:W4:Y:S01]  /*55a0*/  @!P4 LDG.E R6, desc[UR8][R2.64+0x10] ;  /* 0x000010080206c981 */ /* 0x000f22000c1e1900 */
[----:B------:R-:W-:Y:S02]  /*55b0*/  @!P2 SEL R56, RZ, 0x1, P6 ;  /* 0x00000001ff38a807 */ /* 0x000fe40003000000 */
[----:B------:R-:W-:-:S04]  /*55c0*/  ISETP.GE.AND P2, PT, R4, UR4, PT ;  /* 0x0000000404007c0c */ /* 0x000fc8000bf46270 */
[----:B------:R-:W3:Y:S09]  /*55d0*/  @!P0 LDG.E R8, desc[UR8][R2.64+0x18] ;  /* 0x0000180802088981 */ /* 0x000ef2000c1e1900 */
[----:B------:R-:W3:Y:S01]  /*55e0*/  @!P2 LDG.E R9, desc[UR8][R2.64+0x1c] ;  /* 0x00001c080209a981 */ /* 0x000ee2000c1e1900 */
[----:B-----5:R-:W-:Y:S01]  /*55f0*/  @!P3 ISETP.NE.AND P6, PT, R10, 0x1, PT ;  /* 0x000000010a00b80c */ /* 0x020fe20003fc5270 */
[----:B------:R-:W-:-:S03]  /*5600*/  VIADD R4, R57, 0x8 ;  /* 0x0000000839047836 */ /* 0x000fc60000000000 */
[----:B------:R-:W-:Y:S01]  /*5610*/  @!P3 SEL R53, RZ, 0x1, P6 ;  /* 0x00000001ff35b807 */ /* 0x000fe20003000000 */
[----:B------:R-:W-:Y:S01]  /*5620*/  IMAD.MOV.U32 R10, RZ, RZ, 0x1 ;  /* 0x00000001ff0a7424 */ /* 0x000fe200078e00ff */
[----:B--2---:R-:W-:Y:S01]  /*5630*/  @!P1 ISETP.NE.AND P3, PT, R5, 0x1, PT ;  /* 0x000000010500980c */ /* 0x004fe20003f65270 */
[----:B------:R-:W-:-:S03]  /*5640*/  VIADD R5, R57, 0x9 ;  /* 0x0000000939057836 */ /* 0x000fc60000000000 */
[----:B------:R-:W-:Y:S02]  /*5650*/  @!P1 SEL R49, RZ, 0x1, P3 ;  /* 0x00000001ff319807 */ /* 0x000fe40001800000 */
[----:B----4-:R-:W-:Y:S02]  /*5660*/  @!P4 ISETP.NE.AND P6, PT, R6, 0x1, PT ;  /* 0x000000010600c80c */ /* 0x010fe40003fc5270 */
[----:B------:R-:W-:Y:S02]  /*5670*/  ISETP.GE.AND P1, PT, R4, UR4, PT ;  /* 0x0000000404007c0c */ /* 0x000fe4000bf26270 */
[----:B------:R-:W-:Y:S01]  /*5680*/  ISETP.GE.AND P3, PT, R5, UR4, PT ;  /* 0x0000000405007c0c */ /* 0x000fe2000bf66270 */
[C---:B------:R-:W-:Y:S01]  /*5690*/  VIADD R5, R57.reuse, 0xb ;  /* 0x0000000b39057836 */ /* 0x040fe20000000000 */
[----:B------:R-:W-:Y:S01]  /*56a0*/  @!P4 SEL R12, RZ, 0x1, P6 ;  /* 0x00000001ff0cc807 */ /* 0x000fe20003000000 */
[----:B------:R-:W-:Y:S01]  /*56b0*/  VIADD R4, R57, 0xa ;  /* 0x0000000a39047836 */ /* 0x000fe20000000000 */
[----:B---3--:R-:W-:-:S02]  /*56c0*/  @!P5 ISETP.NE.AND P6, PT, R7, 0x1, PT ;  /* 0x000000010700d80c */ /* 0x008fc40003fc5270 */
[----:B------:R-:W-:Y:S02]  /*56d0*/  @!P0 ISETP.NE.AND P4, PT, R8, 0x1, PT ;  /* 0x000000010800880c */ /* 0x000fe40003f85270 */
[----:B------:R-:W-:Y:S02]  /*56e0*/  @!P5 SEL R11, RZ, 0x1, P6 ;  /* 0x00000001ff0bd807 */ /* 0x000fe40003000000 */
[----:B------:R-:W-:Y:S01]  /*56f0*/  ISETP.GE.AND P5, PT, R5, UR4, PT ;  /* 0x0000000405007c0c */ /* 0x000fe2000bfa6270 */
[----:B------:R-:W2:Y:S01]  /*5700*/  @!P1 LDG.E R6, desc[UR8][R2.64+0x20] ;  /* 0x0000200802069981 */ /* 0x000ea2000c1e1900 */
[----:B------:R-:W-:Y:S01]  /*5710*/  ISETP.GE.AND P6, PT, R4, UR4, PT ;  /* 0x0000000404007c0c */ /* 0x000fe2000bfc6270 */
[C---:B------:R-:W-:Y:S01]  /*5720*/  VIADD R4, R57.reuse, 0xc ;  /* 0x0000000c39047836 */ /* 0x040fe20000000000 */
[----:B------:R-:W-:Y:S01]  /*5730*/  @!P0 SEL R10, RZ, 0x1, P4 ;  /* 0x00000001ff0a8807 */ /* 0x000fe20002000000 */
[----:B------:R-:W-:Y:S01]  /*5740*/  VIADD R5, R57, 0xd ;  /* 0x0000000d39057836 */ /* 0x000fe20000000000 */
[----:B------:R-:W-:Y:S01]  /*5750*/  @!P2 ISETP.NE.AND P4, PT, R9, 0x1, PT ;  /* 0x000000010900a80c */ /* 0x000fe20003f85270 */
[----:B------:R-:W-:Y:S01]  /*5760*/  IMAD.MOV.U32 R9, RZ, RZ, 0x1 ;  /* 0x00000001ff097424 */ /* 0x000fe200078e00ff */
[----:B------:R-:W-:-:S02]  /*5770*/  ISETP.GE.AND P0, PT, R4, UR4, PT ;  /* 0x0000000404007c0c */ /* 0x000fc4000bf06270 */
[----:B------:R-:W3:Y:S01]  /*5780*/  @!P3 LDG.E R4, desc[UR8][R2.64+0x24] ;  /* 0x000024080204b981 */ /* 0x000ee2000c1e1900 */
[----:B------:R-:W-:Y:S02]  /*5790*/  @!P2 SEL R9, RZ, 0x1, P4 ;  /* 0x00000001ff09a807 */ /* 0x000fe40002000000 */
[----:B------:R-:W-:Y:S01]  /*57a0*/  ISETP.GE.AND P2, PT, R5, UR4, PT ;  /* 0x0000000405007c0c */ /* 0x000fe2000bf46270 */
[----:B------:R-:W4:Y:S04]  /*57b0*/  @!P5 LDG.E R13, desc[UR8][R2.64+0x2c] ;  /* 0x00002c08020dd981 */ /* 0x000f28000c1e1900 */
[----:B------:R-:W5:Y:S04]  /*57c0*/  @!P6 LDG.E R5, desc[UR8][R2.64+0x28] ;  /* 0x000028080205e981 */ /* 0x000f68000c1e1900 */
[----:B------:R-:W5:Y:S04]  /*57d0*/  @!P0 LDG.E R14, desc[UR8][R2.64+0x30] ;  /* 0x00003008020e8981 */ /* 0x000f68000c1e1900 */
[----:B------:R0:W5:Y:S01]  /*57e0*/  @!P2 LDG.E R15, desc[UR8][R2.64+0x34] ;  /* 0x00003408020fa981 */ /* 0x000162000c1e1900 */
[----:B------:R-:W-:-:S02]  /*57f0*/  IMAD.IADD R40, R56, 0x1, R61 ;  /* 0x0000000138287824 */ /* 0x000fc400078e023d */
[----:B------:R-:W-:-:S03]  /*5800*/  IMAD.MOV.U32 R8, RZ, RZ, 0x1 ;  /* 0x00000001ff087424 */ /* 0x000fc600078e00ff */
[----:B------:R-:W-:Y:S01]  /*5810*/  IADD3 R43, PT, PT, R49, R53, R40 ;  /* 0x00000035312b7210 */ /* 0x000fe20007ffe028 */
[----:B------:R-:W-:-:S04]  /*5820*/  IMAD.MOV.U32 R7, RZ, RZ, 0x1 ;  /* 0x00000001ff077424 */ /* 0x000fc800078e00ff */
[----:B------:R-:W-:Y:S02]  /*5830*/  IMAD.IADD R43, R43, 0x1, R12 ;  /* 0x000000012b2b7824 */ /* 0x000fe400078e020c */
[----:B0-----:R-:W-:Y:S01]  /*5840*/  IMAD.MOV.U32 R3, RZ, RZ, 0x1 ;  /* 0x00000001ff037424 */ /* 0x001fe200078e00ff */
[----:B------:R-:W-:Y:S01]  /*5850*/  ULEA UR5, UR6, UR5, 0x18 ;  /* 0x0000000506057291 */ /* 0x000fe2000f8ec0ff */
[----:B------:R-:W-:Y:S01]  /*5860*/  BAR.SYNC.DEFER_BLOCKING 0x0 ;  /* 0x0000000000007b1d */ /* 0x000fe20000010000 */
[----:B------:R-:W-:Y:S02]  /*5870*/  SHF.R.U32.HI R32, RZ, 0x5, R59 ;  /* 0x00000005ff207819 */ /* 0x000fe4000001163b */
[----:B--2---:R-:W-:-:S04]  /*5880*/  @!P1 ISETP.NE.AND P4, PT, R6, 0x1, PT ;  /* 0x000000010600980c */ /* 0x004fc80003f85270 */
[----:B------:R-:W-:Y:S02]  /*5890*/  @!P1 SEL R8, RZ, 0x1, P4 ;  /* 0x00000001ff089807 */ /* 0x000fe40002000000 */
[----:B---3--:R-:W-:-:S04]  /*58a0*/  @!P3 ISETP.NE.AND P4, PT, R4, 0x1, PT ;  /* 0x000000010400b80c */ /* 0x008fc80003f85270 */
[----:B------:R-:W-:Y:S02]  /*58b0*/  @!P3 SEL R7, RZ, 0x1, P4 ;  /* 0x00000001ff07b807 */ /* 0x000fe40002000000 */
[----:B----4-:R-:W-:Y:S01]  /*58c0*/  @!P5 ISETP.NE.AND P4, PT, R13, 0x1, PT ;  /* 0x000000010d00d80c */ /* 0x010fe20003f85270 */
[----:B------:R-:W-:Y:S01]  /*58d0*/  IMAD.IADD R13, R43, 0x1, R11 ;  /* 0x000000012b0d7824 */ /* 0x000fe200078e020b */
[----:B-----5:R-:W-:Y:S01]  /*58e0*/  @!P6 ISETP.NE.AND P1, PT, R5, 0x1, PT ;  /* 0x000000010500e80c */ /* 0x020fe20003f25270 */
[----:B------:R-:W-:-:S03]  /*58f0*/  IMAD.MOV.U32 R6, RZ, RZ, 0x1 ;  /* 0x00000001ff067424 */ /* 0x000fc600078e00ff */
[----:B------:R-:W-:Y:S01]  /*5900*/  IADD3 R2, PT, PT, R9, R10, R13 ;  /* 0x0000000a09027210 */ /* 0x000fe20007ffe00d */
[----:B------:R-:W-:Y:S01]  /*5910*/  IMAD.MOV.U32 R5, RZ, RZ, 0x1 ;  /* 0x00000001ff057424 */ /* 0x000fe200078e00ff */
[----:B------:R-:W-:Y:S02]  /*5920*/  @!P6 SEL R6, RZ, 0x1, P1 ;  /* 0x00000001ff06e807 */ /* 0x000fe40000800000 */
[----:B------:R-:W-:Y:S02]  /*5930*/  @!P0 ISETP.NE.AND P3, PT, R14, 0x1, PT ;  /* 0x000000010e00880c */ /* 0x000fe40003f65270 */
[----:B------:R-:W-:Y:S02]  /*5940*/  @!P2 ISETP.NE.AND P1, PT, R15, 0x1, PT ;  /* 0x000000010f00a80c */ /* 0x000fe40003f25270 */
[----:B------:R-:W-:Y:S02]  /*5950*/  @!P5 SEL R5, RZ, 0x1, P4 ;  /* 0x00000001ff05d807 */ /* 0x000fe40002000000 */
[----:B------:R-:W-:Y:S01]  /*5960*/  IADD3 R2, PT, PT, R7, R8, R2 ;  /* 0x0000000807027210 */ /* 0x000fe20007ffe002 */
[----:B------:R-:W-:Y:S01]  /*5970*/  IMAD.MOV.U32 R4, RZ, RZ, 0x1 ;  /* 0x00000001ff047424 */ /* 0x000fe200078e00ff */
[----:B------:R-:W-:-:S02]  /*5980*/  @!P0 SEL R4, RZ, 0x1, P3 ;  /* 0x00000001ff048807 */ /* 0x000fc40001800000 */
[----:B------:R-:W-:Y:S02]  /*5990*/  @!P2 SEL R3, RZ, 0x1, P1 ;  /* 0x00000001ff03a807 */ /* 0x000fe40000800000 */
[----:B------:R-:W-:-:S04]  /*59a0*/  IADD3 R2, PT, PT, R5, R6, R2 ;  /* 0x0000000605027210 */ /* 0x000fc80007ffe002 */
[----:B------:R-:W-:-:S05]  /*59b0*/  IADD3 R2, PT, PT, R3, R4, R2 ;  /* 0x0000000403027210 */ /* 0x000fca0007ffe002 */
[----:B------:R-:W0:Y:S02]  /*59c0*/  SHFL.UP P0, R17, R2, 0x1, RZ ;  /* 0x0420000002117989 */ /* 0x000e2400000000ff */
[----:B0-----:R-:W-:-:S05]  /*59d0*/  @P0 IMAD.IADD R17, R2, 0x1, R17 ;  /* 0x0000000102110824 */ /* 0x001fca00078e0211 */
[----:B------:R-:W0:Y:S02]  /*59e0*/  SHFL.UP P0, R16, R17, 0x2, RZ ;  /* 0x0440000011107989 */ /* 0x000e2400000000ff */
[----:B0-----:R-:W-:-:S05]  /*59f0*/  @P0 IMAD.IADD R16, R17, 0x1, R16 ;  /* 0x0000000111100824 */ /* 0x001fca00078e0210 */
[----:B------:R-:W0:Y:S01]  /*5a00*/  SHFL.UP P0, R19, R16, 0x4, RZ ;  /* 0x0480000010137989 */ /* 0x000e2200000000ff */
[----:B------:R-:W2:Y:S01]  /*5a10*/  S2R R14, SR_LANEID ;  /* 0x00000000000e7919 */ /* 0x000ea20000000000 */
[----:B0-----:R-:W-:-:S05]  /*5a20*/  @P0 IMAD.IADD R19, R16, 0x1, R19 ;  /* 0x0000000110130824 */ /* 0x001fca00078e0213 */
[----:B------:R-:W0:Y:S01]  /*5a30*/  SHFL.UP P0, R20, R19, 0x8, RZ ;  /* 0x0500000013147989 */ /* 0x000e2200000000ff */
[----:B--2---:R-:W-:Y:S01]  /*5a40*/  ISETP.NE.AND P1, PT, R14, 0x1f, PT ;  /* 0x0000001f0e00780c */ /* 0x004fe20003f25270 */
[----:B0-----:R-:W-:-:S05]  /*5a50*/  @P0 IMAD.IADD R20, R19, 0x1, R20 ;  /* 0x0000000113140824 */ /* 0x001fca00078e0214 */
[----:B------:R-:W0:Y:S07]  /*5a60*/  SHFL.UP P0, R15, R20, 0x10, RZ ;  /* 0x06000000140f7989 */ /* 0x000e2e00000000ff */
[----:B------:R-:W-:Y:S01]  /*5a70*/  @!P1 LEA R28, R32, UR5, 0x2 ;  /* 0x00000005201c9c11 */ /* 0x000fe2000f8e10ff */
[----:B0-----:R-:W-:-:S05]  /*5a80*/  @P0 IMAD.IADD R15, R20, 0x1, R15 ;  /* 0x00000001140f0824 */ /* 0x001fca00078e020f */
[----:B------:R-:W-:Y:S01]  /*5a90*/  @!P1 STS [R28], R15 ;  /* 0x0000000f1c009388 */ /* 0x000fe20000000800 */
[----:B------:R-:W-:Y:S06]  /*5aa0*/  BAR.SYNC.DEFER_BLOCKING 0x0 ;  /* 0x0000000000007b1d */ /* 0x000fec0000010000 */
[----:B------:R-:W0:Y:S04]  /*5ab0*/  LDS.128 R16, [UR5] ;  /* 0x00000005ff107984 */ /* 0x000e280008000c00 */
[----:B------:R-:W2:Y:S01]  /*5ac0*/  LDS.128 R20, [UR5+0x10] ;  /* 0x00001005ff147984 */ /* 0x000ea20008000c00 */
[----:B------:R-:W-:-:S03]  /*5ad0*/  ISETP.NE.AND P0, PT, R32, 0x2, PT ;  /* 0x000000022000780c */ /* 0x000fc60003f05270 */
[----:B------:R-:W3:Y:S01]  /*5ae0*/  LDS.128 R24, [UR5+0x20] ;  /* 0x00002005ff187984 */ /* 0x000ee20008000c00 */
[----:B------:R-:W-:Y:S01]  /*5af0*/  ISETP.NE.AND P1, PT, R32, 0x3, PT ;  /* 0x000000032000780c */ /* 0x000fe20003f25270 */
[----:B0-----:R-:W-:-:S05]  /*5b00*/  IMAD.IADD R29, R16, 0x1, R17 ;  /* 0x00000001101d7824 */ /* 0x001fca00078e0211 */
[----:B------:R-:W-:Y:S01]  /*5b10*/  SEL R30, R29, R16, !P0 ;  /* 0x000000101d1e7207 */ /* 0x000fe20004000000 */
[----:B------:R-:W-:Y:S01]  /*5b20*/  IMAD.IADD R29, R18, 0x1, R29 ;  /* 0x00000001121d7824 */ /* 0x000fe200078e021d */
[----:B------:R-:W-:-:S03]  /*5b30*/  ISETP.NE.AND P0, PT, R32, 0x4, PT ;  /* 0x000000042000780c */ /* 0x000fc60003f05270 */
[----:B------:R-:W-:Y:S01]  /*5b40*/  IMAD.IADD R34, R19, 0x1, R29 ;  /* 0x0000000113227824 */ /* 0x000fe200078e021d */
[----:B------:R-:W-:Y:S02]  /*5b50*/  SEL R33, R29, R30, !P1 ;  /* 0x0000001e1d217207 */ /* 0x000fe40004800000 */
[----:B------:R-:W-:Y:S01]  /*5b60*/  ISETP.NE.AND P1, PT, R32, 0x5, PT ;  /* 0x000000052000780c */ /* 0x000fe20003f25270 */
[----:B------:R-:W0:Y:S01]  /*5b70*/  LDS.128 R28, [UR5+0x30] ;  /* 0x00003005ff1c7984 */ /* 0x000e220008000c00 */
[C---:B------:R-:W-:Y:S01]  /*5b80*/  SEL R33, R34.reuse, R33, !P0 ;  /* 0x0000002122217207 */ /* 0x040fe20004000000 */
[----:B--2---:R-:W-:Y:S01]  /*5b90*/  IMAD.IADD R34, R34, 0x1, R20 ;  /* 0x0000000122227824 */ /* 0x004fe200078e0214 */
        /* <DEDUP_REMOVED lines=11> */
[----:B---3--:R-:W-:Y:S01]  /*5c50*/  IMAD.IADD R34, R34, 0x1, R24 ;  /* 0x0000000122227824 */ /* 0x008fe200078e0218 */
        /* <DEDUP_REMOVED lines=11> */
[----:B0-----:R-:W-:Y:S01]  /*5d10*/  IMAD.IADD R34, R34, 0x1, R28 ;  /* 0x0000000122227824 */ /* 0x001fe200078e021c */
[----:B------:R-:W-:-:S04]  /*5d20*/  ISETP.NE.AND P0, PT, R32, 0xe, PT ;  /* 0x0000000e2000780c */ /* 0x000fc80003f05270 */
[----:B------:R-:W-:Y:S01]  /*5d30*/  SEL R33, R34, R33, !P1 ;  /* 0x0000002122217207 */ /* 0x000fe20004800000 */
[----:B------:R-:W-:Y:S01]  /*5d40*/  IMAD.IADD R34, R29, 0x1, R34 ;  /* 0x000000011d227824 */ /* 0x000fe200078e0222 */
[----:B------:R-:W-:-:S03]  /*5d50*/  ISETP.NE.AND P1, PT, R32, 0xf, PT ;  /* 0x0000000f2000780c */ /* 0x000fc60003f25270 */
[----:B------:R-:W-:Y:S01]  /*5d60*/  IMAD.IADD R38, R30, 0x1, R34 ;  /* 0x000000011e267824 */ /* 0x000fe200078e0222 */
[----:B------:R-:W-:Y:S01]  /*5d70*/  SEL R33, R34, R33, !P0 ;  /* 0x0000002122217207 */ /* 0x000fe20004000000 */
[----:B------:R-:W-:Y:S01]  /*5d80*/  IMAD.IADD R2, R15, 0x1, -R2 ;  /* 0x000000010f027824 */ /* 0x000fe200078e0a02 */
[----:B------:R-:W-:Y:S02]  /*5d90*/  ISETP.NE.AND P2, PT, R14, RZ, PT ;  /* 0x000000ff0e00720c */ /* 0x000fe40003f45270 */
[----:B------:R-:W-:Y:S02]  /*5da0*/  ISETP.GE.U32.AND P0, PT, R59, 0x20, PT ;  /* 0x000000203b00780c */ /* 0x000fe40003f06070 */
[----:B------:R-:W-:Y:S02]  /*5db0*/  SEL R33, R38, R33, !P1 ;  /* 0x0000002126217207 */ /* 0x000fe40004800000 */
[----:B------:R-:W-:Y:S02]  /*5dc0*/  SEL R2, R2, RZ, P2 ;  /* 0x000000ff02027207 */ /* 0x000fe40001000000 */
[----:B------:R-:W-:-:S02]  /*5dd0*/  SEL R33, R33, RZ, P0 ;  /* 0x000000ff21217207 */ /* 0x000fc40000000000 */
[----:B-1----:R-:W-:-:S03]  /*5de0*/  IADD3 R0, PT, PT, R0, UR7, R35 ;  /* 0x0000000700007c10 */ /* 0x002fc6000fffe023 */
[----:B------:R-:W-:Y:S01]  /*5df0*/  IMAD.IADD R58, R33, 0x1, R2 ;  /* 0x00000001213a7824 */ /* 0x000fe200078e0202 */
[----:B------:R-:W-:-:S03]  /*5e00*/  IADD3 R14, PT, PT, R38, UR4, R31 ;  /* 0x00000004260e7c10 */ /* 0x000fc6000fffe01f */
[----:B------:R-:W-:Y:S02]  /*5e10*/  IMAD.IADD R2, R13, 0x1, R58 ;  /* 0x000000010d027824 */ /* 0x000fe400078e023a */
[----:B------:R-:W-:Y:S02]  /*5e20*/  IMAD.IADD R57, R57, 0x1, R0 ;  /* 0x0000000139397824 */ /* 0x000fe400078e0200 */
[----:B------:R-:W-:Y:S02]  /*5e30*/  IMAD.IADD R0, R2, 0x1, R10 ;  /* 0x0000000102007824 */ /* 0x000fe400078e020a */
[----:B------:R-:W-:Y:S02]  /*5e40*/  VIADD R14, R14, 0xffffe400 ;  /* 0xffffe4000e0e7836 */ /* 0x000fe40000000000 */
[----:B------:R-:W-:-:S03]  /*5e50*/  IMAD.IADD R15, R0, 0x1, R9 ;  /* 0x00000001000f7824 */ /* 0x000fc600078e0209 */
[----:B------:R-:W-:Y:S01]  /*5e60*/  ISETP.GT.AND P0, PT, R14, 0x200, PT ;  /* 0x000002000e00780c */ /* 0x000fe20003f04270 */
[----:B------:R-:W-:-:S04]  /*5e70*/  IMAD.IADD R35, R15, 0x1, R8 ;  /* 0x000000010f237824 */ /* 0x000fc800078e0208 */
[----:B------:R-:W-:Y:S02]  /*5e80*/  IMAD.IADD R38, R35, 0x1, R7 ;  /* 0x0000000123267824 */ /* 0x000fe400078e0207 */
[----:B------:R-:W-:Y:S02]  /*5e90*/  IMAD.IADD R51, R40, 0x1, R58 ;  /* 0x0000000128337824 */ /* 0x000fe400078e023a */
[----:B------:R-:W-:Y:S01]  /*5ea0*/  IMAD.IADD R40, R38, 0x1, R6 ;  /* 0x0000000126287824 */ /* 0x000fe200078e0206 */
[----:B------:R-:W-:Y:S01]  /*5eb0*/  BSSY.RECONVERGENT B0, `(.L_x_110) ;  /* 0x0000181000007945 */ /* 0x000fe20003800200 */
[----:B------:R-:W-:Y:S02]  /*5ec0*/  IMAD.IADD R47, R51, 0x1, R53 ;  /* 0x00000001332f7824 */ /* 0x000fe400078e0235 */
[----:B------:R-:W-:Y:S02]  /*5ed0*/  IMAD.IADD R42, R40, 0x1, R5 ;  /* 0x00000001282a7824 */ /* 0x000fe400078e0205 */
        /* <DEDUP_REMOVED lines=13> */
[----:B------:R-:W-:Y:S02]  /*5fb0*/  IMAD.IADD R43, R43, 0x1, R58 ;  /* 0x000000012b2b7824 */ /* 0x000fe400078e023a */
[----:B------:R-:W-:Y:S02]  /*5fc0*/  IMAD.IADD R55, R58, 0x1, R61 ;  /* 0x000000013a377824 */ /* 0x000fe400078e023d */
[----:B------:R-:W-:Y:S02]  /*5fd0*/  IMAD.IADD R44, R47, 0x1, R49 ;  /* 0x000000012f2c7824 */ /* 0x000fe400078e0231 */
[----:B------:R-:W-:Y:S01]  /*5fe0*/  IMAD.IADD R45, R42, 0x1, R4 ;  /* 0x000000012a2d7824 */ /* 0x000fe200078e0204 */
[----:B------:R-:W-:Y:S06]  /*5ff0*/  @P0 BRA `(.L_x_111) ;  /* 0x0000000c007c0947 */ /* 0x000fec0003800000 */
[----:B------:R-:W-:Y:S01]  /*6000*/  ISETP.GE.AND P0, PT, R58, R14, PT ;  /* 0x0000000e3a00720c */ /* 0x000fe20003f06270 */
[----:B------:R-:W-:Y:S03]  /*6010*/  BSSY.RECONVERGENT B2, `(.L_x_112) ;  /* 0x000000e000027945 */ /* 0x000fe60003800200 */
[----:B------:R-:W-:-:S13]  /*6020*/  ISETP.NE.AND P0, PT, R61, RZ, !P0 ;  /* 0x000000ff3d00720c */ /* 0x000fda0004705270 */
[----:B------:R-:W-:Y:S05]  /*6030*/  @!P0 BRA `(.L_x_113) ;  /* 0x00000000002c8947 */ /* 0x000fea0003800000 */
[----:B------:R-:W-:Y:S01]  /*6040*/  UISETP.NE.AND UP0, UPT, UR11, URZ, UPT ;  /* 0x000000ff0b00728c */ /* 0x000fe2000bf05270 */
[----:B------:R-:W-:Y:S01]  /*6050*/  CS2R R16, SRZ ;  /* 0x0000000000107805 */ /* 0x000fe2000001ff00 */
[----:B------:R-:W0:Y:S07]  /*6060*/  LDCU.64 UR12, c[0x0][0x390] ;  /* 0x00007200ff0c77ac */ /* 0x000e2e0008000a00 */
[----:B------:R-:W-:Y:S05]  /*6070*/  BRA.U UP0, `(.L_x_114) ;  /* 0x0000000100087547 */ /* 0x000fea000b800000 */
[----:B------:R-:W1:Y:S02]  /*6080*/  LDC.64 R16, c[0x0][0x3d0] ;  /* 0x0000f400ff107b82 */ /* 0x000e640000000a00 */
[----:B-1----:R-:W5:Y:S02]  /*6090*/  LDG.E.64 R16, desc[UR8][R16.64] ;  /* 0x0000000810107981 */ /* 0x002f64000c1e1b00 */
.L_x_114:
[----:B-----5:R-:W-:-:S04]  /*60a0*/  IADD3 R18, P0, PT, R58, R16, RZ ;  /* 0x000000103a127210 */ /* 0x020fc80007f1e0ff */
[----:B------:R-:W-:Y:S02]  /*60b0*/  LEA.HI.X.SX32 R17, R58, R17, 0x1, P0 ;  /* 0x000000113a117211 */ /* 0x000fe400000f0eff */
[----:B0-----:R-:W-:-:S04]  /*60c0*/  LEA R16, P0, R18, UR12, 0x2 ;  /* 0x0000000c12107c11 */ /* 0x001fc8000f8010ff */
[----:B------:R-:W-:-:S05]  /*60d0*/  LEA.HI.X R17, R18, UR13, R17, 0x2, P0 ;  /* 0x0000000d12117c11 */ /* 0x000fca00080f1411 */
[----:B------:R0:W-:Y:S04]  /*60e0*/  STG.E desc[UR8][R16.64], R57 ;  /* 0x0000003910007986 */ /* 0x0001e8000c101908 */
.L_x_113:
[----:B------:R-:W-:Y:S05]  /*60f0*/  BSYNC.RECONVERGENT B2 ;  /* 0x0000000000027941 */ /* 0x000fea0003800200 */
.L_x_112:
[----:B------:R-:W-:Y:S01]  /*6100*/  ISETP.GE.AND P0, PT, R55, R14, PT ;  /* 0x0000000e3700720c */ /* 0x000fe20003f06270 */
[----:B------:R-:W-:Y:S03]  /*6110*/  BSSY.RECONVERGENT B2, `(.L_x_115) ;  /* 0x000000e000027945 */ /* 0x000fe60003800200 */
[----:B------:R-:W-:-:S13]  /*6120*/  ISETP.EQ.OR P0, PT, R56, RZ, P0 ;  /* 0x000000ff3800720c */ /* 0x000fda0000702670 */
[----:B------:R-:W-:Y:S05]  /*6130*/  @P0 BRA `(.L_x_116) ;  /* 0x00000000002c0947 */ /* 0x000fea0003800000 */
[----:B------:R-:W-:Y:S01]  /*6140*/  UISETP.NE.AND UP0, UPT, UR11, URZ, UPT ;  /* 0x000000ff0b00728c */ /* 0x000fe2000bf05270 */
[----:B0-----:R-:W-:Y:S01]  /*6150*/  CS2R R16, SRZ ;  /* 0x0000000000107805 */ /* 0x001fe2000001ff00 */
[----:B------:R-:W0:Y:S07]  /*6160*/  LDCU.64 UR12, c[0x0][0x390] ;  /* 0x00007200ff0c77ac */ /* 0x000e2e0008000a00 */
[----:B------:R-:W-:Y:S05]  /*6170*/  BRA.U UP0, `(.L_x_117) ;  /* 0x0000000100087547 */ /* 0x000fea000b800000 */
[----:B------:R-:W1:Y:S02]  /*6180*/  LDC.64 R16, c[0x0][0x3d0] ;  /* 0x0000f400ff107b82 */ /* 0x000e640000000a00 */
[----:B-1----:R-:W5:Y:S02]  /*6190*/  LDG.E.64 R16, desc[UR8][R16.64] ;  /* 0x0000000810107981 */ /* 0x002f64000c1e1b00 */
.L_x_117:
[----:B-----5:R-:W-:-:S04]  /*61a0*/  IADD3 R18, P0, PT, R55, R16, RZ ;  /* 0x0000001037127210 */ /* 0x020fc80007f1e0ff */
[----:B------:R-:W-:Y:S02]  /*61b0*/  LEA.HI.X.SX32 R17, R55, R17, 0x1, P0 ;  /* 0x0000001137117211 */ /* 0x000fe400000f0eff */
[----:B0-----:R-:W-:-:S04]  /*61c0*/  LEA R16, P0, R18, UR12, 0x2 ;  /* 0x0000000c12107c11 */ /* 0x001fc8000f8010ff */
[----:B------:R-:W-:-:S05]  /*61d0*/  LEA.HI.X R17, R18, UR13, R17, 0x2, P0 ;  /* 0x0000000d12117c11 */ /* 0x000fca00080f1411 */
[----:B------:R1:W-:Y:S04]  /*61e0*/  STG.E desc[UR8][R16.64], R52 ;  /* 0x0000003410007986 */ /* 0x0003e8000c101908 */
.L_x_116:
[----:B------:R-:W-:Y:S05]  /*61f0*/  BSYNC.RECONVERGENT B2 ;  /* 0x0000000000027941 */ /* 0x000fea0003800200 */
.L_x_115:
[----:B------:R-:W-:Y:S01]  /*6200*/  ISETP.GE.AND P0, PT, R51, R14, PT ;  /* 0x0000000e3300720c */ /* 0x000fe20003f06270 */
[----:B------:R-:W-:Y:S03]  /*6210*/  BSSY.RECONVERGENT B2, `(.L_x_118) ;  /* 0x000000e000027945 */ /* 0x000fe60003800200 */
[----:B------:R-:W-:-:S13]  /*6220*/  ISETP.EQ.OR P0, PT, R53, RZ, P0 ;  /* 0x000000ff3500720c */ /* 0x000fda0000702670 */
[----:B------:R-:W-:Y:S05]  /*6230*/  @P0 BRA `(.L_x_119) ;  /* 0x00000000002c0947 */ /* 0x000fea0003800000 */
[----:B------:R-:W-:Y:S01]  /*6240*/  UISETP.NE.AND UP0, UPT, UR11, URZ, UPT ;  /* 0x000000ff0b00728c */ /* 0x000fe2000bf05270 */
[----:B01----:R-:W-:Y:S01]  /*6250*/  CS2R R16, SRZ ;  /* 0x0000000000107805 */ /* 0x003fe2000001ff00 */
[----:B------:R-:W0:Y:S07]  /*6260*/  LDCU.64 UR12, c[0x0][0x390] ;  /* 0x00007200ff0c77ac */ /* 0x000e2e0008000a00 */
[----:B------:R-:W-:Y:S05]  /*6270*/  BRA.U UP0, `(.L_x_120) ;  /* 0x0000000100087547 */ /* 0x000fea000b800000 */
[----:B------:R-:W1:Y:S02]  /*6280*/  LDC.64 R16, c[0x0][0x3d0] ;  /* 0x0000f400ff107b82 */ /* 0x000e640000000a00 */
[----:B-1----:R-:W5:Y:S02]  /*6290*/  LDG.E.64 R16, desc[UR8][R16.64] ;  /* 0x0000000810107981 */ /* 0x002f64000c1e1b00 */
.L_x_120:
[----:B-----5:R-:W-:-:S04]  /*62a0*/  IADD3 R18, P0, PT, R51, R16, RZ ;  /* 0x0000001033127210 */ /* 0x020fc80007f1e0ff */
[----:B------:R-:W-:Y:S02]  /*62b0*/  LEA.HI.X.SX32 R17, R51, R17, 0x1, P0 ;  /* 0x0000001133117211 */ /* 0x000fe400000f0eff */
[----:B0-----:R-:W-:-:S04]  /*62c0*/  LEA R16, P0, R18, UR12, 0x2 ;  /* 0x0000000c12107c11 */ /* 0x001fc8000f8010ff */
[----:B------:R-:W-:-:S05]  /*62d0*/  LEA.HI.X R17, R18, UR13, R17, 0x2, P0 ;  /* 0x0000000d12117c11 */ /* 0x000fca00080f1411 */
[----:B------:R2:W-:Y:S04]  /*62e0*/  STG.E desc[UR8][R16.64], R48 ;  /* 0x0000003010007986 */ /* 0x0005e8000c101908 */
.L_x_119:
[----:B------:R-:W-:Y:S05]  /*62f0*/  BSYNC.RECONVERGENT B2 ;  /* 0x0000000000027941 */ /* 0x000fea0003800200 */
.L_x_118:
[----:B------:R-:W-:Y:S01]  /*6300*/  ISETP.GE.AND P0, PT, R47, R14, PT ;  /* 0x0000000e2f00720c */ /* 0x000fe20003f06270 */
[----:B------:R-:W-:Y:S03]  /*6310*/  BSSY.RECONVERGENT B2, `(.L_x_121) ;  /* 0x000000e000027945 */ /* 0x000fe60003800200 */
[----:B------:R-:W-:-:S13]  /*6320*/  ISETP.EQ.OR P0, PT, R49, RZ, P0 ;  /* 0x000000ff3100720c */ /* 0x000fda0000702670 */
[----:B------:R-:W-:Y:S05]  /*6330*/  @P0 BRA `(.L_x_122) ;  /* 0x00000000002c0947 */ /* 0x000fea0003800000 */
[----:B------:R-:W-:Y:S01]  /*6340*/  UISETP.NE.AND UP0, UPT, UR11, URZ, UPT ;  /* 0x000000ff0b00728c */ /* 0x000fe2000bf05270 */
[----:B012---:R-:W-:Y:S01]  /*6350*/  CS2R R16, SRZ ;  /* 0x0000000000107805 */ /* 0x007fe2000001ff00 */
[----:B------:R-:W0:Y:S07]  /*6360*/  LDCU.64 UR12, c[0x0][0x390] ;  /* 0x00007200ff0c77ac */ /* 0x000e2e0008000a00 */
[----:B------:R-:W-:Y:S05]  /*6370*/  BRA.U UP0, `(.L_x_123) ;  /* 0x0000000100087547 */ /* 0x000fea000b800000 */
[----:B------:R-:W1:Y:S02]  /*6380*/  LDC.64 R16, c[0x0][0x3d0] ;  /* 0x0000f400ff107b82 */ /* 0x000e640000000a00 */
[----:B-1----:R-:W5:Y:S02]  /*6390*/  LDG.E.64 R16, desc[UR8][R16.64] ;  /* 0x0000000810107981 */ /* 0x002f64000c1e1b00 */
.L_x_123:
[----:B-----5:R-:W-:-:S04]  /*63a0*/  IADD3 R18, P0, PT, R47, R16, RZ ;  /* 0x000000102f127210 */ /* 0x020fc80007f1e0ff */
[----:B------:R-:W-:Y:S02]  /*63b0*/  LEA.HI.X.SX32 R17, R47, R17, 0x1, P0 ;  /* 0x000000112f117211 */ /* 0x000fe400000f0eff */
[----:B0-----:R-:W-:-:S04]  /*63c0*/  LEA R16, P0, R18, UR12, 0x2 ;  /* 0x0000000c12107c11 */ /* 0x001fc8000f8010ff */
[----:B------:R-:W-:-:S05]  /*63d0*/  LEA.HI.X R17, R18, UR13, R17, 0x2, P0 ;  /* 0x0000000d12117c11 */ /* 0x000fca00080f1411 */
[----:B------:R3:W-:Y:S04]  /*63e0*/  STG.E desc[UR8][R16.64], R50 ;  /* 0x0000003210007986 */ /* 0x0007e8000c101908 */
.L_x_122:
[----:B------:R-:W-:Y:S05]  /*63f0*/  BSYNC.RECONVERGENT B2 ;  /* 0x0000000000027941 */ /* 0x000fea0003800200 */
.L_x_121:
[----:B------:R-:W-:Y:S01]  /*6400*/  ISETP.GE.AND P0, PT, R44, R14, PT ;  /* 0x0000000e2c00720c */ /* 0x000fe20003f06270 */
[----:B------:R-:W-:Y:S03]  /*6410*/  BSSY.RECONVERGENT B2, `(.L_x_124) ;  /* 0x000000e000027945 */ /* 0x000fe60003800200 */
[----:B------:R-:W-:-:S13]  /*6420*/  ISETP.EQ.OR P0, PT, R12, RZ, P0 ;  /* 0x000000ff0c00720c */ /* 0x000fda0000702670 */
[----:B------:R-:W-:Y:S05]  /*6430*/  @P0 BRA `(.L_x_125) ;  /* 0x00000000002c0947 */ /* 0x000fea0003800000 */
[----:B------:R-:W-:Y:S01]  /*6440*/  UISETP.NE.AND UP0, UPT, UR11, URZ, UPT ;  /* 0x000000ff0b00728c */ /* 0x000fe2000bf05270 */
[----:B0123--:R-:W-:Y:S01]  /*6450*/  CS2R R16, SRZ ;  /* 0x0000000000107805 */ /* 0x00ffe2000001ff00 */
[----:B------:R-:W0:Y:S07]  /*6460*/  LDCU.64 UR12, c[0x0][0x390] ;  /* 0x00007200ff0c77ac */ /* 0x000e2e0008000a00 */
[----:B------:R-:W-:Y:S05]  /*6470*/  BRA.U UP0, `(.L_x_126) ;  /* 0x0000000100087547 */ /* 0x000fea000b800000 */
[----:B------:R-:W1:Y:S02]  /*6480*/  LDC.64 R16, c[0x0][0x3d0] ;  /* 0x0000f400ff107b82 */ /* 0x000e640000000a00 */
[----:B-1----:R-:W5:Y:S02]  /*6490*/  LDG.E.64 R16, desc[UR8][R16.64] ;  /* 0x0000000810107981 */ /* 0x002f64000c1e1b00 */
.L_x_126:
[----:B-----5:R-:W-:-:S04]  /*64a0*/  IADD3 R12, P0, PT, R44, R16, RZ ;  /* 0x000000102c0c7210 */ /* 0x020fc80007f1e0ff */
[----:B------:R-:W-:Y:S02]  /*64b0*/  LEA.HI.X.SX32 R17, R44, R17, 0x1, P0 ;  /* 0x000000112c117211 */ /* 0x000fe400000f0eff */
[----:B0-----:R-:W-:-:S04]  /*64c0*/  LEA R16, P0, R12, UR12, 0x2 ;  /* 0x0000000c0c107c11 */ /* 0x001fc8000f8010ff */
[----:B------:R-:W-:-:S05]  /*64d0*/  LEA.HI.X R17, R12, UR13, R17, 0x2, P0 ;  /* 0x0000000d0c117c11 */ /* 0x000fca00080f1411 */
[----:B------:R4:W-:Y:S04]  /*64e0*/  STG.E desc[UR8][R16.64], R54 ;  /* 0x0000003610007986 */ /* 0x0009e8000c101908 */
.L_x_125:
[----:B------:R-:W-:Y:S05]  /*64f0*/  BSYNC.RECONVERGENT B2 ;  /* 0x0000000000027941 */ /* 0x000fea0003800200 */
.L_x_124:
[----:B------:R-:W-:Y:S01]  /*6500*/  ISETP.GE.AND P0, PT, R43, R14, PT ;  /* 0x0000000e2b00720c */ /* 0x000fe20003f06270 */
[----:B------:R-:W-:Y:S03]  /*6510*/  BSSY.RECONVERGENT B2, `(.L_x_127) ;  /* 0x000000e000027945 */ /* 0x000fe60003800200 */
[----:B------:R-:W-:-:S13]  /*6520*/  ISETP.EQ.OR P0, PT, R11, RZ, P0 ;  /* 0x000000ff0b00720c */ /* 0x000fda0000702670 */
[----:B------:R-:W-:Y:S05]  /*6530*/  @P0 BRA `(.L_x_128) ;  /* 0x00000000002c0947 */ /* 0x000fea0003800000 */
[----:B------:R-:W-:Y:S01]  /*6540*/  UISETP.NE.AND UP0, UPT, UR11, URZ, UPT ;  /* 0x000000ff0b00728c */ /* 0x000fe2000bf05270 */
[----:B01234-:R-:W-:Y:S01]  /*6550*/  CS2R R16, SRZ ;  /* 0x0000000000107805 */ /* 0x01ffe2000001ff00 */
[----:B------:R-:W0:Y:S07]  /*6560*/  LDCU.64 UR12, c[0x0][0x390] ;  /* 0x00007200ff0c77ac */ /* 0x000e2e0008000a00 */
[----:B------:R-:W-:Y:S05]  /*6570*/  BRA.U UP0, `(.L_x_129) ;  /* 0x0000000100087547 */ /* 0x000fea000b800000 */
[----:B------:R-:W1:Y:S02]  /*6580*/  LDC.64 R16, c[0x0][0x3d0] ;  /* 0x0000f400ff107b82 */ /* 0x000e640000000a00 */
[----:B-1----:R-:W5:Y:S02]  /*6590*/  LDG.E.64 R16, desc[UR8][R16.64] ;  /* 0x0000000810107981 */ /* 0x002f64000c1e1b00 */
.L_x_129:
[----:B-----5:R-:W-:-:S04]  /*65a0*/  IADD3 R11, P0, PT, R43, R16, RZ ;  /* 0x000000102b0b7210 */ /* 0x020fc80007f1e0ff */
[----:B------:R-:W-:Y:S02]  /*65b0*/  LEA.HI.X.SX32 R12, R43, R17, 0x1, P0 ;  /* 0x000000112b0c7211 */ /* 0x000fe400000f0eff */
[----:B0-----:R-:W-:-:S04]  /*65c0*/  LEA R16, P0, R11, UR12, 0x2 ;  /* 0x0000000c0b107c11 */ /* 0x001fc8000f8010ff */
[----:B------:R-:W-:-:S05]  /*65d0*/  LEA.HI.X R17, R11, UR13, R12, 0x2, P0 ;  /* 0x0000000d0b117c11 */ /* 0x000fca00080f140c */
[----:B------:R0:W-:Y:S04]  /*65e0*/  STG.E desc[UR8][R16.64], R46 ;  /* 0x0000002e10007986 */ /* 0x0001e8000c101908 */
.L_x_128:
[----:B------:R-:W-:Y:S05]  /*65f0*/  BSYNC.RECONVERGENT B2 ;  /* 0x0000000000027941 */ /* 0x000fea0003800200 */
.L_x_127:
[----:B------:R-:W-:Y:S01]  /*6600*/  ISETP.GE.AND P0, PT, R2, R14, PT ;  /* 0x0000000e0200720c */ /* 0x000fe20003f06270 */
[----:B------:R-:W-:Y:S03]  /*6610*/  BSSY.RECONVERGENT B2, `(.L_x_130) ;  /* 0x000000e000027945 */ /* 0x000fe60003800200 */
[----:B------:R-:W-:-:S13]  /*6620*/  ISETP.EQ.OR P0, PT, R10, RZ, P0 ;  /* 0x000000ff0a00720c */ /* 0x000fda0000702670 */
[----:B------:R-:W-:Y:S05]  /*6630*/  @P0 BRA `(.L_x_131) ;  /* 0x00000000002c0947 */ /* 0x000fea0003800000 */
[----:B------:R-:W-:Y:S01]  /*6640*/  UISETP.NE.AND UP0, UPT, UR11, URZ, UPT ;  /* 0x000000ff0b00728c */ /* 0x000fe2000bf05270 */
[----:B------:R-:W-:Y:S01]  /*6650*/  CS2R R10, SRZ ;  /* 0x00000000000a7805 */ /* 0x000fe2000001ff00 */
[----:B------:R-:W0:Y:S07]  /*6660*/  LDCU.64 UR12, c[0x0][0x390] ;  /* 0x00007200ff0c77ac */ /* 0x000e2e0008000a00 */
[----:B------:R-:W-:Y:S05]  /*6670*/  BRA.U UP0, `(.L_x_132) ;  /* 0x0000000100087547 */ /* 0x000fea000b800000 */
[----:B------:R-:W1:Y:S02]  /*6680*/  LDC.64 R10, c[0x0][0x3d0] ;  /* 0x0000f400ff0a7b82 */ /* 0x000e640000000a00 */
[----:B-1----:R-:W5:Y:S02]  /*6690*/  LDG.E.64 R10, desc[UR8][R10.64] ;  /* 0x000000080a0a7981 */ /* 0x002f64000c1e1b00 */
.L_x_132:
[----:B-----5:R-:W-:-:S04]  /*66a0*/  IADD3 R12, P0, PT, R2, R10, RZ ;  /* 0x0000000a020c7210 */ /* 0x020fc80007f1e0ff */
[----:B------:R-:W-:Y:S02]  /*66b0*/  LEA.HI.X.SX32 R11, R2, R11, 0x1, P0 ;  /* 0x0000000b020b7211 */ /* 0x000fe400000f0eff */
[----:B0-----:R-:W-:-:S04]  /*66c0*/  LEA R10, P0, R12, UR12, 0x2 ;  /* 0x0000000c0c0a7c11 */ /* 0x001fc8000f8010ff */
[----:B------:R-:W-:-:S05]  /*66d0*/  LEA.HI.X R11, R12, UR13, R11, 0x2, P0 ;  /* 0x0000000d0c0b7c11 */ /* 0x000fca00080f140b */
[----:B------:R0:W-:Y:S04]  /*66e0*/  STG.E desc[UR8][R10.64], R13 ;  /* 0x0000000d0a007986 */ /* 0x0001e8000c101908 */
.L_x_131:
[----:B------:R-:W-:Y:S05]  /*66f0*/  BSYNC.RECONVERGENT B2 ;  /* 0x0000000000027941 */ /* 0x000fea0003800200 */
.L_x_130:
        /* <DEDUP_REMOVED lines=10> */
.L_x_135:
[----:B-----5:R-:W-:-:S04]  /*67a0*/  IADD3 R2, P0, PT, R0, R10, RZ ;  /* 0x0000000a00027210 */ /* 0x020fc80007f1e0ff */
[----:B------:R-:W-:Y:S02]  /*67b0*/  LEA.HI.X.SX32 R11, R0, R11, 0x1, P0 ;  /* 0x0000000b000b7211 */ /* 0x000fe400000f0eff */
[----:B0-----:R-:W-:-:S04]  /*67c0*/  LEA R10, P0, R2, UR12, 0x2 ;  /* 0x0000000c020a7c11 */ /* 0x001fc8000f8010ff */
[----:B------:R-:W-:-:S05]  /*67d0*/  LEA.HI.X R11, R2, UR13, R11, 0x2, P0 ;  /* 0x0000000d020b7c11 */ /* 0x000fca00080f140b */
[----:B------:R0:W-:Y:S04]  /*67e0*/  STG.E desc[UR8][R10.64], R32 ;  /* 0x000000200a007986 */ /* 0x0001e8000c101908 */
.L_x_134:
[----:B------:R-:W-:Y:S05]  /*67f0*/  BSYNC.RECONVERGENT B2 ;  /* 0x0000000000027941 */ /* 0x000fea0003800200 */
.L_x_133:
        /* <DEDUP_REMOVED lines=10> */
.L_x_138:
[----:B-----5:R-:W-:-:S04]  /*68a0*/  IADD3 R0, P0, PT, R15, R8, RZ ;  /* 0x000000080f007210 */ /* 0x020fc80007f1e0ff */
[----:B------:R-:W-:Y:S02]  /*68b0*/  LEA.HI.X.SX32 R9, R15, R9, 0x1, P0 ;  /* 0x000000090f097211 */ /* 0x000fe400000f0eff */
[----:B0-----:R-:W-:-:S04]  /*68c0*/  LEA R8, P0, R0, UR12, 0x2 ;  /* 0x0000000c00087c11 */ /* 0x001fc8000f8010ff */
[----:B------:R-:W-:-:S05]  /*68d0*/  LEA.HI.X R9, R0, UR13, R9, 0x2, P0 ;  /* 0x0000000d00097c11 */ /* 0x000fca00080f1409 */
[----:B------:R0:W-:Y:S04]  /*68e0*/  STG.E desc[UR8][R8.64], R33 ;  /* 0x0000002108007986 */ /* 0x0001e8000c101908 */
.L_x_137:
[----:B------:R-:W-:Y:S05]  /*68f0*/  BSYNC.RECONVERGENT B2 ;  /* 0x0000000000027941 */ /* 0x000fea0003800200 */
.L_x_136:
        /* <DEDUP_REMOVED lines=10> */
.L_x_141:
[----:B-----5:R-:W-:-:S04]  /*69a0*/  IADD3 R0, P0, PT, R35, R8, RZ ;  /* 0x0000000823007210 */ /* 0x020fc80007f1e0ff */
[----:B------:R-:W-:Y:S02]  /*69b0*/  LEA.HI.X.SX32 R9, R35, R9, 0x1, P0 ;  /* 0x0000000923097211 */ /* 0x000fe400000f0eff */
[----:B0-----:R-:W-:-:S04]  /*69c0*/  LEA R8, P0, R0, UR12, 0x2 ;  /* 0x0000000c00087c11 */ /* 0x001fc8000f8010ff */
[----:B------:R-:W-:-:S05]  /*69d0*/  LEA.HI.X R9, R0, UR13, R9, 0x2, P0 ;  /* 0x0000000d00097c11 */ /* 0x000fca00080f1409 */
[----:B------:R0:W-:Y:S04]  /*69e0*/  STG.E desc[UR8][R8.64], R34 ;  /* 0x0000002208007986 */ /* 0x0001e8000c101908 */
.L_x_140:
[----:B------:R-:W-:Y:S05]  /*69f0*/  BSYNC.RECONVERGENT B2 ;  /* 0x0000000000027941 */ /* 0x000fea0003800200 */
.L_x_139:
        /* <DEDUP_REMOVED lines=10> */
.L_x_144:
[----:B-----5:R-:W-:-:S04]  /*6aa0*/  IADD3 R0, P0, PT, R38, R6, RZ ;  /* 0x0000000626007210 */ /* 0x020fc80007f1e0ff */
[----:B------:R-:W-:Y:S02]  /*6ab0*/  LEA.HI.X.SX32 R7, R38, R7, 0x1, P0 ;  /* 0x0000000726077211 */ /* 0x000fe400000f0eff */
[----:B0-----:R-:W-:-:S04]  /*6ac0*/  LEA R6, P0, R0, UR12, 0x2 ;  /* 0x0000000c00067c11 */ /* 0x001fc8000f8010ff */
[----:B------:R-:W-:-:S05]  /*6ad0*/  LEA.HI.X R7, R0, UR13, R7, 0x2, P0 ;  /* 0x0000000d00077c11 */ /* 0x000fca00080f1407 */
[----:B------:R0:W-:Y:S04]  /*6ae0*/  STG.E desc[UR8][R6.64], R36 ;  /* 0x0000002406007986 */ /* 0x0001e8000c101908 */
.L_x_143:
[----:B------:R-:W-:Y:S05]  /*6af0*/  BSYNC.RECONVERGENT B2 ;  /* 0x0000000000027941 */ /* 0x000fea0003800200 */
.L_x_142:
        /* <DEDUP_REMOVED lines=10> */
.L_x_147:
[----:B-----5:R-:W-:-:S04]  /*6ba0*/  IADD3 R0, P0, PT, R40, R6, RZ ;  /* 0x0000000628007210 */ /* 0x020fc80007f1e0ff */
[----:B------:R-:W-:Y:S02]  /*6bb0*/  LEA.HI.X.SX32 R7, R40, R7, 0x1, P0 ;  /* 0x0000000728077211 */ /* 0x000fe400000f0eff */
[----:B0-----:R-:W-:-:S04]  /*6bc0*/  LEA R6, P0, R0, UR12, 0x2 ;  /* 0x0000000c00067c11 */ /* 0x001fc8000f8010ff */
[----:B------:R-:W-:-:S05]  /*6bd0*/  LEA.HI.X R7, R0, UR13, R7, 0x2, P0 ;  /* 0x0000000d00077c11 */ /* 0x000fca00080f1407 */
[----:B------:R0:W-:Y:S04]  /*6be0*/  STG.E desc[UR8][R6.64], R37 ;  /* 0x0000002506007986 */ /* 0x0001e8000c101908 */
.L_x_146:
[----:B------:R-:W-:Y:S05]  /*6bf0*/  BSYNC.RECONVERGENT B2 ;  /* 0x0000000000027941 */ /* 0x000fea0003800200 */
.L_x_145:
        /* <DEDUP_REMOVED lines=10> */
.L_x_150:
[----:B-----5:R-:W-:-:S04]  /*6ca0*/  IADD3 R0, P0, PT, R42, R4, RZ ;  /* 0x000000042a007210 */ /* 0x020fc80007f1e0ff */
[----:B------:R-:W-:Y:S02]  /*6cb0*/  LEA.HI.X.SX32 R5, R42, R5, 0x1, P0 ;  /* 0x000000052a057211 */ /* 0x000fe400000f0eff */
[----:B0-----:R-:W-:-:S04]  /*6cc0*/  LEA R4, P0, R0, UR12, 0x2 ;  /* 0x0000000c00047c11 */ /* 0x001fc8000f8010ff */
[----:B------:R-:W-:-:S05]  /*6cd0*/  LEA.HI.X R5, R0, UR13, R5, 0x2, P0 ;  /* 0x0000000d00057c11 */ /* 0x000fca00080f1405 */
[----:B------:R0:W-:Y:S04]  /*6ce0*/  STG.E desc[UR8][R4.64], R39 ;  /* 0x0000002704007986 */ /* 0x0001e8000c101908 */
.L_x_149:
[----:B------:R-:W-:Y:S05]  /*6cf0*/  BSYNC.RECONVERGENT B2 ;  /* 0x0000000000027941 */ /* 0x000fea0003800200 */
.L_x_148:
[----:B------:R-:W-:-:S04]  /*6d00*/  ISETP.GE.AND P0, PT, R45, R14, PT ;  /* 0x0000000e2d00720c */ /* 0x000fc80003f06270 */
        /* <DEDUP_REMOVED lines=8> */
.L_x_152:
[----:B-----5:R-:W-:-:S04]  /*6d90*/  IADD3 R0, P0, PT, R45, R2, RZ ;  /* 0x000000022d007210 */ /* 0x020fc80007f1e0ff */
[----:B------:R-:W-:Y:S02]  /*6da0*/  LEA.HI.X.SX32 R3, R45, R3, 0x1, P0 ;  /* 0x000000032d037211 */ /* 0x000fe400000f0eff */
[----:B0-----:R-:W-:-:S04]  /*6db0*/  LEA R2, P0, R0, UR12, 0x2 ;  /* 0x0000000c00027c11 */ /* 0x001fc8000f8010ff */
[----:B------:R-:W-:-:S05]  /*6dc0*/  LEA.HI.X R3, R0, UR13, R3, 0x2, P0 ;  /* 0x0000000d00037c11 */ /* 0x000fca00080f1403 */
[----:B------:R0:W-:Y:S01]  /*6dd0*/  STG.E desc[UR8][R2.64], R41 ;  /* 0x0000002902007986 */ /* 0x0001e2000c101908 */
[----:B------:R-:W-:Y:S05]  /*6de0*/  BRA `(.L_x_151) ;  /* 0x0000000800347947 */ /* 0x000fea0003800000 */
.L_x_111:
[----:B------:R-:W-:Y:S01]  /*6df0*/  BAR.SYNC.DEFER_BLOCKING 0x0 ;  /* 0x0000000000007b1d */ /* 0x000fe20000010000 */
[----:B------:R-:W-:Y:S02]  /*6e00*/  ISETP.NE.AND P0, PT, R61, RZ, PT ;  /* 0x000000ff3d00720c */ /* 0x000fe40003f05270 */
[----:B------:R-:W-:Y:S02]  /*6e10*/  ISETP.NE.AND P4, PT, R56, RZ, PT ;  /* 0x000000ff3800720c */ /* 0x000fe40003f85270 */
[----:B------:R-:W-:Y:S01]  /*6e20*/  ISETP.NE.AND P3, PT, R53, RZ, PT ;  /* 0x000000ff3500720c */ /* 0x000fe20003f65270 */
[----:B------:R-:W0:Y:S01]  /*6e30*/  LDCU.64 UR12, c[0x0][0x390] ;  /* 0x00007200ff0c77ac */ /* 0x000e220008000a00 */
[----:B------:R-:W-:Y:S02]  /*6e40*/  ISETP.NE.AND P6, PT, R49, RZ, PT ;  /* 0x000000ff3100720c */ /* 0x000fe40003fc5270 */
[----:B------:R-:W-:Y:S02]  /*6e50*/  ISETP.NE.AND P5, PT, R12, RZ, PT ;  /* 0x000000ff0c00720c */ /* 0x000fe40003fa5270 */
[----:B------:R-:W-:-:S02]  /*6e60*/  ISETP.NE.AND P2, PT, R11, RZ, PT ;  /* 0x000000ff0b00720c */ /* 0x000fc40003f45270 */
[----:B------:R-:W-:Y:S02]  /*6e70*/  ISETP.NE.AND P1, PT, R10, RZ, PT ;  /* 0x000000ff0a00720c */ /* 0x000fe40003f25270 */
[----:B------:R-:W-:Y:S02]  /*6e80*/  @P0 LEA R58, R58, UR5, 0x2 ;  /* 0x000000053a3a0c11 */ /* 0x000fe4000f8e10ff */
[----:B------:R-:W-:Y:S02]  /*6e90*/  @P4 LEA R55, R55, UR5, 0x2 ;  /* 0x0000000537374c11 */ /* 0x000fe4000f8e10ff */
[----:B------:R-:W-:Y:S02]  /*6ea0*/  @P3 LEA R51, R51, UR5, 0x2 ;  /* 0x0000000533333c11 */ /* 0x000fe4000f8e10ff */
[----:B------:R-:W-:Y:S01]  /*6eb0*/  @P6 LEA R47, R47, UR5, 0x2 ;  /* 0x000000052f2f6c11 */ /* 0x000fe2000f8e10ff */
[----:B------:R1:W-:Y:S01]  /*6ec0*/  @P0 STS [R58], R57 ;  /* 0x000000393a000388 */ /* 0x0003e20000000800 */
[----:B------:R-:W-:-:S02]  /*6ed0*/  ISETP.NE.AND P0, PT, R9, RZ, PT ;  /* 0x000000ff0900720c */ /* 0x000fc40003f05270 */
[----:B------:R-:W-:Y:S01]  /*6ee0*/  @P2 LEA R43, R43, UR5, 0x2 ;  /* 0x000000052b2b2c11 */ /* 0x000fe2000f8e10ff */
[----:B------:R1:W-:Y:S01]  /*6ef0*/  @P4 STS [R55], R52 ;  /* 0x0000003437004388 */ /* 0x0003e20000000800 */
[----:B------:R-:W-:Y:S02]  /*6f00*/  @P1 LEA R2, R2, UR5, 0x2 ;  /* 0x0000000502021c11 */ /* 0x000fe4000f8e10ff */
[----:B------:R-:W-:Y:S01]  /*6f10*/  ISETP.NE.AND P4, PT, R8, RZ, PT ;  /* 0x000000ff0800720c */ /* 0x000fe20003f85270 */
[----:B------:R1:W-:Y:S01]  /*6f20*/  @P3 STS [R51], R48 ;  /* 0x0000003033003388 */ /* 0x0003e20000000800 */
[----:B------:R-:W-:Y:S02]  /*6f30*/  ISETP.NE.AND P3, PT, R7, RZ, PT ;  /* 0x000000ff0700720c */ /* 0x000fe40003f65270 */
[----:B------:R-:W-:Y:S01]  /*6f40*/  @P5 LEA R7, R44, UR5, 0x2 ;  /* 0x000000052c075c11 */ /* 0x000fe2000f8e10ff */
[----:B------:R1:W-:Y:S01]  /*6f50*/  @P6 STS [R47], R50 ;  /* 0x000000322f006388 */ /* 0x0003e20000000800 */
[----:B------:R-:W-:-:S03]  /*6f60*/  ISETP.NE.AND P6, PT, R6, RZ, PT ;  /* 0x000000ff0600720c */ /* 0x000fc60003fc5270 */
[----:B------:R1:W-:Y:S01]  /*6f70*/  @P5 STS [R7], R54 ;  /* 0x0000003607005388 */ /* 0x0003e20000000800 */
[----:B------:R-:W-:-:S03]  /*6f80*/  ISETP.NE.AND P5, PT, R5, RZ, PT ;  /* 0x000000ff0500720c */ /* 0x000fc60003fa5270 */
[----:B------:R1:W-:Y:S01]  /*6f90*/  @P2 STS [R43], R46 ;  /* 0x0000002e2b002388 */ /* 0x0003e20000000800 */
[----:B------:R-:W-:Y:S02]  /*6fa0*/  ISETP.NE.AND P2, PT, R4, RZ, PT ;  /* 0x000000ff0400720c */ /* 0x000fe40003f45270 */
[----:B------:R-:W-:Y:S01]  /*6fb0*/  @P3 LEA R35, R35, UR5, 0x2 ;  /* 0x0000000523233c11 */ /* 0x000fe2000f8e10ff */
[----:B------:R1:W-:Y:S01]  /*6fc0*/  @P1 STS [R2], R13 ;  /* 0x0000000d02001388 */ /* 0x0003e20000000800 */
[----:B------:R-:W-:Y:S02]  /*6fd0*/  ISETP.NE.AND P1, PT, R3, RZ, PT ;  /* 0x000000ff0300720c */ /* 0x000fe40003f25270 */
[----:B------:R-:W-:Y:S02]  /*6fe0*/  @P0 LEA R3, R0, UR5, 0x2 ;  /* 0x0000000500030c11 */ /* 0x000fe4000f8e10ff */
[----:B------:R-:W-:Y:S02]  /*6ff0*/  @P4 LEA R0, R15, UR5, 0x2 ;  /* 0x000000050f004c11 */ /* 0x000fe4000f8e10ff */
[----:B------:R-:W-:Y:S01]  /*7000*/  @P6 LEA R5, R38, UR5, 0x2 ;  /* 0x0000000526056c11 */ /* 0x000fe2000f8e10ff */
[----:B------:R1:W-:Y:S01]  /*7010*/  @P0 STS [R3], R32 ;  /* 0x0000002003000388 */ /* 0x0003e20000000800 */
[----:B------:R-:W-:-:S02]  /*7020*/  ISETP.GE.U32.AND P0, PT, R59, R14, PT ;  /* 0x0000000e3b00720c */ /* 0x000fc40003f06070 */
[----:B------:R-:W-:Y:S01]  /*7030*/  @P5 LEA R40, R40, UR5, 0x2 ;  /* 0x0000000528285c11 */ /* 0x000fe2000f8e10ff */
[----:B------:R1:W-:Y:S01]  /*7040*/  @P4 STS [R0], R33 ;  /* 0x0000002100004388 */ /* 0x0003e20000000800 */
[----:B------:R-:W-:Y:S02]  /*7050*/  @P2 LEA R42, R42, UR5, 0x2 ;  /* 0x000000052a2a2c11 */ /* 0x000fe4000f8e10ff */
[----:B------:R-:W-:Y:S01]  /*7060*/  @P1 LEA R4, R45, UR5, 0x2 ;  /* 0x000000052d041c11 */ /* 0x000fe2000f8e10ff */
[----:B------:R1:W-:Y:S04]  /*7070*/  @P3 STS [R35], R34 ;  /* 0x0000002223003388 */ /* 0x0003e80000000800 */
[----:B------:R1:W-:Y:S04]  /*7080*/  @P6 STS [R5], R36 ;  /* 0x0000002405006388 */ /* 0x0003e80000000800 */
[----:B------:R1:W-:Y:S04]  /*7090*/  @P5 STS [R40], R37 ;  /* 0x0000002528005388 */ /* 0x0003e80000000800 */
[----:B------:R1:W-:Y:S04]  /*70a0*/  @P2 STS [R42], R39 ;  /* 0x000000272a002388 */ /* 0x0003e80000000800 */
[----:B------:R1:W-:Y:S01]  /*70b0*/  @P1 STS [R4], R41 ;  /* 0x0000002904001388 */ /* 0x0003e20000000800 */
[----:B------:R-:W-:Y:S06]  /*70c0*/  BAR.SYNC.DEFER_BLOCKING 0x0 ;  /* 0x0000000000007b1d */ /* 0x000fec0000010000 */
[----:B0-----:R-:W-:Y:S05]  /*70d0*/  @P0 BRA `(.L_x_151) ;  /* 0x0000000400780947 */ /* 0x001fea0003800000 */
[----:B------:R-:W-:Y:S01]  /*70e0*/  IADD3 R17, PT, PT, R19, R17, R18 ;  /* 0x0000001113117210 */ /* 0x000fe20007ffe012 */
[----:B------:R-:W-:Y:S03]  /*70f0*/  BSSY.RECONVERGENT B2, `(.L_x_153) ;  /* 0x0000023000027945 */ /* 0x000fe60003800200 */
[----:B------:R-:W-:-:S04]  /*7100*/  IADD3 R17, PT, PT, R21, R17, R20 ;  /* 0x0000001115117210 */ /* 0x000fc80007ffe014 */
[----:B------:R-:W-:-:S04]  /*7110*/  IADD3 R17, PT, PT, R23, R17, R22 ;  /* 0x0000001117117210 */ /* 0x000fc80007ffe016 */
[----:B------:R-:W-:-:S04]  /*7120*/  IADD3 R17, PT, PT, R25, R17, R24 ;  /* 0x0000001119117210 */ /* 0x000fc80007ffe018 */
[----:B------:R-:W-:-:S04]  /*7130*/  IADD3 R17, PT, PT, R27, R17, R26 ;  /* 0x000000111b117210 */ /* 0x000fc80007ffe01a */
[----:B------:R-:W-:-:S04]  /*7140*/  IADD3 R17, PT, PT, R29, R17, R28 ;  /* 0x000000111d117210 */ /* 0x000fc80007ffe01c */
[----:B------:R-:W-:-:S04]  /*7150*/  IADD3 R17, PT, PT, R31, R17, R30 ;  /* 0x000000111f117210 */ /* 0x000fc80007ffe01e */
[----:B------:R-:W-:-:S04]  /*7160*/  IADD3 R16, PT, PT, R17, UR10, R16 ;  /* 0x0000000a11107c10 */ /* 0x000fc8000fffe010 */
[----:B------:R-:W-:-:S04]  /*7170*/  IADD3 R16, PT, PT, R16, -0x1c01, -R59 ;  /* 0xffffe3ff10107810 */ /* 0x000fc80007ffe83b */
[----:B-1----:R-:W-:-:S04]  /*7180*/  LOP3.LUT R0, R16, 0x600, RZ, 0xc0, !PT ;  /* 0x0000060010007812 */ /* 0x002fc800078ec0ff */
[----:B------:R-:W-:-:S13]  /*7190*/  ISETP.NE.AND P0, PT, R0, 0x600, PT ;  /* 0x000006000000780c */ /* 0x000fda0003f05270 */
[----:B------:R-:W-:Y:S05]  /*71a0*/  @!P0 BRA `(.L_x_154) ;  /* 0x00000000005c8947 */ /* 0x000fea0003800000 */
[----:B------:R-:W-:Y:S01]  /*71b0*/  LEA.HI R0, R16, 0x1, RZ, 0x17 ;  /* 0x0000000110007811 */ /* 0x000fe200078fb8ff */
[----:B------:R-:W-:Y:S01]  /*71c0*/  BSSY.RECONVERGENT B3, `(.L_x_154) ;  /* 0x0000015000037945 */ /* 0x000fe20003800200 */
[----:B------:R-:W-:Y:S01]  /*71d0*/  ISETP.NE.AND P2, PT, RZ, UR11, PT ;  /* 0x0000000bff007c0c */ /* 0x000fe2000bf45270 */
[----:B------:R-:W-:Y:S01]  /*71e0*/  IMAD.MOV.U32 R9, RZ, RZ, RZ ;  /* 0x000000ffff097224 */ /* 0x000fe200078e00ff */
[----:B------:R-:W-:Y:S02]  /*71f0*/  LOP3.LUT R0, R0, 0x3, RZ, 0xc0, !PT ;  /* 0x0000000300007812 */ /* 0x000fe400078ec0ff */
[----:B------:R-:W-:-:S03]  /*7200*/  LEA R6, R59, UR5, 0x2 ;  /* 0x000000053b067c11 */ /* 0x000fc6000f8e10ff */
[----:B------:R-:W-:-:S07]  /*7210*/  IMAD.MOV R0, RZ, RZ, -R0 ;  /* 0x000000ffff007224 */ /* 0x000fce00078e0a00 */
.L_x_155:
[----:B0-----:R-:W0:Y:S01]  /*7220*/  @!P2 LDC.64 R4, c[0x0][0x3d0] ;  /* 0x0000f400ff04ab82 */ /* 0x001e220000000a00 */
[----:B------:R-:W-:Y:S01]  /*7230*/  CS2R R2, SRZ ;  /* 0x0000000000027805 */ /* 0x000fe2000001ff00 */
[----:B------:R1:W2:Y:S05]  /*7240*/  LDS R7, [R6] ;  /* 0x0000000006077984 */ /* 0x0002aa0000000800 */
[----:B0-----:R-:W3:Y:S01]  /*7250*/  @!P2 LDG.E.64 R2, desc[UR8][R4.64] ;  /* 0x000000080402a981 */ /* 0x001ee2000c1e1b00 */
[----:B------:R-:W-:Y:S02]  /*7260*/  VIADD R0, R0, 0x1 ;  /* 0x0000000100007836 */ /* 0x000fe40000000000 */
[----:B-1----:R-:W-:Y:S01]  /*7270*/  VIADD R6, R6, 0x800 ;  /* 0x0000080006067836 */ /* 0x002fe20000000000 */
[----:B---3--:R-:W-:-:S02]  /*7280*/  IADD3 R8, P0, PT, R59, R2, RZ ;  /* 0x000000023b087210 */ /* 0x008fc40007f1e0ff */
[----:B------:R-:W-:-:S03]  /*7290*/  IADD3 R59, P1, PT, R59, 0x200, RZ ;  /* 0x000002003b3b7810 */ /* 0x000fc60007f3e0ff */
[----:B------:R-:W-:Y:S01]  /*72a0*/  IMAD.X R3, R9, 0x1, R3, P0 ;  /* 0x0000000109037824 */ /* 0x000fe200000e0603 */
[----:B------:R-:W-:Y:S01]  /*72b0*/  LEA R2, P0, R8, UR12, 0x2 ;  /* 0x0000000c08027c11 */ /* 0x000fe2000f8010ff */
[----:B------:R-:W-:-:S03]  /*72c0*/  IMAD.X R9, RZ, RZ, R9, P1 ;  /* 0x000000ffff097224 */ /* 0x000fc600008e0609 */
[----:B------:R-:W-:Y:S02]  /*72d0*/  LEA.HI.X R3, R8, UR13, R3, 0x2, P0 ;  /* 0x0000000d08037c11 */ /* 0x000fe400080f1403 */
[----:B------:R-:W-:-:S03]  /*72e0*/  ISETP.NE.AND P0, PT, R0, RZ, PT ;  /* 0x000000ff0000720c */ /* 0x000fc60003f05270 */
[----:B--2---:R0:W-:Y:S10]  /*72f0*/  STG.E desc[UR8][R2.64], R7 ;  /* 0x0000000702007986 */ /* 0x0041f4000c101908 */
[----:B------:R-:W-:Y:S05]  /*7300*/  @P0 BRA `(.L_x_155) ;  /* 0xfffffffc00c40947 */ /* 0x000fea000383ffff */
[----:B------:R-:W-:Y:S05]  /*7310*/  BSYNC.RECONVERGENT B3 ;  /* 0x0000000000037941 */ /* 0x000fea0003800200 */
.L_x_154:
[----:B------:R-:W-:Y:S05]  /*7320*/  BSYNC.RECONVERGENT B2 ;  /* 0x0000000000027941 */ /* 0x000fea0003800200 */
.L_x_153:
[----:B------:R-:W-:-:S13]  /*7330*/  ISETP.GE.U32.AND P0, PT, R16, 0x600, PT ;  /* 0x000006001000780c */ /* 0x000fda0003f06070 */
[----:B------:R-:W-:Y:S05]  /*7340*/  @!P0 BRA `(.L_x_151) ;  /* 0x0000000000dc8947 */ /* 0x000fea0003800000 */
[----:B------:R-:W1:Y:S01]  /*7350*/  S2UR UR6, SR_CgaCtaId ;  /* 0x00000000000679c3 */ /* 0x000e620000008800 */
[----:B------:R-:W-:Y:S01]  /*7360*/  UMOV UR4, 0x400 ;  /* 0x0000040000047882 */ /* 0x000fe20000000000 */
[----:B------:R-:W-:Y:S02]  /*7370*/  UISETP.NE.AND UP0, UPT, UR11, URZ, UPT ;  /* 0x000000ff0b00728c */ /* 0x000fe4000bf05270 */
[----:B------:R-:W-:Y:S01]  /*7380*/  ISETP.NE.AND P0, PT, RZ, UR11, PT ;  /* 0x0000000bff007c0c */ /* 0x000fe2000bf05270 */
[----:B------:R-:W-:Y:S02]  /*7390*/  IMAD.MOV.U32 R19, RZ, RZ, RZ ;  /* 0x000000ffff137224 */ /* 0x000fe400078e00ff */
[----:B------:R-:W-:Y:S01]  /*73a0*/  IMAD.MOV.U32 R21, RZ, RZ, RZ ;  /* 0x000000ffff157224 */ /* 0x000fe200078e00ff */
[----:B0-----:R-:W0:Y:S01]  /*73b0*/  LDC.64 R2, c[0x0][0x390] ;  /* 0x0000e400ff027b82 */ /* 0x001e220000000a00 */
[----:B------:R-:W-:Y:S01]  /*73c0*/  PLOP3.LUT P1, PT, PT, PT, UP0, 0x80, 0x8 ;  /* 0x000000000008781c */ /* 0x000fe20003f2f008 */
[----:B-1----:R-:W-:-:S06]  /*73d0*/  ULEA UR4, UR6, UR4, 0x18 ;  /* 0x0000000406047291 */ /* 0x002fcc000f8ec0ff */
[C---:B------:R-:W-:Y:S01]  /*73e0*/  LEA R0, R59.reuse, UR4, 0x2 ;  /* 0x000000043b007c11 */ /* 0x040fe2000f8e10ff */
[----:B0-----:R-:W-:-:S04]  /*73f0*/  IMAD.WIDE.U32 R2, R59, 0x4, R2 ;  /* 0x000000043b027825 */ /* 0x001fc800078e0002 */
[----:B------:R-:W-:-:S07]  /*7400*/  VIADD R0, R0, 0x1000 ;  /* 0x0000100000007836 */ /* 0x000fce0000000000 */
.L_x_156:
[----:B-1----:R-:W0:Y:S01]  /*7410*/  @!P1 LDC.64 R8, c[0x0][0x3d0] ;  /* 0x0000f400ff089b82 */ /* 0x002e220000000a00 */
[----:B------:R-:W-:Y:S01]  /*7420*/  CS2R R4, SRZ ;  /* 0x0000000000047805 */ /* 0x000fe2000001ff00 */
[----:B------:R-:W1:Y:S04]  /*7430*/  LDS R15, [R0+-0x1000] ;  /* 0xfff00000000f7984 */ /* 0x000e680000000800 */
[----:B------:R-:W2:Y:S04]  /*7440*/  LDS R17, [R0+-0x800] ;  /* 0xfff8000000117984 */ /* 0x000ea80000000800 */
[----:B0-----:R-:W3:Y:S01]  /*7450*/  @!P1 LDG.E.64 R4, desc[UR8][R8.64] ;  /* 0x0000000808049981 */ /* 0x001ee2000c1e1b00 */
[----:B------:R-:W-:-:S13]  /*7460*/  PLOP3.LUT P1, PT, P0, PT, PT, 0x80, 0x8 ;  /* 0x000000000008781c */ /* 0x000fda000072f070 */
[----:B------:R-:W0:Y:S01]  /*7470*/  @!P1 LDC.64 R10, c[0x0][0x3d0] ;  /* 0x0000f400ff0a9b82 */ /* 0x000e220000000a00 */
[----:B---3--:R-:W-:-:S04]  /*7480*/  LEA R7, P2, R4, R19, 0x2 ;  /* 0x0000001304077211 */ /* 0x008fc800078410ff */
[----:B------:R-:W-:Y:S02]  /*7490*/  LEA.HI.X R5, R4, R21, R5, 0x2, P2 ;  /* 0x0000001504057211 */ /* 0x000fe400010f1405 */
[----:B------:R-:W-:-:S05]  /*74a0*/  IADD3 R6, P2, PT, R2, R7, RZ ;  /* 0x0000000702067210 */ /* 0x000fca0007f5e0ff */
[----:B------:R-:W-:Y:S01]  /*74b0*/  IMAD.X R7, R3, 0x1, R5, P2 ;  /* 0x0000000103077824 */ /* 0x000fe200010e0605 */
[----:B------:R-:W-:-:S04]  /*74c0*/  CS2R R4, SRZ ;  /* 0x0000000000047805 */ /* 0x000fc8000001ff00 */
[----:B-1----:R1:W-:Y:S04]  /*74d0*/  STG.E desc[UR8][R6.64], R15 ;  /* 0x0000000f06007986 */ /* 0x0023e8000c101908 */
[----:B0-----:R-:W3:Y:S01]  /*74e0*/  @!P1 LDG.E.64 R4, desc[UR8][R10.64] ;  /* 0x000000080a049981 */ /* 0x001ee2000c1e1b00 */
[----:B------:R-:W0:Y:S03]  /*74f0*/  @!P1 LDC.64 R12, c[0x0][0x3d0] ;  /* 0x0000f400ff0c9b82 */ /* 0x000e260000000a00 */
[----:B------:R-:W4:Y:S01]  /*7500*/  LDS R15, [R0] ;  /* 0x00000000000f7984 */ /* 0x000f220000000800 */
[----:B---3--:R-:W-:-:S04]  /*7510*/  LEA R9, P2, R4, R19, 0x2 ;  /* 0x0000001304097211 */ /* 0x008fc800078410ff */
[----:B------:R-:W-:Y:S02]  /*7520*/  LEA.HI.X R5, R4, R21, R5, 0x2, P2 ;  /* 0x0000001504057211 */ /* 0x000fe400010f1405 */
[----:B------:R-:W-:-:S05]  /*7530*/  IADD3 R8, P2, PT, R2, R9, RZ ;  /* 0x0000000902087210 */ /* 0x000fca0007f5e0ff */
[----:B------:R-:W-:Y:S01]  /*7540*/  IMAD.X R9, R3, 0x1, R5, P2 ;  /* 0x0000000103097824 */ /* 0x000fe200010e0605 */
[----:B------:R-:W-:-:S04]  /*7550*/  CS2R R4, SRZ ;  /* 0x0000000000047805 */ /* 0x000fc8000001ff00 */
[----:B--2---:R-:W-:Y:S04]  /*7560*/  STG.E desc[UR8][R8.64+0x800], R17 ;  /* 0x0008001108007986 */ /* 0x004fe8000c101908 */
[----:B0-----:R-:W1:Y:S01]  /*7570*/  @!P1 LDG.E.64 R4, desc[UR8][R12.64] ;  /* 0x000000080c049981 */ /* 0x001e62000c1e1b00 */
[----:B------:R-:W0:Y:S03]  /*7580*/  @!P1 LDC.64 R10, c[0x0][0x3d0] ;  /* 0x0000f400ff0a9b82 */ /* 0x000e260000000a00 */
[----:B------:R2:W3:Y:S01]  /*7590*/  LDS R9, [R0+0x800] ;  /* 0x0008000000097984 */ /* 0x0004e20000000800 */
[----:B-1----:R-:W-:-:S04]  /*75a0*/  LEA R7, P2, R4, R19, 0x2 ;  /* 0x0000001304077211 */ /* 0x002fc800078410ff */
[----:B------:R-:W-:Y:S02]  /*75b0*/  LEA.HI.X R5, R4, R21, R5, 0x2, P2 ;  /* 0x0000001504057211 */ /* 0x000fe400010f1405 */
[----:B------:R-:W-:-:S05]  /*75c0*/  IADD3 R6, P2, PT, R2, R7, RZ ;  /* 0x0000000702067210 */ /* 0x000fca0007f5e0ff */
[----:B------:R-:W-:Y:S01]  /*75d0*/  IMAD.X R7, R3, 0x1, R5, P2 ;  /* 0x0000000103077824 */ /* 0x000fe200010e0605 */
[----:B------:R-:W-:-:S04]  /*75e0*/  CS2R R4, SRZ ;  /* 0x0000000000047805 */ /* 0x000fc8000001ff00 */
[----:B----4-:R1:W-:Y:S04]  /*75f0*/  STG.E desc[UR8][R6.64+0x1000], R15 ;  /* 0x0010000f06007986 */ /* 0x0103e8000c101908 */
[----:B0-----:R-:W4:Y:S01]  /*7600*/  @!P1 LDG.E.64 R4, desc[UR8][R10.64] ;  /* 0x000000080a049981 */ /* 0x001f22000c1e1b00 */
[----:B------:R-:W-:Y:S02]  /*7610*/  VIADD R59, R59, 0x800 ;  /* 0x000008003b3b7836 */ /* 0x000fe40000000000 */
[----:B--2---:R-:W-:Y:S01]  /*7620*/  VIADD R0, R0, 0x2000 ;  /* 0x0000200000007836 */ /* 0x004fe20000000000 */
[----:B----4-:R-:W-:Y:S02]  /*7630*/  LEA R13, P2, R4, R19, 0x2 ;  /* 0x00000013040d7211 */ /* 0x010fe400078410ff */
[----:B------:R-:W-:-:S02]  /*7640*/  IADD3 R19, P3, PT, R19, 0x2000, RZ ;  /* 0x0000200013137810 */ /* 0x000fc40007f7e0ff */
[----:B------:R-:W-:Y:S02]  /*7650*/  LEA.HI.X R5, R4, R21, R5, 0x2, P2 ;  /* 0x0000001504057211 */ /* 0x000fe400010f1405 */
[----:B------:R-:W-:Y:S01]  /*7660*/  IADD3 R4, P2, PT, R2, R13, RZ ;  /* 0x0000000d02047210 */ /* 0x000fe20007f5e0ff */
[----:B------:R-:W-:-:S04]  /*7670*/  IMAD.X R21, RZ, RZ, R21, P3 ;  /* 0x000000ffff157224 */ /* 0x000fc800018e0615 */
[----:B------:R-:W-:Y:S01]  /*7680*/  IMAD.X R5, R3, 0x1, R5, P2 ;  /* 0x0000000103057824 */ /* 0x000fe200010e0605 */
[----:B------:R-:W-:-:S04]  /*7690*/  ISETP.GE.AND P2, PT, R59, R14, PT ;  /* 0x0000000e3b00720c */ /* 0x000fc80003f46270 */
[----:B---3--:R1:W-:Y:S09]  /*76a0*/  STG.E desc[UR8][R4.64+0x1800], R9 ;  /* 0x0018000904007986 */ /* 0x0083f2000c101908 */
[----:B------:R-:W-:Y:S05]  /*76b0*/  @!P2 BRA `(.L_x_156) ;  /* 0xfffffffc0054a947 */ /* 0x000fea000383ffff */
.L_x_151:
[----:B------:R-:W-:Y:S05]  /*76c0*/  BSYNC.RECONVERGENT B0 ;  /* 0x0000000000007941 */ /* 0x000fea0003800200 */
.L_x_110:
[----:B------:R-:W-:Y:S05]  /*76d0*/  BRA `(.L_x_157) ;  /* 0x0000003000007947 */ /* 0x000fea0003800000 */
.L_x_109:
[----:B------:R-:W0:Y:S01]  /*76e0*/  S2R R28, SR_TID.X ;  /* 0x00000000001c7919 */ /* 0x000e220000002100 */
[----:B------:R-:W1:Y:S01]  /*76f0*/  LDC R30, c[0x0][0x3c8] ;  /* 0x0000f200ff1e7b82 */ /* 0x000e620000000800 */
[----:B------:R-:W2:Y:S01]  /*7700*/  LDCU.U8 UR5, c[0x0][0x3b8] ;  /* 0x00007700ff0577ac */ /* 0x000ea20008000000 */
[----:B------:R-:W3:Y:S06]  /*7710*/  LDCU.64 UR12, c[0x0][0x388] ;  /* 0x00007100ff0c77ac */ /* 0x000eec0008000a00 */
[----:B------:R-:W4:Y:S01]  /*7720*/  LDC R2, c[0x0][0x3cc] ;  /* 0x0000f300ff027b82 */ /* 0x000f220000000800 */
[----:B--2---:R-:W-:Y:S01]  /*7730*/  ISETP.NE.AND P0, PT, RZ, UR5, PT ;  /* 0x00000005ff007c0c */ /* 0x004fe2000bf05270 */
[----:B------:R-:W-:-:S03]  /*7740*/  USHF.R.S32.HI UR5, URZ, 0x1f, UR7 ;  /* 0x0000001fff057899 */ /* 0x000fc60008011407 */
[----:B-1----:R-:W-:Y:S01]  /*7750*/  SEL R30, R30, RZ, !P0 ;  /* 0x000000ff1e1e7207 */ /* 0x002fe20004000000 */
[----:B0-----:R-:W-:Y:S01]  /*7760*/  IMAD R29, R28, 0xe, RZ ;  /* 0x0000000e1c1d7824 */ /* 0x001fe200078e02ff */
[----:B----4-:R-:W-:-:S03]  /*7770*/  SEL R3, R2, RZ, !P0 ;  /* 0x000000ff02037207 */ /* 0x010fc60004000000 */
[C---:B------:R-:W-:Y:S01]  /*7780*/  VIADD R5, R29.reuse, 0x1 ;  /* 0x000000011d057836 */ /* 0x040fe20000000000 */
[C---:B------:R-:W-:Y:S02]  /*7790*/  IADD3 R4, P1, P2, R29.reuse, UR7, R30 ;  /* 0x000000071d047c10 */ /* 0x040fe4000fa3e01e */
[----:B------:R-:W-:Y:S02]  /*77a0*/  ISETP.GE.AND P0, PT, R29, UR4, PT ;  /* 0x000000041d007c0c */ /* 0x000fe4000bf06270 */
[C---:B---3--:R-:W-:Y:S02]  /*77b0*/  LEA R2, P3, R4.reuse, UR12, 0x2 ;  /* 0x0000000c04027c11 */ /* 0x048fe4000f8610ff */
[----:B------:R-:W-:Y:S02]  /*77c0*/  IADD3.X R3, PT, PT, RZ, UR5, R3, P1, P2 ;  /* 0x00000005ff037c10 */ /* 0x000fe40008fe4403 */
[----:B------:R-:W-:Y:S02]  /*77d0*/  ISETP.GE.AND P2, PT, R5, UR4, PT ;  /* 0x0000000405007c0c */ /* 0x000fe4000bf46270 */
[----:B------:R-:W-:Y:S01]  /*77e0*/  LEA.HI.X R3, R4, UR13, R3, 0x2, P3 ;  /* 0x0000000d04037c11 */ /* 0x000fe200098f1403 */
[----:B------:R-:W-:Y:S06]  /*77f0*/  BAR.SYNC.DEFER_BLOCKING 0x0 ;  /* 0x0000000000007b1d */ /* 0x000fec0000010000 */
[----:B------:R-:W2:Y:S04]  /*7800*/  @!P0 LDG.E R7, desc[UR8][R2.64] ;  /* 0x0000000802078981 */ /* 0x000ea8000c1e1900 */
[----:B------:R-:W3:Y:S01]  /*7810*/  @!P2 LDG.E R4, desc[UR8][R2.64+0x4] ;  /* 0x000004080204a981 */ /* 0x000ee2000c1e1900 */
[----:B------:R-:W-:-:S02]  /*7820*/  VIADD R5, R29, 0x2 ;  /* 0x000000021d057836 */ /* 0x000fc40000000000 */
[----:B------:R-:W-:Y:S02]  /*7830*/  VIADD R6, R29, 0x4 ;  /* 0x000000041d067836 */ /* 0x000fe40000000000 */
[----:B------:R-:W-:Y:S01]  /*7840*/  IMAD.MOV.U32 R27, RZ, RZ, 0x1 ;  /* 0x00000001ff1b7424 */ /* 0x000fe200078e00ff */
[----:B------:R-:W-:Y:S01]  /*7850*/  ISETP.GE.AND P3, PT, R5, UR4, PT ;  /* 0x0000000405007c0c */ /* 0x000fe2000bf66270 */
[C---:B------:R-:W-:Y:S01]  /*7860*/  VIADD R5, R29.reuse, 0x3 ;  /* 0x000000031d057836 */ /* 0x040fe20000000000 */
[----:B------:R-:W-:Y:S01]  /*7870*/  ISETP.GE.AND P4, PT, R6, UR4, PT ;  /* 0x0000000406007c0c */ /* 0x000fe2000bf86270 */
[----:B------:R-:W-:-:S03]  /*7880*/  VIADD R6, R29, 0x6 ;  /* 0x000000061d067836 */ /* 0x000fc60000000000 */
[----:B------:R-:W-:Y:S01]  /*7890*/  ISETP.GE.AND P1, PT, R5, UR4, PT ;  /* 0x0000000405007c0c */ /* 0x000fe2000bf26270 */
[----:B------:R-:W-:-:S06]  /*78a0*/  VIADD R5, R29, 0x5 ;  /* 0x000000051d057836 */ /* 0x000fcc0000000000 */
[----:B------:R-:W4:Y:S01]  /*78b0*/  @!P3 LDG.E R9, desc[UR8][R2.64+0x8] ;  /* 0x000008080209b981 */ /* 0x000f22000c1e1900 */
[----:B------:R-:W-:Y:S01]  /*78c0*/  ISETP.GE.AND P5, PT, R5, UR4, PT ;  /* 0x0000000405007c0c */ /* 0x000fe2000bfa6270 */
[----:B------:R-:W-:Y:S02]  /*78d0*/  IMAD.MOV.U32 R26, RZ, RZ, 0x1 ;  /* 0x00000001ff1a7424 */ /* 0x000fe400078e00ff */
[----:B------:R-:W5:Y:S01]  /*78e0*/  @!P4 LDG.E R5, desc[UR8][R2.64+0x10] ;  /* 0x000010080205c981 */ /* 0x000f62000c1e1900 */
[----:B--2---:R-:W-:-:S04]  /*78f0*/  @!P0 ISETP.NE.AND P6, PT, R7, 0x1, PT ;  /* 0x000000010700880c */ /* 0x004fc80003fc5270 */
[----:B------:R-:W-:Y:S02]  /*7900*/  @!P0 SEL R27, RZ, 0x1, P6 ;  /* 0x00000001ff1b8807 */ /* 0x000fe40003000000 */
[----:B---3--:R-:W-:Y:S02]  /*7910*/  @!P2 ISETP.NE.AND P6, PT, R4, 0x1, PT ;  /* 0x000000010400a80c */ /* 0x008fe40003fc5270 */
[----:B------:R-:W-:Y:S01]  /*7920*/  ISETP.GE.AND P0, PT, R6, UR4, PT ;  /* 0x0000000406007c0c */ /* 0x000fe2000bf06270 */
[----:B------:R-:W2:Y:S01]  /*7930*/  @!P1 LDG.E R4, desc[UR8][R2.64+0xc] ;  /* 0x00000c0802049981 */ /* 0x000ea2000c1e1900 */
[----:B------:R-:W-:Y:S01]  /*7940*/  VIADD R6, R29, 0x7 ;  /* 0x000000071d067836 */ /* 0x000fe20000000000 */
[----:B------:R-:W-:-:S04]  /*7950*/  @!P2 SEL R26, RZ, 0x1, P6 ;  /* 0x00000001ff1aa807 */ /* 0x000fc80003000000 */
[----:B------:R-:W-:Y:S02]  /*7960*/  ISETP.GE.AND P2, PT, R6, UR4, PT ;  /* 0x0000000406007c0c */ /* 0x000fe4000bf46270 */
[----:B------:R-:W3:Y:S04]  /*7970*/  @!P5 LDG.E R6, desc[UR8][R2.64+0x14] ;  /* 0x000014080206d981 */ /* 0x000ee8000c1e1900 */
[----:B------:R-:W3:Y:S07]  /*7980*/  @!P0 LDG.E R7, desc[UR8][R2.64+0x18] ;  /* 0x0000180802078981 */ /* 0x000eee000c1e1900 */
[----:B------:R-:W3:Y:S01]  /*7990*/  @!P2 LDG.E R8, desc[UR8][R2.64+0x1c] ;  /* 0x00001c080208a981 */ /* 0x000ee2000c1e1900 */
[----:B----4-:R-:W-:Y:S01]  /*79a0*/  @!P3 ISETP.NE.AND P6, PT, R9, 0x1, PT ;  /* 0x000000010900b80c */ /* 0x010fe20003fc5270 */
[----:B------:R-:W-:-:S03]  /*79b0*/  IMAD.MOV.U32 R25, RZ, RZ, 0x1 ;  /* 0x00000001ff197424 */ /* 0x000fc600078e00ff */
[----:B------:R-:W-:Y:S01]  /*79c0*/  @!P3 SEL R25, RZ, 0x1, P6 ;  /* 0x00000001ff19b807 */ /* 0x000fe20003000000 */
[----:B------:R-:W-:Y:S01]  /*79d0*/  IMAD.MOV.U32 R24, RZ, RZ, 0x1 ;  /* 0x00000001ff187424 */ /* 0x000fe200078e00ff */
[----:B-----5:R-:W-:Y:S01]  /*79e0*/  @!P4 ISETP.NE.AND P6, PT, R5, 0x1, PT ;  /* 0x000000010500c80c */ /* 0x020fe20003fc5270 */
[C---:B------:R-:W-:Y:S02]  /*79f0*/  VIADD R5, R29.reuse, 0x9 ;  /* 0x000000091d057836 */ /* 0x040fe40000000000 */
[----:B------:R-:W-:Y:S01]  /*7a00*/  IMAD.MOV.U32 R11, RZ, RZ, 0x1 ;  /* 0x00000001ff0b7424 */ /* 0x000fe200078e00ff */
[----:B------:R-:W-:Y:S01]  /*7a10*/  @!P4 SEL R11, RZ, 0x1, P6 ;  /* 0x00000001ff0bc807 */ /* 0x000fe20003000000 */
[----:B------:R-:W-:Y:S02]  /*7a20*/  IMAD.MOV.U32 R10, RZ, RZ, 0x1 ;  /* 0x00000001ff0a7424 */ /* 0x000fe400078e00ff */
[----:B------:R-:W-:Y:S01]  /*7a30*/  IMAD.MOV.U32 R9, RZ, RZ, 0x1 ;  /* 0x00000001ff097424 */ /* 0x000fe200078e00ff */
[----:B--2---:R-:W-:Y:S01]  /*7a40*/  @!P1 ISETP.NE.AND P3, PT, R4, 0x1, PT ;  /* 0x000000010400980c */ /* 0x004fe20003f65270 */
[----:B------:R-:W-:-:S03]  /*7a50*/  VIADD R4, R29, 0x8 ;  /* 0x000000081d047836 */ /* 0x000fc60000000000 */
[----:B------:R-:W-:Y:S02]  /*7a60*/  @!P1 SEL R24, RZ, 0x1, P3 ;  /* 0x00000001ff189807 */ /* 0x000fe40001800000 */
[----:B------:R-:W-:Y:S01]  /*7a70*/  ISETP.GE.AND P1, PT, R4, UR4, PT ;  /* 0x0000000404007c0c */ /* 0x000fe2000bf26270 */
[----:B------:R-:W-:Y:S01]  /*7a80*/  VIADD R4, R29, 0xa ;  /* 0x0000000a1d047836 */ /* 0x000fe20000000000 */
[----:B------:R-:W-:Y:S01]  /*7a90*/  ISETP.GE.AND P3, PT, R5, UR4, PT ;  /* 0x0000000405007c0c */ /* 0x000fe2000bf66270 */
[----:B------:R-:W-:Y:S01]  /*7aa0*/  VIADD R5, R29, 0xb ;  /* 0x0000000b1d057836 */ /* 0x000fe20000000000 */
[----:B---3--:R-:W-:Y:S02]  /*7ab0*/  @!P5 ISETP.NE.AND P6, PT, R6, 0x1, PT ;  /* 0x000000010600d80c */ /* 0x008fe40003fc5270 */
[----:B------:R-:W-:Y:S02]  /*7ac0*/  @!P0 ISETP.NE.AND P4, PT, R7, 0x1, PT ;  /* 0x000000010700880c */ /* 0x000fe40003f85270 */
[----:B------:R-:W-:-:S02]  /*7ad0*/  @!P5 SEL R10, RZ, 0x1, P6 ;  /* 0x00000001ff0ad807 */ /* 0x000fc40003000000 */
[----:B------:R-:W-:Y:S01]  /*7ae0*/  ISETP.GE.AND P6, PT, R4, UR4, PT ;  /* 0x0000000404007c0c */ /* 0x000fe2000bfc6270 */
[----:B------:R-:W-:Y:S01]  /*7af0*/  VIADD R4, R29, 0xc ;  /* 0x0000000c1d047836 */ /* 0x000fe20000000000 */
[----:B------:R-:W-:Y:S01]  /*7b00*/  ISETP.GE.AND P5, PT, R5, UR4, PT ;  /* 0x0000000405007c0c */ /* 0x000fe2000bfa6270 */
[----:B------:R-:W-:Y:S01]  /*7b10*/  VIADD R5, R29, 0xd ;  /* 0x0000000d1d057836 */ /* 0x000fe20000000000 */
[----:B------:R-:W-:Y:S01]  /*7b20*/  @!P0 SEL R9, RZ, 0x1, P4 ;  /* 0x00000001ff098807 */ /* 0x000fe20002000000 */
[----:B------:R-:W2:Y:S01]  /*7b30*/  @!P1 LDG.E R6, desc[UR8][R2.64+0x20] ;  /* 0x0000200802069981 */ /* 0x000ea2000c1e1900 */
[----:B------:R-:W-:Y:S01]  /*7b40*/  @!P2 ISETP.NE.AND P4, PT, R8, 0x1, PT ;  /* 0x000000010800a80c */ /* 0x000fe20003f85270 */
[----:B------:R-:W-:Y:S01]  /*7b50*/  IMAD.MOV.U32 R8, RZ, RZ, 0x1 ;  /* 0x00000001ff087424 */ /* 0x000fe200078e00ff */
[----:B------:R-:W-:Y:S02]  /*7b60*/  ISETP.GE.AND P0, PT, R4, UR4, PT ;  /* 0x0000000404007c0c */ /* 0x000fe4000bf06270 */
[----:B------:R-:W-:Y:S01]  /*7b70*/  @!P2 SEL R8, RZ, 0x1, P4 ;  /* 0x00000001ff08a807 */ /* 0x000fe20002000000 */
[----:B------:R-:W3:Y:S01]  /*7b80*/  @!P3 LDG.E R4, desc[UR8][R2.64+0x24] ;  /* 0x000024080204b981 */ /* 0x000ee2000c1e1900 */
[----:B------:R-:W-:-:S03]  /*7b90*/  ISETP.GE.AND P2, PT, R5, UR4, PT ;  /* 0x0000000405007c0c */ /* 0x000fc6000bf46270 */
[----:B------:R-:W4:Y:S04]  /*7ba0*/  @!P6 LDG.E R5, desc[UR8][R2.64+0x28] ;  /* 0x000028080205e981 */ /* 0x000f28000c1e1900 */
[----:B------:R-:W5:Y:S04]  /*7bb0*/  @!P5 LDG.E R12, desc[UR8][R2.64+0x2c] ;  /* 0x00002c08020cd981 */ /* 0x000f68000c1e1900 */
[----:B------:R-:W5:Y:S04]  /*7bc0*/  @!P0 LDG.E R13, desc[UR8][R2.64+0x30] ;  /* 0x00003008020d8981 */ /* 0x000f68000c1e1900 */
[----:B------:R0:W5:Y:S01]  /*7bd0*/  @!P2 LDG.E R14, desc[UR8][R2.64+0x34] ;  /* 0x00003408020ea981 */ /* 0x000162000c1e1900 */
[----:B------:R-:W-:-:S02]  /*7be0*/  IMAD.IADD R45, R26, 0x1, R27 ;  /* 0x000000011a2d7824 */ /* 0x000fc400078e021b */
[----:B------:R-:W-:Y:S02]  /*7bf0*/  IMAD.MOV.U32 R7, RZ, RZ, 0x1 ;  /* 0x00000001ff077424 */ /* 0x000fe400078e00ff */
[----:B0-----:R-:W-:Y:S01]  /*7c00*/  IMAD.MOV.U32 R3, RZ, RZ, 0x1 ;  /* 0x00000001ff037424 */ /* 0x001fe200078e00ff */
[----:B------:R-:W0:Y:S01]  /*7c10*/  S2R R47, SR_LANEID ;  /* 0x00000000002f7919 */ /* 0x000e220000000000 */
[----:B------:R-:W1:Y:S01]  /*7c20*/  S2UR UR6, SR_CgaCtaId ;  /* 0x00000000000679c3 */ /* 0x000e620000008800 */
[----:B------:R-:W-:Y:S01]  /*7c30*/  UMOV UR5, 0x400 ;  /* 0x0000040000057882 */ /* 0x000fe20000000000 */
[----:B------:R-:W-:Y:S01]  /*7c40*/  SHF.R.U32.HI R32, RZ, 0x5, R28 ;  /* 0x00000005ff207819 */ /* 0x000fe2000001161c */
[----:B-1----:R-:W-:-:S05]  /*7c50*/  ULEA UR5, UR6, UR5, 0x18 ;  /* 0x0000000506057291 */ /* 0x002fca000f8ec0ff */
[----:B------:R-:W-:Y:S01]  /*7c60*/  BAR.SYNC.DEFER_BLOCKING 0x0 ;  /* 0x0000000000007b1d */ /* 0x000fe20000010000 */
[----:B--2---:R-:W-:-:S04]  /*7c70*/  @!P1 ISETP.NE.AND P4, PT, R6, 0x1, PT ;  /* 0x000000010600980c */ /* 0x004fc80003f85270 */
[----:B------:R-:W-:Y:S02]  /*7c80*/  @!P1 SEL R7, RZ, 0x1, P4 ;  /* 0x00000001ff079807 */ /* 0x000fe40002000000 */
[----:B---3--:R-:W-:Y:S02]  /*7c90*/  @!P3 ISETP.NE.AND P4, PT, R4, 0x1, PT ;  /* 0x000000010400b80c */ /* 0x008fe40003f85270 */
[----:B------:R-:W-:Y:S01]  /*7ca0*/  IADD3 R4, PT, PT, R24, R25, R45 ;  /* 0x0000001918047210 */ /* 0x000fe20007ffe02d */
[----:B------:R-:W-:Y:S01]  /*7cb0*/  IMAD.MOV.U32 R6, RZ, RZ, 0x1 ;  /* 0x00000001ff067424 */ /* 0x000fe200078e00ff */
[----:B------:R-:W-:Y:S02]  /*7cc0*/  @!P3 SEL R6, RZ, 0x1, P4 ;  /* 0x00000001ff06b807 */ /* 0x000fe40002000000 */
[----:B------:R-:W-:Y:S02]  /*7cd0*/  IADD3 R2, PT, PT, R10, R11, R4 ;  /* 0x0000000b0a027210 */ /* 0x000fe40007ffe004 */
[----:B----4-:R-:W-:-:S02]  /*7ce0*/  @!P6 ISETP.NE.AND P1, PT, R5, 0x1, PT ;  /* 0x000000010500e80c */ /* 0x010fc40003f25270 */
[----:B-----5:R-:W-:Y:S02]  /*7cf0*/  @!P5 ISETP.NE.AND P4, PT, R12, 0x1, PT ;  /* 0x000000010c00d80c */ /* 0x020fe40003f85270 */
[----:B------:R-:W-:Y:S01]  /*7d00*/  IADD3 R12, PT, PT, R8, R9, R2 ;  /* 0x00000009080c7210 */ /* 0x000fe20007ffe002 */
[----:B------:R-:W-:Y:S01]  /*7d10*/  IMAD.MOV.U32 R5, RZ, RZ, 0x1 ;  /* 0x00000001ff057424 */ /* 0x000fe200078e00ff */
[----:B------:R-:W-:Y:S01]  /*7d20*/  @!P6 SEL R5, RZ, 0x1, P1 ;  /* 0x00000001ff05e807 */ /* 0x000fe20000800000 */
[----:B------:R-:W-:Y:S01]  /*7d30*/  IMAD.MOV.U32 R4, RZ, RZ, 0x1 ;  /* 0x00000001ff047424 */ /* 0x000fe200078e00ff */
[----:B------:R-:W-:Y:S02]  /*7d40*/  @!P0 ISETP.NE.AND P3, PT, R13, 0x1, PT ;  /* 0x000000010d00880c */ /* 0x000fe40003f65270 */
[----:B------:R-:W-:Y:S02]  /*7d50*/  @!P2 ISETP.NE.AND P1, PT, R14, 0x1, PT ;  /* 0x000000010e00a80c */ /* 0x000fe40003f25270 */
[----:B------:R-:W-:-:S02]  /*7d60*/  @!P5 SEL R4, RZ, 0x1, P4 ;  /* 0x00000001ff04d807 */ /* 0x000fc40002000000 */
[----:B------:R-:W-:Y:S01]  /*7d70*/  IADD3 R12, PT, PT, R6, R7, R12 ;  /* 0x00000007060c7210 */ /* 0x000fe20007ffe00c */
[----:B------:R-:W-:Y:S01]  /*7d80*/  IMAD.MOV.U32 R2, RZ, RZ, 0x1 ;  /* 0x00000001ff027424 */ /* 0x000fe200078e00ff */
[----:B------:R-:W-:Y:S02]  /*7d90*/  @!P0 SEL R3, RZ, 0x1, P3 ;  /* 0x00000001ff038807 */ /* 0x000fe40001800000 */
[----:B------:R-:W-:Y:S02]  /*7da0*/  @!P2 SEL R2, RZ, 0x1, P1 ;  /* 0x00000001ff02a807 */ /* 0x000fe40000800000 */
[----:B------:R-:W-:-:S04]  /*7db0*/  IADD3 R12, PT, PT, R4, R5, R12 ;  /* 0x00000005040c7210 */ /* 0x000fc80007ffe00c */
[----:B------:R-:W-:-:S05]  /*7dc0*/  IADD3 R31, PT, PT, R2, R3, R12 ;  /* 0x00000003021f7210 */ /* 0x000fca0007ffe00c */
[----:B------:R-:W1:Y:S02]  /*7dd0*/  SHFL.UP P0, R12, R31, 0x1, RZ ;  /* 0x042000001f0c7989 */ /* 0x000e6400000000ff */
[----:B-1----:R-:W-:-:S05]  /*7de0*/  @P0 IMAD.IADD R12, R31, 0x1, R12 ;  /* 0x000000011f0c0824 */ /* 0x002fca00078e020c */
[----:B------:R-:W1:Y:S02]  /*7df0*/  SHFL.UP P0, R13, R12, 0x2, RZ ;  /* 0x044000000c0d7989 */ /* 0x000e6400000000ff */
[----:B-1----:R-:W-:-:S05]  /*7e00*/  @P0 IMAD.IADD R13, R12, 0x1, R13 ;  /* 0x000000010c0d0824 */ /* 0x002fca00078e020d */
[----:B------:R-:W1:Y:S02]  /*7e10*/  SHFL.UP P0, R14, R13, 0x4, RZ ;  /* 0x048000000d0e7989 */ /* 0x000e6400000000ff */
[----:B-1----:R-:W-:-:S05]  /*7e20*/  @P0 IMAD.IADD R14, R13, 0x1, R14 ;  /* 0x000000010d0e0824 */ /* 0x002fca00078e020e */
[----:B------:R-:W1:Y:S01]  /*7e30*/  SHFL.UP P0, R15, R14, 0x8, RZ ;  /* 0x050000000e0f7989 */ /* 0x000e6200000000ff */
[----:B0-----:R-:W-:Y:S01]  /*7e40*/  ISETP.NE.AND P1, PT, R47, 0x1f, PT ;  /* 0x0000001f2f00780c */ /* 0x001fe20003f25270 */
[----:B-1----:R-:W-:-:S05]  /*7e50*/  @P0 IMAD.IADD R15, R14, 0x1, R15 ;  /* 0x000000010e0f0824 */ /* 0x002fca00078e020f */
[----:B------:R-:W0:Y:S07]  /*7e60*/  SHFL.UP P0, R34, R15, 0x10, RZ ;  /* 0x060000000f227989 */ /* 0x000e2e00000000ff */
[----:B------:R-:W-:Y:S01]  /*7e70*/  @!P1 LEA R33, R32, UR5, 0x2 ;  /* 0x0000000520219c11 */ /* 0x000fe2000f8e10ff */
[----:B0-----:R-:W-:-:S05]  /*7e80*/  @P0 IMAD.IADD R34, R15, 0x1, R34 ;  /* 0x000000010f220824 */ /* 0x001fca00078e0222 */
[----:B------:R-:W-:Y:S01]  /*7e90*/  @!P1 STS [R33], R34 ;  /* 0x0000002221009388 */ /* 0x000fe20000000800 */
[----:B------:R-:W-:Y:S06]  /*7ea0*/  BAR.SYNC.DEFER_BLOCKING 0x0 ;  /* 0x0000000000007b1d */ /* 0x000fec0000010000 */
[----:B------:R-:W0:Y:S04]  /*7eb0*/  LDS.128 R20, [UR5] ;  /* 0x00000005ff147984 */ /* 0x000e280008000c00 */
[----:B------:R-:W1:Y:S01]  /*7ec0*/  LDS.128 R12, [UR5+0x10] ;  /* 0x00001005ff0c7984 */ /* 0x000e620008000c00 */
[----:B------:R-:W-:-:S03]  /*7ed0*/  ISETP.NE.AND P0, PT, R32, 0x2, PT ;  /* 0x000000022000780c */ /* 0x000fc60003f05270 */
[----:B------:R-:W2:Y:S01]  /*7ee0*/  LDS.128 R16, [UR5+0x20] ;  /* 0x00002005ff107984 */ /* 0x000ea20008000c00 */
[----:B0-----:R-:W-:-:S04]  /*7ef0*/  IMAD.IADD R21, R20, 0x1, R21 ;  /* 0x0000000114157824 */ /* 0x001fc800078e0215 */
[----:B------:R-:W-:Y:S01]  /*7f00*/  IMAD.IADD R22, R22, 0x1, R21 ;  /* 0x0000000116167824 */ /* 0x000fe200078e0215 */
[----:B------:R-:W-:Y:S02]  /*7f10*/  SEL R20, R21, R20, !P0 ;  /* 0x0000001415147207 */ /* 0x000fe40004000000 */
[----:B------:R-:W-:Y:S01]  /*7f20*/  ISETP.NE.AND P0, PT, R32, 0x3, PT ;  /* 0x000000032000780c */ /* 0x000fe20003f05270 */
[----:B------:R-:W-:-:S03]  /*7f30*/  IMAD.IADD R23, R23, 0x1, R22 ;  /* 0x0000000117177824 */ /* 0x000fc600078e0216 */
[----:B------:R-:W-:Y:S02]  /*7f40*/  SEL R20, R22, R20, !P0 ;  /* 0x0000001416147207 */ /* 0x000fe40004000000 */
[----:B------:R-:W-:Y:S01]  /*7f50*/  ISETP.NE.AND P0, PT, R32, 0x4, PT ;  /* 0x000000042000780c */ /* 0x000fe20003f05270 */
[----:B-1----:R-:W-:-:S03]  /*7f60*/  IMAD.IADD R12, R23, 0x1, R12 ;  /* 0x00000001170c7824 */ /* 0x002fc600078e020c */
[----:B------:R-:W-:Y:S02]  /*7f70*/  SEL R20, R23, R20, !P0 ;  /* 0x0000001417147207 */ /* 0x000fe40004000000 */
[----:B------:R-:W-:-:S04]  /*7f80*/  ISETP.NE.AND P0, PT, R32, 0x5, PT ;  /* 0x000000052000780c */ /* 0x000fc80003f05270 */
[----:B------:R-:W-:Y:S02]  /*7f90*/  SEL R33, R12, R20, !P0 ;  /* 0x000000140c217207 */ /* 0x000fe40004000000 */
[----:B------:R-:W0:Y:S01]  /*7fa0*/  LDS.128 R20, [UR5+0x30] ;  /* 0x00003005ff147984 */ /* 0x000e220008000c00 */
[----:B------:R-:W-:Y:S01]  /*7fb0*/  IMAD.IADD R13, R13, 0x1, R12 ;  /* 0x000000010d0d7824 */ /* 0x000fe200078e020c */
[----:B------:R-:W-:-:S03]  /*7fc0*/  ISETP.NE.AND P0, PT, R32, 0x6, PT ;  /* 0x000000062000780c */ /* 0x000fc60003f05270 */
[----:B------:R-:W-:Y:S01]  /*7fd0*/  IMAD.IADD R14, R14, 0x1, R13 ;  /* 0x000000010e0e7824 */ /* 0x000fe200078e020d */
[----:B------:R-:W-:Y:S02]  /*7fe0*/  SEL R33, R13, R33, !P0 ;  /* 0x000000210d217207 */ /* 0x000fe40004000000 */
[----:B------:R-:W-:Y:S01]  /*7ff0*/  ISETP.NE.AND P0, PT, R32, 0x7, PT ;  /* 0x000000072000780c */ /* 0x000fe20003f05270 */
[----:B------:R-:W-:Y:S01]  /*8000*/  IMAD.IADD R15, R15, 0x1, R14 ;  /* 0x000000010f0f7824 */ /* 0x000fe200078e020e */
[----:B------:R-:W1:Y:S02]  /*8010*/  LDC R13, c[0x0][0x380] ;  /* 0x0000e000ff0d7b82 */ /* 0x000e640000000800 */
[----:B------:R-:W-:Y:S02]  /*8020*/  SEL R33, R14, R33, !P0 ;  /* 0x000000210e217207 */ /* 0x000fe40004000000 */
[----:B------:R-:W-:Y:S01]  /*8030*/  ISETP.NE.AND P0, PT, R32, 0x8, PT ;  /* 0x000000082000780c */ /* 0x000fe20003f05270 */
[----:B--2---:R-:W-:-:S03]  /*8040*/  IMAD.IADD R16, R15, 0x1, R16 ;  /* 0x000000010f107824 */ /* 0x004fc600078e0210 */
[----:B------:R-:W-:Y:S02]  /*8050*/  SEL R33, R15, R33, !P0 ;  /* 0x000000210f217207 */ /* 0x000fe40004000000 */
[----:B------:R-:W-:Y:S01]  /*8060*/  ISETP.NE.AND P0, PT, R32, 0x9, PT ;  /* 0x000000092000780c */ /* 0x000fe20003f05270 */
[----:B------:R-:W-:-:S03]  /*8070*/  IMAD.IADD R17, R17, 0x1, R16 ;  /* 0x0000000111117824 */ /* 0x000fc600078e0210 */
        /* <DEDUP_REMOVED lines=8> */
[----:B0-----:R-:W-:-:S03]  /*8100*/  IMAD.IADD R20, R19, 0x1, R20 ;  /* 0x0000000113147824 */ /* 0x001fc600078e0214 */
[----:B------:R-:W-:Y:S02]  /*8110*/  SEL R33, R19, R33, !P0 ;  /* 0x0000002113217207 */ /* 0x000fe40004000000 */
[----:B------:R-:W-:Y:S01]  /*8120*/  ISETP.NE.AND P0, PT, R32, 0xd, PT ;  /* 0x0000000d2000780c */ /* 0x000fe20003f05270 */
[----:B------:R-:W-:-:S03]  /*8130*/  IMAD.IADD R21, R21, 0x1, R20 ;  /* 0x0000000115157824 */ /* 0x000fc600078e0214 */
[----:B------:R-:W-:Y:S02]  /*8140*/  SEL R33, R20, R33, !P0 ;  /* 0x0000002114217207 */ /* 0x000fe40004000000 */
[----:B------:R-:W-:Y:S01]  /*8150*/  ISETP.NE.AND P0, PT, R32, 0xe, PT ;  /* 0x0000000e2000780c */ /* 0x000fe20003f05270 */
[----:B------:R-:W-:Y:S01]  /*8160*/  IMAD.IADD R22, R22, 0x1, R21 ;  /* 0x0000000116167824 */ /* 0x000fe200078e0215 */
[----:B------:R-:W-:Y:S02]  /*8170*/  ISETP.NE.AND P1, PT, R32, 0xf, PT ;  /* 0x0000000f2000780c */ /* 0x000fe40003f25270 */
[----:B------:R-:W-:Y:S01]  /*8180*/  SEL R33, R21, R33, !P0 ;  /* 0x0000002115217207 */ /* 0x000fe20004000000 */
[----:B------:R-:W-:Y:S01]  /*8190*/  IMAD.IADD R31, R34, 0x1, -R31 ;  /* 0x00000001221f7824 */ /* 0x000fe200078e0a1f */
[----:B------:R-:W-:Y:S02]  /*81a0*/  ISETP.NE.AND P2, PT, R47, RZ, PT ;  /* 0x000000ff2f00720c */ /* 0x000fe40003f45270 */
[----:B------:R-:W-:-:S02]  /*81b0*/  SEL R33, R22, R33, !P1 ;  /* 0x0000002116217207 */ /* 0x000fc40004800000 */
[----:B------:R-:W-:Y:S02]  /*81c0*/  ISETP.GT.U32.AND P1, PT, R28, 0x1f, PT ;  /* 0x0000001f1c00780c */ /* 0x000fe40003f24070 */
[----:B------:R-:W-:Y:S02]  /*81d0*/  SEL R12, R31, RZ, P2 ;  /* 0x000000ff1f0c7207 */ /* 0x000fe40001000000 */
[----:B-1----:R-:W-:Y:S02]  /*81e0*/  IADD3 R18, PT, PT, R30, UR7, R13 ;  /* 0x000000071e127c10 */ /* 0x002fe4000fffe00d */
[----:B------:R-:W-:Y:S01]  /*81f0*/  ISETP.GE.U32.AND P0, PT, R28, 0x20, PT ;  /* 0x000000201c00780c */ /* 0x000fe20003f06070 */
[----:B------:R-:W-:Y:S02]  /*8200*/  IMAD.IADD R16, R33, 0x1, R12 ;  /* 0x0000000121107824 */ /* 0x000fe400078e020c */
[----:B------:R-:W-:Y:S02]  /*8210*/  IMAD.IADD R18, R29, 0x1, R18 ;  /* 0x000000011d127824 */ /* 0x000fe400078e0212 */
[----:B------:R-:W-:Y:S01]  /*8220*/  IMAD.IADD R13, R23, 0x1, R22 ;  /* 0x00000001170d7824 */ /* 0x000fe200078e0216 */
[----:B------:R-:W-:Y:S01]  /*8230*/  SEL R46, R31, R16, !P0 ;  /* 0x000000101f2e7207 */ /* 0x000fe20004000000 */
        /* <DEDUP_REMOVED lines=12> */
[----:B------:R-:W-:Y:S01]  /*8300*/  VIADD R40, R18, 0xd ;  /* 0x0000000d12287836 */ /* 0x000fe20000000000 */
[----:B------:R-:W-:Y:S06]  /*8310*/  @P1 BRA `(.L_x_158) ;  /* 0x0000000800b41947 */ /* 0x000fec0003800000 */
        /* <DEDUP_REMOVED lines=15> */
.L_x_251:
[----:B------:R-:W-:Y:S05]  /*8410*/  @!P0 BRA `(.L_x_160) ;  /* 0x0000000000748947 */ /* 0x000fea0003800000 */
[----:B------:R-:W-:-:S07]  /*8420*/  IMAD.MOV.U32 R12, RZ, RZ, 0x1a6 ;  /* 0x000001a6ff0c7424 */ /* 0x000fce00078e00ff */
.L_x_162:
        /* <DEDUP_REMOVED lines=27> */
.L_x_254:
[----:B------:R-:W-:Y:S05]  /*85e0*/  @P0 BRA `(.L_x_162) ;  /* 0xfffffffc00900947 */ /* 0x000fea000383ffff */
.L_x_160:
        /* <DEDUP_REMOVED lines=11> */
[----:B------:R0:W1:Y:S02]  /*86a0*/  POPC R55, R17 ;  /* 0x0000001100377309 */ /* 0x0000640000000000 */
[----:B0-----:R-:W0:Y:S01]  /*86b0*/  LDC.64 R16, c[0x0][0x3a0] ;  /* 0x0000e800ff107b82 */ /* 0x001e220000000a00 */
[----:B-1----:R-:W1:Y:S01]  /*86c0*/  SHFL.DOWN PT, R39, R31, 0x1, R55 ;  /* 0x082000001f277989 */ /* 0x002e6200000e0037 */
[-C--:B------:R-:W-:Y:S02]  /*86d0*/  ISETP.GE.AND P0, PT, R47, R55.reuse, PT ;  /* 0x000000372f00720c */ /* 0x080fe40003f06270 */
[-C--:B------:R-:W-:Y:S02]  /*86e0*/  ISETP.GT.AND P1, PT, R50, R55.reuse, PT ;  /* 0x000000373200720c */ /* 0x080fe40003f24270 */
[----:B-1----:R-:W-:Y:S02]  /*86f0*/  SEL R12, R39, RZ, !P0 ;  /* 0x000000ff270c7207 */ /* 0x002fe40004000000 */
[----:B------:R-:W-:-:S03]  /*8700*/  ISETP.GT.AND P0, PT, R49, R55, PT ;  /* 0x000000373100720c */ /* 0x000fc60003f04270 */
[----:B------:R-:W-:-:S05]  /*8710*/  IMAD.IADD R12, R12, 0x1, R31 ;  /* 0x000000010c0c7824 */ /* 0x000fca00078e021f */
[----:B------:R-:W1:Y:S02]  /*8720*/  SHFL.DOWN PT, R39, R12, 0x2, R55 ;  /* 0x084000000c277989 */ /* 0x000e6400000e0037 */
[----:B-1----:R-:W-:Y:S02]  /*8730*/  SEL R39, R39, RZ, !P0 ;  /* 0x000000ff27277207 */ /* 0x002fe40004000000 */
[----:B------:R-:W-:-:S03]  /*8740*/  ISETP.GT.AND P0, PT, R48, R55, PT ;  /* 0x000000373000720c */ /* 0x000fc60003f04270 */
[----:B------:R-:W-:Y:S02]  /*8750*/  IMAD.IADD R32, R12, 0x1, R39 ;  /* 0x000000010c207824 */ /* 0x000fe400078e0227 */
[----:B------:R-:W-:-:S03]  /*8760*/  VIADD R12, R47, 0x8 ;  /* 0x000000082f0c7836 */ /* 0x000fc60000000000 */
[----:B------:R-:W1:Y:S02]  /*8770*/  SHFL.DOWN PT, R39, R32, 0x4, R55 ;  /* 0x0880000020277989 */ /* 0x000e6400000e0037 */
[----:B-1----:R-:W-:Y:S02]  /*8780*/  SEL R39, R39, RZ, !P0 ;  /* 0x000000ff27277207 */ /* 0x002fe40004000000 */
[----:B------:R-:W-:-:S03]  /*8790*/  ISETP.GT.AND P0, PT, R12, R55, PT ;  /* 0x000000370c00720c */ /* 0x000fc60003f04270 */
[----:B------:R-:W-:Y:S01]  /*87a0*/  IMAD.IADD R52, R32, 0x1, R39 ;  /* 0x0000000120347824 */ /* 0x000fe200078e0227 */
[----:B0-----:R-:W-:-:S04]  /*87b0*/  IADD3 R32, P2, PT, R16, 0x100, RZ ;  /* 0x0000010010207810 */ /* 0x001fc80007f5e0ff */
[----:B------:R-:W0:Y:S01]  /*87c0*/  SHFL.DOWN PT, R39, R52, 0x8, R55 ;  /* 0x0900000034277989 */ /* 0x000e2200000e0037 */
[----:B------:R-:W-:Y:S01]  /*87d0*/  IMAD.X R51, RZ, RZ, R17, P2 ;  /* 0x000000ffff337224 */ /* 0x000fe200010e0611 */
[----:B0-----:R-:W-:Y:S02]  /*87e0*/  SEL R39, R39, RZ, !P0 ;  /* 0x000000ff27277207 */ /* 0x001fe40004000000 */
[----:B------:R-:W-:-:S03]  /*87f0*/  ISETP.NE.AND P0, PT, R30, 0x65, PT ;  /* 0x000000651e00780c */ /* 0x000fc60003f05270 */
[----:B------:R-:W-:-:S05]  /*8800*/  IMAD.IADD R54, R52, 0x1, R39 ;  /* 0x0000000134367824 */ /* 0x000fca00078e0227 */
[----:B------:R-:W0:Y:S05]  /*8810*/  SHFL.DOWN PT, R39, R54, 0x10, R55 ;  /* 0x0a00000036277989 */ /* 0x000e2a00000e0037 */
[----:B------:R-:W-:Y:S02]  /*8820*/  VOTE.ALL P0, P0 ;  /* 0x0000000000ff7806 */ /* 0x000fe40000000000 */
[----:B0-----:R-:W-:-:S05]  /*8830*/  SEL R33, R39, RZ, !P1 ;  /* 0x000000ff27217207 */ /* 0x001fca0004800000 */
[----:B------:R-:W-:-:S07]  /*8840*/  IMAD.IADD R33, R54, 0x1, R33 ;  /* 0x0000000136217824 */ /* 0x000fce00078e0221 */
.L_x_263:
[----:B------:R-:W-:Y:S05]  /*8850*/  @!P0 BRA `(.L_x_164) ;  /* 0x0000000400248947 */ /* 0x000fea0003800000 */
[----:B------:R-:W-:-:S07]  /*8860*/  IMAD.MOV.U32 R52, RZ, RZ, 0x1a6 ;  /* 0x000001a6ff347424 */ /* 0x000fce00078e00ff */
.L_x_170:
        /* <DEDUP_REMOVED lines=10> */
.L_x_266:
[----:B------:R-:W-:Y:S05]  /*8910*/  @!P0 BRA `(.L_x_166) ;  /* 0x0000000000748947 */ /* 0x000fea0003800000 */
[----:B------:R-:W-:-:S07]  /*8920*/  IMAD.MOV.U32 R21, RZ, RZ, R52 ;  /* 0x000000ffff157224 */ /* 0x000fce00078e0034 */
.L_x_168:
        /* <DEDUP_REMOVED lines=27> */
.L_x_269:
[----:B------:R-:W-:Y:S05]  /*8ae0*/  @P0 BRA `(.L_x_168) ;  /* 0xfffffffc00900947 */ /* 0x000fea000383ffff */
.L_x_166:
        /* <DEDUP_REMOVED lines=31> */
.L_x_278:
[----:B------:R-:W-:Y:S05]  /*8ce0*/  @P0 BRA `(.L_x_170) ;  /* 0xfffffff800e00947 */ /* 0x000fea000383ffff */
.L_x_164:
        /* <DEDUP_REMOVED lines=16> */
.L_x_158:
[----:B------:R-:W-:Y:S05]  /*8df0*/  WARPSYNC.ALL ;  /* 0x0000000000007948 */ /* 0x000fea0003800000 */
[----:B------:R-:W0:Y:S08]  /*8e00*/  S2UR UR6, SR_CgaCtaId ;  /* 0x00000000000679c3 */ /* 0x000e300000008800 */
[----:B------:R-:W-:Y:S01]  /*8e10*/  BAR.SYNC.DEFER_BLOCKING 0x0 ;  /* 0x0000000000007b1d */ /* 0x000fe20000010000 */
[----:B------:R-:W-:Y:S01]  /*8e20*/  ISETP.NE.AND P0, PT, R28, RZ, PT ;  /* 0x000000ff1c00720c */ /* 0x000fe20003f05270 */
[----:B------:R-:W-:-:S04]  /*8e30*/  UIADD3 UR4, UPT, UPT, -UR4, 0x1c00, URZ ;  /* 0x00001c0004047890 */ /* 0x000fc8000fffe1ff */
[----:B------:R-:W-:Y:S02]  /*8e40*/  UMOV UR5, 0x400 ;  /* 0x0000040000057882 */ /* 0x000fe40000000000 */
[----:B0-----:R-:W-:-:S09]  /*8e50*/  ULEA UR5, UR6, UR5, 0x18 ;  /* 0x0000000506057291 */ /* 0x001fd2000f8ec0ff */
[----:B--2---:R-:W0:Y:S04]  /*8e60*/  LDS R0, [UR5+0x50] ;  /* 0x00005005ff007984 */ /* 0x004e280008000800 */
[----:B------:R-:W1:Y:S01]  /*8e70*/  LDS.128 R12, [UR5+0x60] ;  /* 0x00006005ff0c7984 */ /* 0x000e620008000c00 */
[----:B0-----:R-:W-:Y:S01]  /*8e80*/  SEL R17, R0, RZ, P0 ;  /* 0x000000ff00117207 */ /* 0x001fe20000000000 */
[----:B-1----:R-:W-:-:S04]  /*8e90*/  VIADD R47, R15, -UR4 ;  /* 0x800000040f2f7c36 */ /* 0x002fc80008000000 */
[----:B------:R-:W-:Y:S02]  /*8ea0*/  IMAD.IADD R46, R17, 0x1, R16 ;  /* 0x00000001112e7824 */ /* 0x000fe400078e0210 */
[----:B------:R-:W-:Y:S01]  /*8eb0*/  VIADD R14, R14, -UR4 ;  /* 0x800000040e0e7c36 */ /* 0x000fe20008000000 */
[----:B------:R-:W-:Y:S01]  /*8ec0*/  ISETP.GT.AND P0, PT, R47, 0x200, PT ;  /* 0x000002002f00780c */ /* 0x000fe20003f04270 */
[----:B------:R-:W-:Y:S02]  /*8ed0*/  IMAD.IADD R45, R45, 0x1, R46 ;  /* 0x000000012d2d7824 */ /* 0x000fe400078e022e */
[----:B------:R-:W-:Y:S02]  /*8ee0*/  IMAD.IADD R49, R46, 0x1, R27 ;  /* 0x000000012e317824 */ /* 0x000fe400078e021b */
[----:B------:R-:W-:-:S04]  /*8ef0*/  IMAD.IADD R42, R45, 0x1, R25 ;  /* 0x000000012d2a7824 */ /* 0x000fc800078e0219 */
        /* <DEDUP_REMOVED lines=9> */
[----:B------:R-:W-:Y:S01]  /*8f90*/  IMAD.IADD R39, R33, 0x1, R3 ;  /* 0x0000000121277824 */ /* 0x000fe200078e0203 */
[----:B------:R-:W-:Y:S06]  /*8fa0*/  @P0 BRA `(.L_x_171) ;  /* 0x0000000c00800947 */ /* 0x000fec0003800000 */
[----:B------:R-:W-:Y:S01]  /*8fb0*/  ISETP.GE.AND P0, PT, R46, R14, PT ;  /* 0x0000000e2e00720c */ /* 0x000fe20003f06270 */
[----:B------:R-:W0:Y:S01]  /*8fc0*/  LDCU.U8 UR4, c[0x0][0x3b8] ;  /* 0x00007700ff0477ac */ /* 0x000e220008000000 */
[----:B------:R-:W-:Y:S02]  /*8fd0*/  BSSY.RECONVERGENT B0, `(.L_x_172) ;  /* 0x000000e000007945 */ /* 0x000fe40003800200 */
[----:B------:R-:W-:-:S13]  /*8fe0*/  ISETP.NE.AND P0, PT, R27, RZ, !P0 ;  /* 0x000000ff1b00720c */ /* 0x000fda0004705270 */
[----:B------:R-:W-:Y:S05]  /*8ff0*/  @!P0 BRA `(.L_x_173) ;  /* 0x00000000002c8947 */ /* 0x000fea0003800000 */
[----:B0-----:R-:W-:Y:S01]  /*9000*/  UISETP.NE.AND UP0, UPT, UR4, URZ, UPT ;  /* 0x000000ff0400728c */ /* 0x001fe2000bf05270 */
[----:B------:R-:W-:Y:S01]  /*9010*/  CS2R R12, SRZ ;  /* 0x00000000000c7805 */ /* 0x000fe2000001ff00 */
[----:B------:R-:W0:Y:S07]  /*9020*/  LDCU.64 UR12, c[0x0][0x390] ;  /* 0x00007200ff0c77ac */ /* 0x000e2e0008000a00 */
[----:B------:R-:W-:Y:S05]  /*9030*/  BRA.U UP0, `(.L_x_174) ;  /* 0x0000000100087547 */ /* 0x000fea000b800000 */
[----:B------:R-:W1:Y:S02]  /*9040*/  LDC.64 R12, c[0x0][0x3d0] ;  /* 0x0000f400ff0c7b82 */ /* 0x000e640000000a00 */
[----:B-1----:R-:W5:Y:S02]  /*9050*/  LDG.E.64 R12, desc[UR8][R12.64] ;  /* 0x000000080c0c7981 */ /* 0x002f64000c1e1b00 */
.L_x_174:
[----:B-----5:R-:W-:-:S04]  /*9060*/  IADD3 R15, P0, PT, R46, R12, RZ ;  /* 0x0000000c2e0f7210 */ /* 0x020fc80007f1e0ff */
[----:B------:R-:W-:Y:S02]  /*9070*/  LEA.HI.X.SX32 R28, R46, R13, 0x1, P0 ;  /* 0x0000000d2e1c7211 */ /* 0x000fe400000f0eff */
[----:B0-----:R-:W-:-:S04]  /*9080*/  LEA R12, P0, R15, UR12, 0x2 ;  /* 0x0000000c0f0c7c11 */ /* 0x001fc8000f8010ff */
[----:B------:R-:W-:-:S05]  /*9090*/  LEA.HI.X R13, R15, UR13, R28, 0x2, P0 ;  /* 0x0000000d0f0d7c11 */ /* 0x000fca00080f141c */
[----:B------:R1:W-:Y:S04]  /*90a0*/  STG.E desc[UR8][R12.64], R18 ;  /* 0x000000120c007986 */ /* 0x0003e8000c101908 */
.L_x_173:
[----:B0-----:R-:W-:Y:S05]  /*90b0*/  BSYNC.RECONVERGENT B0 ;  /* 0x0000000000007941 */ /* 0x001fea0003800200 */
.L_x_172:
[----:B------:R-:W-:Y:S01]  /*90c0*/  ISETP.GE.AND P0, PT, R49, R14, PT ;  /* 0x0000000e3100720c */ /* 0x000fe20003f06270 */
[----:B------:R-:W-:Y:S03]  /*90d0*/  BSSY.RECONVERGENT B0, `(.L_x_175) ;  /* 0x000000e000007945 */ /* 0x000fe60003800200 */
[----:B------:R-:W-:-:S13]  /*90e0*/  ISETP.EQ.OR P0, PT, R26, RZ, P0 ;  /* 0x000000ff1a00720c */ /* 0x000fda0000702670 */
[----:B------:R-:W-:Y:S05]  /*90f0*/  @P0 BRA `(.L_x_176) ;  /* 0x00000000002c0947 */ /* 0x000fea0003800000 */
[----:B------:R-:W-:Y:S01]  /*9100*/  UISETP.NE.AND UP0, UPT, UR4, URZ, UPT ;  /* 0x000000ff0400728c */ /* 0x000fe2000bf05270 */
[----:B-1----:R-:W-:Y:S01]  /*9110*/  CS2R R12, SRZ ;  /* 0x00000000000c7805 */ /* 0x002fe2000001ff00 */
[----:B------:R-:W0:Y:S07]  /*9120*/  LDCU.64 UR12, c[0x0][0x390] ;  /* 0x00007200ff0c77ac */ /* 0x000e2e0008000a00 */
[----:B------:R-:W-:Y:S05]  /*9130*/  BRA.U UP0, `(.L_x_177) ;  /* 0x0000000100087547 */ /* 0x000fea000b800000 */
[----:B------:R-:W1:Y:S02]  /*9140*/  LDC.64 R12, c[0x0][0x3d0] ;  /* 0x0000f400ff0c7b82 */ /* 0x000e640000000a00 */
[----:B-1----:R-:W5:Y:S02]  /*9150*/  LDG.E.64 R12, desc[UR8][R12.64] ;  /* 0x000000080c0c7981 */ /* 0x002f64000c1e1b00 */
.L_x_177:
[----:B-----5:R-:W-:-:S04]  /*9160*/  IADD3 R15, P0, PT, R49, R12, RZ ;  /* 0x0000000c310f7210 */ /* 0x020fc80007f1e0ff */
[----:B------:R-:W-:Y:S02]  /*9170*/  LEA.HI.X.SX32 R18, R49, R13, 0x1, P0 ;  /* 0x0000000d31127211 */ /* 0x000fe400000f0eff */
[----:B0-----:R-:W-:-:S04]  /*9180*/  LEA R12, P0, R15, UR12, 0x2 ;  /* 0x0000000c0f0c7c11 */ /* 0x001fc8000f8010ff */
[----:B------:R-:W-:-:S05]  /*9190*/  LEA.HI.X R13, R15, UR13, R18, 0x2, P0 ;  /* 0x0000000d0f0d7c11 */ /* 0x000fca00080f1412 */
[----:B------:R0:W-:Y:S04]  /*91a0*/  STG.E desc[UR8][R12.64], R44 ;  /* 0x0000002c0c007986 */ /* 0x0001e8000c101908 */
.L_x_176:
[----:B------:R-:W-:Y:S05]  /*91b0*/  BSYNC.RECONVERGENT B0 ;  /* 0x0000000000007941 */ /* 0x000fea0003800200 */
.L_x_175:
        /* <DEDUP_REMOVED lines=10> */
.L_x_180:
[----:B-----5:R-:W-:-:S04]  /*9260*/  IADD3 R15, P0, PT, R45, R12, RZ ;  /* 0x0000000c2d0f7210 */ /* 0x020fc80007f1e0ff */
[----:B------:R-:W-:Y:S02]  /*9270*/  LEA.HI.X.SX32 R18, R45, R13, 0x1, P0 ;  /* 0x0000000d2d127211 */ /* 0x000fe400000f0eff */
[----:B0-----:R-:W-:-:S04]  /*9280*/  LEA R12, P0, R15, UR12, 0x2 ;  /* 0x0000000c0f0c7c11 */ /* 0x001fc8000f8010ff */
[----:B------:R-:W-:-:S05]  /*9290*/  LEA.HI.X R13, R15, UR13, R18, 0x2, P0 ;  /* 0x0000000d0f0d7c11 */ /* 0x000fca00080f1412 */
[----:B------:R2:W-:Y:S04]  /*92a0*/  STG.E desc[UR8][R12.64], R43 ;  /* 0x0000002b0c007986 */ /* 0x0005e8000c101908 */
.L_x_179:
[----:B------:R-:W-:Y:S05]  /*92b0*/  BSYNC.RECONVERGENT B0 ;  /* 0x0000000000007941 */ /* 0x000fea0003800200 */
.L_x_178:
        /* <DEDUP_REMOVED lines=10> */
.L_x_183:
[----:B-----5:R-:W-:-:S04]  /*9360*/  IADD3 R15, P0, PT, R42, R12, RZ ;  /* 0x0000000c2a0f7210 */ /* 0x020fc80007f1e0ff */
[----:B------:R-:W-:Y:S02]  /*9370*/  LEA.HI.X.SX32 R42, R42, R13, 0x1, P0 ;  /* 0x0000000d2a2a7211 */ /* 0x000fe400000f0eff */
[----:B0-----:R-:W-:-:S04]  /*9380*/  LEA R12, P0, R15, UR12, 0x2 ;  /* 0x0000000c0f0c7c11 */ /* 0x001fc8000f8010ff */
[----:B------:R-:W-:-:S05]  /*9390*/  LEA.HI.X R13, R15, UR13, R42, 0x2, P0 ;  /* 0x0000000d0f0d7c11 */ /* 0x000fca00080f142a */
[----:B------:R3:W-:Y:S04]  /*93a0*/  STG.E desc[UR8][R12.64], R41 ;  /* 0x000000290c007986 */ /* 0x0007e8000c101908 */
.L_x_182:
[----:B------:R-:W-:Y:S05]  /*93b0*/  BSYNC.RECONVERGENT B0 ;  /* 0x0000000000007941 */ /* 0x000fea0003800200 */
.L_x_181:
        /* <DEDUP_REMOVED lines=10> */
.L_x_186:
[----:B-----5:R-:W-:-:S04]  /*9460*/  IADD3 R11, P0, PT, R0, R12, RZ ;  /* 0x0000000c000b7210 */ /* 0x020fc80007f1e0ff */
[----:B------:R-:W-:Y:S02]  /*9470*/  LEA.HI.X.SX32 R0, R0, R13, 0x1, P0 ;  /* 0x0000000d00007211 */ /* 0x000fe400000f0eff */
[----:B0-----:R-:W-:-:S04]  /*9480*/  LEA R12, P0, R11, UR12, 0x2 ;  /* 0x0000000c0b0c7c11 */ /* 0x001fc8000f8010ff */
[----:B------:R-:W-:-:S05]  /*9490*/  LEA.HI.X R13, R11, UR13, R0, 0x2, P0 ;  /* 0x0000000d0b0d7c11 */ /* 0x000fca00080f1400 */
[----:B------:R4:W-:Y:S04]  /*94a0*/  STG.E desc[UR8][R12.64], R19 ;  /* 0x000000130c007986 */ /* 0x0009e8000c101908 */
.L_x_185:
[----:B------:R-:W-:Y:S05]  /*94b0*/  BSYNC.RECONVERGENT B0 ;  /* 0x0000000000007941 */ /* 0x000fea0003800200 */
.L_x_184:
        /* <DEDUP_REMOVED lines=10> */
.L_x_189:
[----:B-----5:R-:W-:-:S04]  /*9560*/  IADD3 R0, P0, PT, R16, R10, RZ ;  /* 0x0000000a10007210 */ /* 0x020fc80007f1e0ff */
[----:B------:R-:W-:Y:S02]  /*9570*/  LEA.HI.X.SX32 R11, R16, R11, 0x1, P0 ;  /* 0x0000000b100b7211 */ /* 0x000fe400000f0eff */
[----:B0-----:R-:W-:-:S04]  /*9580*/  LEA R10, P0, R0, UR12, 0x2 ;  /* 0x0000000c000a7c11 */ /* 0x001fc8000f8010ff */
[----:B------:R-:W-:-:S05]  /*9590*/  LEA.HI.X R11, R0, UR13, R11, 0x2, P0 ;  /* 0x0000000d000b7c11 */ /* 0x000fca00080f140b */
[----:B------:R0:W-:Y:S04]  /*95a0*/  STG.E desc[UR8][R10.64], R20 ;  /* 0x000000140a007986 */ /* 0x0001e8000c101908 */
.L_x_188:
[----:B------:R-:W-:Y:S05]  /*95b0*/  BSYNC.RECONVERGENT B0 ;  /* 0x0000000000007941 */ /* 0x000fea0003800200 */
.L_x_187:
        /* <DEDUP_REMOVED lines=10> */
.L_x_192:
[----:B-----5:R-:W-:-:S04]  /*9660*/  IADD3 R0, P0, PT, R17, R10, RZ ;  /* 0x0000000a11007210 */ /* 0x020fc80007f1e0ff */
[----:B------:R-:W-:Y:S02]  /*9670*/  LEA.HI.X.SX32 R11, R17, R11, 0x1, P0 ;  /* 0x0000000b110b7211 */ /* 0x000fe400000f0eff */
[----:B0-----:R-:W-:-:S04]  /*9680*/  LEA R10, P0, R0, UR12, 0x2 ;  /* 0x0000000c000a7c11 */ /* 0x001fc8000f8010ff */
[----:B------:R-:W-:-:S05]  /*9690*/  LEA.HI.X R11, R0, UR13, R11, 0x2, P0 ;  /* 0x0000000d000b7c11 */ /* 0x000fca00080f140b */
[----:B------:R0:W-:Y:S04]  /*96a0*/  STG.E desc[UR8][R10.64], R23 ;  /* 0x000000170a007986 */ /* 0x0001e8000c101908 */
.L_x_191:
[----:B------:R-:W-:Y:S05]  /*96b0*/  BSYNC.RECONVERGENT B0 ;  /* 0x0000000000007941 */ /* 0x000fea0003800200 */
.L_x_190:
        /* <DEDUP_REMOVED lines=10> */
.L_x_195:
[----:B-----5:R-:W-:-:S04]  /*9760*/  IADD3 R0, P0, PT, R21, R8, RZ ;  /* 0x0000000815007210 */ /* 0x020fc80007f1e0ff */
[----:B------:R-:W-:Y:S02]  /*9770*/  LEA.HI.X.SX32 R9, R21, R9, 0x1, P0 ;  /* 0x0000000915097211 */ /* 0x000fe400000f0eff */
[----:B0-----:R-:W-:-:S04]  /*9780*/  LEA R8, P0, R0, UR12, 0x2 ;  /* 0x0000000c00087c11 */ /* 0x001fc8000f8010ff */
[----:B------:R-:W-:-:S05]  /*9790*/  LEA.HI.X R9, R0, UR13, R9, 0x2, P0 ;  /* 0x0000000d00097c11 */ /* 0x000fca00080f1409 */
[----:B------:R0:W-:Y:S04]  /*97a0*/  STG.E desc[UR8][R8.64], R29 ;  /* 0x0000001d08007986 */ /* 0x0001e8000c101908 */
.L_x_194:
[----:B------:R-:W-:Y:S05]  /*97b0*/  BSYNC.RECONVERGENT B0 ;  /* 0x0000000000007941 */ /* 0x000fea0003800200 */
.L_x_193:
        /* <DEDUP_REMOVED lines=10> */
.L_x_198:
[----:B-----5:R-:W-:-:S04]  /*9860*/  IADD3 R0, P0, PT, R22, R8, RZ ;  /* 0x0000000816007210 */ /* 0x020fc80007f1e0ff */
[----:B------:R-:W-:Y:S02]  /*9870*/  LEA.HI.X.SX32 R9, R22, R9, 0x1, P0 ;  /* 0x0000000916097211 */ /* 0x000fe400000f0eff */
[----:B0-----:R-:W-:-:S04]  /*9880*/  LEA R8, P0, R0, UR12, 0x2 ;  /* 0x0000000c00087c11 */ /* 0x001fc8000f8010ff */
[----:B------:R-:W-:-:S05]  /*9890*/  LEA.HI.X R9, R0, UR13, R9, 0x2, P0 ;  /* 0x0000000d00097c11 */ /* 0x000fca00080f1409 */
[----:B------:R0:W-:Y:S04]  /*98a0*/  STG.E desc[UR8][R8.64], R34 ;  /* 0x0000002208007986 */ /* 0x0001e8000c101908 */
.L_x_197:
[----:B------:R-:W-:Y:S05]  /*98b0*/  BSYNC.RECONVERGENT B0 ;  /* 0x0000000000007941 */ /* 0x000fea0003800200 */
.L_x_196:
        /* <DEDUP_REMOVED lines=10> */
.L_x_201:
[----:B-----5:R-:W-:-:S04]  /*9960*/  IADD3 R0, P0, PT, R30, R6, RZ ;  /* 0x000000061e007210 */ /* 0x020fc80007f1e0ff */
[----:B------:R-:W-:Y:S02]  /*9970*/  LEA.HI.X.SX32 R7, R30, R7, 0x1, P0 ;  /* 0x000000071e077211 */ /* 0x000fe400000f0eff */
[----:B0-----:R-:W-:-:S04]  /*9980*/  LEA R6, P0, R0, UR12, 0x2 ;  /* 0x0000000c00067c11 */ /* 0x001fc8000f8010ff */
[----:B------:R-:W-:-:S05]  /*9990*/  LEA.HI.X R7, R0, UR13, R7, 0x2, P0 ;  /* 0x0000000d00077c11 */ /* 0x000fca00080f1407 */
[----:B------:R0:W-:Y:S04]  /*99a0*/  STG.E desc[UR8][R6.64], R35 ;  /* 0x0000002306007986 */ /* 0x0001e8000c101908 */
.L_x_200:
[----:B------:R-:W-:Y:S05]  /*99b0*/  BSYNC.RECONVERGENT B0 ;  /* 0x0000000000007941 */ /* 0x000fea0003800200 */
.L_x_199:
        /* <DEDUP_REMOVED lines=10> */
.L_x_204:
[----:B-----5:R-:W-:-:S04]  /*9a60*/  IADD3 R0, P0, PT, R31, R6, RZ ;  /* 0x000000061f007210 */ /* 0x020fc80007f1e0ff */
[----:B------:R-:W-:Y:S02]  /*9a70*/  LEA.HI.X.SX32 R7, R31, R7, 0x1, P0 ;  /* 0x000000071f077211 */ /* 0x000fe400000f0eff */
[----:B0-----:R-:W-:-:S04]  /*9a80*/  LEA R6, P0, R0, UR12, 0x2 ;  /* 0x0000000c00067c11 */ /* 0x001fc8000f8010ff */
[----:B------:R-:W-:-:S05]  /*9a90*/  LEA.HI.X R7, R0, UR13, R7, 0x2, P0 ;  /* 0x0000000d00077c11 */ /* 0x000fca00080f1407 */
[----:B------:R0:W-:Y:S04]  /*9aa0*/  STG.E desc[UR8][R6.64], R36 ;  /* 0x0000002406007986 */ /* 0x0001e8000c101908 */
.L_x_203:
[----:B------:R-:W-:Y:S05]  /*9ab0*/  BSYNC.RECONVERGENT B0 ;  /* 0x0000000000007941 */ /* 0x000fea0003800200 */
.L_x_202:
        /* <DEDUP_REMOVED lines=10> */
.L_x_207:
[----:B-----5:R-:W-:-:S04]  /*9b60*/  IADD3 R0, P0, PT, R32, R4, RZ ;  /* 0x0000000420007210 */ /* 0x020fc80007f1e0ff */
[----:B------:R-:W-:Y:S02]  /*9b70*/  LEA.HI.X.SX32 R5, R32, R5, 0x1, P0 ;  /* 0x0000000520057211 */ /* 0x000fe400000f0eff */
[----:B0-----:R-:W-:-:S04]  /*9b80*/  LEA R4, P0, R0, UR12, 0x2 ;  /* 0x0000000c00047c11 */ /* 0x001fc8000f8010ff */
[----:B------:R-:W-:-:S05]  /*9b90*/  LEA.HI.X R5, R0, UR13, R5, 0x2, P0 ;  /* 0x0000000d00057c11 */ /* 0x000fca00080f1405 */
[----:B------:R0:W-:Y:S04]  /*9ba0*/  STG.E desc[UR8][R4.64], R37 ;  /* 0x0000002504007986 */ /* 0x0001e8000c101908 */
.L_x_206:
[----:B------:R-:W-:Y:S05]  /*9bb0*/  BSYNC.RECONVERGENT B0 ;  /* 0x0000000000007941 */ /* 0x000fea0003800200 */
.L_x_205:
        /* <DEDUP_REMOVED lines=10> */
.L_x_210:
[----:B-----5:R-:W-:-:S04]  /*9c60*/  IADD3 R0, P0, PT, R33, R4, RZ ;  /* 0x0000000421007210 */ /* 0x020fc80007f1e0ff */
[----:B------:R-:W-:Y:S02]  /*9c70*/  LEA.HI.X.SX32 R5, R33, R5, 0x1, P0 ;  /* 0x0000000521057211 */ /* 0x000fe400000f0eff */
[----:B0-----:R-:W-:-:S04]  /*9c80*/  LEA R4, P0, R0, UR12, 0x2 ;  /* 0x0000000c00047c11 */ /* 0x001fc8000f8010ff */
[----:B------:R-:W-:-:S05]  /*9c90*/  LEA.HI.X R5, R0, UR13, R5, 0x2, P0 ;  /* 0x0000000d00057c11 */ /* 0x000fca00080f1405 */
[----:B------:R0:W-:Y:S04]  /*9ca0*/  STG.E desc[UR8][R4.64], R38 ;  /* 0x0000002604007986 */ /* 0x0001e8000c101908 */
.L_x_209:
[----:B------:R-:W-:Y:S05]  /*9cb0*/  BSYNC.RECONVERGENT B0 ;  /* 0x0000000000007941 */ /* 0x000fea0003800200 */
.L_x_208:
        /* <DEDUP_REMOVED lines=9> */
.L_x_211:
[----:B-----5:R-:W-:-:S04]  /*9d50*/  IADD3 R0, P0, PT, R39, R2, RZ ;  /* 0x0000000227007210 */ /* 0x020fc80007f1e0ff */
[----:B------:R-:W-:Y:S02]  /*9d60*/  LEA.HI.X.SX32 R3, R39, R3, 0x1, P0 ;  /* 0x0000000327037211 */ /* 0x000fe400000f0eff */
[----:B0-----:R-:W-:-:S04]  /*9d70*/  LEA R2, P0, R0, UR12, 0x2 ;  /* 0x0000000c00027c11 */ /* 0x001fc8000f8010ff */
[----:B------:R-:W-:-:S05]  /*9d80*/  LEA.HI.X R3, R0, UR13, R3, 0x2, P0 ;  /* 0x0000000d00037c11 */ /* 0x000fca00080f1403 */
[----:B------:R0:W-:Y:S01]  /*9d90*/  STG.E desc[UR8][R2.64], R40 ;  /* 0x0000002802007986 */ /* 0x0001e2000c101908 */
[----:B------:R-:W-:Y:S05]  /*9da0*/  BRA `(.L_x_157) ;  /* 0x00000008004c7947 */ /* 0x000fea0003800000 */
.L_x_171:
[----:B------:R-:W-:Y:S01]  /*9db0*/  BAR.SYNC.DEFER_BLOCKING 0x0 ;  /* 0x0000000000007b1d */ /* 0x000fe20000010000 */
[----:B------:R-:W-:Y:S02]  /*9dc0*/  ISETP.NE.AND P0, PT, R27, RZ, PT ;  /* 0x000000ff1b00720c */ /* 0x000fe40003f05270 */
[----:B------:R-:W-:Y:S02]  /*9dd0*/  ISETP.NE.AND P4, PT, R26, RZ, PT ;  /* 0x000000ff1a00720c */ /* 0x000fe40003f85270 */
[----:B------:R-:W-:Y:S01]  /*9de0*/  ISETP.NE.AND P3, PT, R25, RZ, PT ;  /* 0x000000ff1900720c */ /* 0x000fe20003f65270 */
[----:B------:R-:W0:Y:S01]  /*9df0*/  LDCU.64 UR14, c[0x0][0x390] ;  /* 0x00007200ff0e77ac */ /* 0x000e220008000a00 */
[----:B------:R-:W-:Y:S02]  /*9e00*/  ISETP.NE.AND P6, PT, R24, RZ, PT ;  /* 0x000000ff1800720c */ /* 0x000fe40003fc5270 */
[----:B------:R-:W-:Y:S01]  /*9e10*/  ISETP.NE.AND P5, PT, R11, RZ, PT ;  /* 0x000000ff0b00720c */ /* 0x000fe20003fa5270 */
[----:B------:R-:W1:Y:S01]  /*9e20*/  LDCU.64 UR12, c[0x0][0x390] ;  /* 0x00007200ff0c77ac */ /* 0x000e620008000a00 */
[----:B------:R-:W-:-:S02]  /*9e30*/  ISETP.NE.AND P2, PT, R10, RZ, PT ;  /* 0x000000ff0a00720c */ /* 0x000fc40003f45270 */
[----:B------:R-:W-:Y:S01]  /*9e40*/  ISETP.NE.AND P1, PT, R9, RZ, PT ;  /* 0x000000ff0900720c */ /* 0x000fe20003f25270 */
[--C-:B------:R-:W-:Y:S02]  /*9e50*/  @P0 IMAD.IADD R12, R46, 0x1, -R13.reuse ;  /* 0x000000012e0c0824 */ /* 0x100fe400078e0a0d */
[--C-:B------:R-:W-:Y:S02]  /*9e60*/  @P4 IMAD.IADD R10, R49, 0x1, -R13.reuse ;  /* 0x00000001310a4824 */ /* 0x100fe400078e0a0d */
[--C-:B------:R-:W-:Y:S01]  /*9e70*/  @P3 IMAD.IADD R45, R45, 0x1, -R13.reuse ;  /* 0x000000012d2d3824 */ /* 0x100fe200078e0a0d */
[----:B------:R-:W-:Y:S01]  /*9e80*/  @P0 LEA R11, R12, UR5, 0x2 ;  /* 0x000000050c0b0c11 */ /* 0x000fe2000f8e10ff */
[--C-:B------:R-:W-:Y:S01]  /*9e90*/  @P6 IMAD.IADD R42, R42, 0x1, -R13.reuse ;  /* 0x000000012a2a6824 */ /* 0x100fe200078e0a0d */
[----:B------:R-:W-:Y:S01]  /*9ea0*/  @P4 LEA R9, R10, UR5, 0x2 ;  /* 0x000000050a094c11 */ /* 0x000fe2000f8e10ff */
[--C-:B------:R-:W-:Y:S01]  /*9eb0*/  @P5 IMAD.IADD R0, R0, 0x1, -R13.reuse ;  /* 0x0000000100005824 */ /* 0x100fe200078e0a0d */
[----:B------:R-:W-:Y:S01]  /*9ec0*/  @P3 LEA R10, R45, UR5, 0x2 ;  /* 0x000000052d0a3c11 */ /* 0x000fe2000f8e10ff */
[----:B------:R2:W-:Y:S01]  /*9ed0*/  @P0 STS [R11], R18 ;  /* 0x000000120b000388 */ /* 0x0005e20000000800 */
[----:B------:R-:W-:Y:S01]  /*9ee0*/  ISETP.NE.AND P0, PT, R8, RZ, PT ;  /* 0x000000ff0800720c */ /* 0x000fe20003f05270 */
[--C-:B------:R-:W-:Y:S01]  /*9ef0*/  @P2 IMAD.IADD R16, R16, 0x1, -R13.reuse ;  /* 0x0000000110102824 */ /* 0x100fe200078e0a0d */
[----:B------:R-:W-:Y:S01]  /*9f00*/  @P6 LEA R42, R42, UR5, 0x2 ;  /* 0x000000052a2a6c11 */ /* 0x000fe2000f8e10ff */
[----:B------:R-:W-:Y:S01]  /*9f10*/  @P1 IMAD.IADD R17, R17, 0x1, -R13 ;  /* 0x0000000111111824 */ /* 0x000fe200078e0a0d */
[----:B------:R2:W-:Y:S01]  /*9f20*/  @P4 STS [R9], R44 ;  /* 0x0000002c09004388 */ /* 0x0005e20000000800 */
[----:B------:R-:W-:-:S02]  /*9f30*/  ISETP.NE.AND P4, PT, R7, RZ, PT ;  /* 0x000000ff0700720c */ /* 0x000fc40003f85270 */
[----:B------:R-:W-:Y:S01]  /*9f40*/  @P5 LEA R0, R0, UR5, 0x2 ;  /* 0x0000000500005c11 */ /* 0x000fe2000f8e10ff */
[----:B------:R2:W-:Y:S01]  /*9f50*/  @P3 STS [R10], R43 ;  /* 0x0000002b0a003388 */ /* 0x0005e20000000800 */
[----:B------:R-:W-:Y:S02]  /*9f60*/  ISETP.NE.AND P3, PT, R6, RZ, PT ;  /* 0x000000ff0600720c */ /* 0x000fe40003f65270 */
[----:B------:R-:W-:Y:S01]  /*9f70*/  @P2 LEA R7, R16, UR5, 0x2 ;  /* 0x0000000510072c11 */ /* 0x000fe2000f8e10ff */
[----:B------:R2:W-:Y:S01]  /*9f80*/  @P6 STS [R42], R41 ;  /* 0x000000292a006388 */ /* 0x0005e20000000800 */
[----:B------:R-:W-:Y:S01]  /*9f90*/  @P1 LEA R6, R17, UR5, 0x2 ;  /* 0x0000000511061c11 */ /* 0x000fe2000f8e10ff */
[--C-:B------:R-:W-:Y:S01]  /*9fa0*/  @P0 IMAD.IADD R21, R21, 0x1, -R13.reuse ;  /* 0x0000000115150824 */ /* 0x100fe200078e0a0d */
[----:B------:R-:W-:Y:S01]  /*9fb0*/  ISETP.NE.AND P6, PT, R5, RZ, PT ;  /* 0x000000ff0500720c */ /* 0x000fe20003fc5270 */
[----:B------:R2:W-:Y:S01]  /*9fc0*/  @P5 STS [R0], R19 ;  /* 0x0000001300005388 */ /* 0x0005e20000000800 */
[----:B------:R-:W-:Y:S01]  /*9fd0*/  ISETP.NE.AND P5, PT, R4, RZ, PT ;  /* 0x000000ff0400720c */ /* 0x000fe20003fa5270 */
[----:B------:R-:W-:-:S02]  /*9fe0*/  @P4 IMAD.IADD R22, R22, 0x1, -R13 ;  /* 0x0000000116164824 */ /* 0x000fc400078e0a0d */
[----:B------:R2:W-:Y:S01]  /*9ff0*/  @P2 STS [R7], R20 ;  /* 0x0000001407002388 */ /* 0x0005e20000000800 */
[----:B------:R-:W-:Y:S01]  /*a000*/  ISETP.NE.AND P2, PT, R3, RZ, PT ;  /* 0x000000ff0300720c */ /* 0x000fe20003f45270 */
[--C-:B------:R-:W-:Y:S01]  /*a010*/  @P3 IMAD.IADD R30, R30, 0x1, -R13.reuse ;  /* 0x000000011e1e3824 */ /* 0x100fe200078e0a0d */
[----:B------:R-:W-:Y:S01]  /*a020*/  @P4 LEA R3, R22, UR5, 0x2 ;  /* 0x0000000516034c11 */ /* 0x000fe2000f8e10ff */
[----:B------:R2:W-:Y:S01]  /*a030*/  @P1 STS [R6], R23 ;  /* 0x0000001706001388 */ /* 0x0005e20000000800 */
[----:B------:R-:W-:Y:S02]  /*a040*/  ISETP.NE.AND P1, PT, R2, RZ, PT ;  /* 0x000000ff0200720c */ /* 0x000fe40003f25270 */
[----:B------:R-:W-:Y:S01]  /*a050*/  @P0 LEA R2, R21, UR5, 0x2 ;  /* 0x0000000515020c11 */ /* 0x000fe2000f8e10ff */
[--C-:B------:R-:W-:Y:S01]  /*a060*/  @P6 IMAD.IADD R31, R31, 0x1, -R13.reuse ;  /* 0x000000011f1f6824 */ /* 0x100fe200078e0a0d */
[----:B------:R-:W-:Y:S01]  /*a070*/  @P3 LEA R30, R30, UR5, 0x2 ;  /* 0x000000051e1e3c11 */ /* 0x000fe2000f8e10ff */
[----:B------:R-:W-:-:S02]  /*a080*/  @P5 IMAD.IADD R32, R32, 0x1, -R13 ;  /* 0x0000000120205824 */ /* 0x000fc400078e0a0d */
[----:B------:R2:W-:Y:S01]  /*a090*/  @P0 STS [R2], R29 ;  /* 0x0000001d02000388 */ /* 0x0005e20000000800 */
[----:B------:R-:W-:Y:S01]  /*a0a0*/  ISETP.GE.AND P0, PT, R28, R47, PT ;  /* 0x0000002f1c00720c */ /* 0x000fe20003f06270 */
[--C-:B------:R-:W-:Y:S01]  /*a0b0*/  @P2 IMAD.IADD R33, R33, 0x1, -R13.reuse ;  /* 0x0000000121212824 */ /* 0x100fe200078e0a0d */
[----:B------:R-:W-:Y:S01]  /*a0c0*/  @P6 LEA R31, R31, UR5, 0x2 ;  /* 0x000000051f1f6c11 */ /* 0x000fe2000f8e10ff */
[----:B------:R2:W-:Y:S01]  /*a0d0*/  @P4 STS [R3], R34 ;  /* 0x0000002203004388 */ /* 0x0005e20000000800 */
[----:B------:R-:W-:Y:S01]  /*a0e0*/  @P5 LEA R32, R32, UR5, 0x2 ;  /* 0x0000000520205c11 */ /* 0x000fe2000f8e10ff */
[----:B------:R-:W-:Y:S01]  /*a0f0*/  @P1 IMAD.IADD R39, R39, 0x1, -R13 ;  /* 0x0000000127271824 */ /* 0x000fe200078e0a0d */
[----:B------:R-:W-:Y:S01]  /*a100*/  @P2 LEA R33, R33, UR5, 0x2 ;  /* 0x0000000521212c11 */ /* 0x000fe2000f8e10ff */
[----:B------:R2:W-:Y:S03]  /*a110*/  @P3 STS [R30], R35 ;  /* 0x000000231e003388 */ /* 0x0005e60000000800 */
[----:B------:R-:W-:Y:S01]  /*a120*/  @P1 LEA R39, R39, UR5, 0x2 ;  /* 0x0000000527271c11 */ /* 0x000fe2000f8e10ff */
[----:B------:R2:W-:Y:S04]  /*a130*/  @P6 STS [R31], R36 ;  /* 0x000000241f006388 */ /* 0x0005e80000000800 */
[----:B------:R2:W-:Y:S04]  /*a140*/  @P5 STS [R32], R37 ;  /* 0x0000002520005388 */ /* 0x0005e80000000800 */
[----:B------:R2:W-:Y:S04]  /*a150*/  @P2 STS [R33], R38 ;  /* 0x0000002621002388 */ /* 0x0005e80000000800 */
[----:B------:R2:W-:Y:S01]  /*a160*/  @P1 STS [R39], R40 ;  /* 0x0000002827001388 */ /* 0x0005e20000000800 */
[----:B------:R-:W-:Y:S06]  /*a170*/  BAR.SYNC.DEFER_BLOCKING 0x0 ;  /* 0x0000000000007b1d */ /* 0x000fec0000010000 */
[----:B01----:R-:W-:Y:S05]  /*a180*/  @P0 BRA `(.L_x_157) ;  /* 0x0000000400540947 */ /* 0x003fea0003800000 */
[----:B------:R-:W0:Y:S01]  /*a190*/  LDCU UR4, c[0x0][0x3ac] ;  /* 0x00007580ff0477ac */ /* 0x000e220008000800 */
[----:B--2---:R-:W-:Y:S01]  /*a1a0*/  VIADD R0, R28, UR7 ;  /* 0x000000071c007c36 */ /* 0x004fe20008000000 */
[----:B------:R-:W1:Y:S01]  /*a1b0*/  LDC.U8 R12, c[0x0][0x3b8] ;  /* 0x0000ee00ff0c7b82 */ /* 0x000e620000000000 */
[----:B------:R-:W-:Y:S03]  /*a1c0*/  BSSY.RECONVERGENT B0, `(.L_x_212) ;  /* 0x000001e000007945 */ /* 0x000fe60003800200 */
[----:B0-----:R-:W-:-:S05]  /*a1d0*/  IADD3 R0, PT, PT, -R0, UR4, R15 ;  /* 0x0000000400007c10 */ /* 0x001fca000fffe10f */
[----:B------:R-:W-:-:S05]  /*a1e0*/  VIADD R0, R0, 0xffffe3ff ;  /* 0xffffe3ff00007836 */ /* 0x000fca0000000000 */
[C---:B------:R-:W-:Y:S02]  /*a1f0*/  LOP3.LUT R2, R0.reuse, 0x600, RZ, 0xc0, !PT ;  /* 0x0000060000027812 */ /* 0x040fe400078ec0ff */
[----:B------:R-:W-:Y:S02]  /*a200*/  ISETP.GE.U32.AND P1, PT, R0, 0x600, PT ;  /* 0x000006000000780c */ /* 0x000fe40003f26070 */
[----:B------:R-:W-:-:S13]  /*a210*/  ISETP.NE.AND P0, PT, R2, 0x600, PT ;  /* 0x000006000200780c */ /* 0x000fda0003f05270 */
[----:B------:R-:W-:Y:S05]  /*a220*/  @!P0 BRA `(.L_x_213) ;  /* 0x00000000005c8947 */ /* 0x000fea0003800000 */
[----:B------:R-:W-:Y:S01]  /*a230*/  LEA.HI R0, R0, 0x1, RZ, 0x17 ;  /* 0x0000000100007811 */ /* 0x000fe200078fb8ff */
[C---:B------:R-:W-:Y:S01]  /*a240*/  IMAD.IADD R7, R28.reuse, 0x1, R13 ;  /* 0x000000011c077824 */ /* 0x040fe200078e020d */
[----:B------:R-:W-:Y:S02]  /*a250*/  LEA R6, R28, UR5, 0x2 ;  /* 0x000000051c067c11 */ /* 0x000fe4000f8e10ff */
[----:B-1----:R-:W-:Y:S01]  /*a260*/  ISETP.NE.AND P2, PT, R12, RZ, PT ;  /* 0x000000ff0c00720c */ /* 0x002fe20003f45270 */
[C---:B------:R-:W-:Y:S01]  /*a270*/  IMAD.SHL.U32 R2, R0.reuse, 0x200, RZ ;  /* 0x0000020000027824 */ /* 0x040fe200078e00ff */
[----:B------:R-:W-:-:S04]  /*a280*/  LOP3.LUT R0, R0, 0x3, RZ, 0xc0, !PT ;  /* 0x0000000300007812 */ /* 0x000fc800078ec0ff */
[----:B------:R-:W-:Y:S01]  /*a290*/  LOP3.LUT R3, R2, 0x600, RZ, 0xc0, !PT ;  /* 0x0000060002037812 */ /* 0x000fe200078ec0ff */
[----:B------:R-:W-:-:S04]  /*a2a0*/  IMAD.MOV R0, RZ, RZ, -R0 ;  /* 0x000000ffff007224 */ /* 0x000fc800078e0a00 */
[----:B------:R-:W-:-:S07]  /*a2b0*/  IMAD.IADD R28, R28, 0x1, R3 ;  /* 0x000000011c1c7824 */ /* 0x000fce00078e0203 */
.L_x_214:
        /* <DEDUP_REMOVED lines=14> */
.L_x_213:
[----:B------:R-:W-:Y:S05]  /*a3a0*/  BSYNC.RECONVERGENT B0 ;  /* 0x0000000000007941 */ /* 0x000fea0003800200 */
.L_x_212:
[----:B------:R-:W-:Y:S05]  /*a3b0*/  @!P1 BRA `(.L_x_157) ;  /* 0x0000000000c89947 */ /* 0x000fea0003800000 */
[----:B------:R-:W2:Y:S01]  /*a3c0*/  S2UR UR6, SR_CgaCtaId ;  /* 0x00000000000679c3 */ /* 0x000ea20000008800 */
[----:B------:R-:W-:Y:S01]  /*a3d0*/  UMOV UR4, 0x400 ;  /* 0x0000040000047882 */ /* 0x000fe20000000000 */
[----:B-1----:R-:W-:Y:S01]  /*a3e0*/  ISETP.NE.AND P0, PT, R12, RZ, PT ;  /* 0x000000ff0c00720c */ /* 0x002fe20003f05270 */
[----:B------:R-:W-:Y:S01]  /*a3f0*/  IMAD.IADD R13, R28, 0x1, R13 ;  /* 0x000000011c0d7824 */ /* 0x000fe200078e020d */
[----:B--2---:R-:W-:-:S06]  /*a400*/  ULEA UR4, UR6, UR4, 0x18 ;  /* 0x0000000406047291 */ /* 0x004fcc000f8ec0ff */
[----:B------:R-:W-:-:S05]  /*a410*/  LEA R0, R28, UR4, 0x2 ;  /* 0x000000041c007c11 */ /* 0x000fca000f8e10ff */
[----:B------:R-:W-:-:S07]  /*a420*/  VIADD R0, R0, 0x1000 ;  /* 0x0000100000007836 */ /* 0x000fce0000000000 */
.L_x_215:
[----:B----4-:R-:W1:Y:S01]  /*a430*/  @!P0 LDC.64 R6, c[0x0][0x3d0] ;  /* 0x0000f400ff068b82 */ /* 0x010e620000000a00 */
[----:B0-----:R-:W-:Y:S01]  /*a440*/  CS2R R2, SRZ ;  /* 0x0000000000027805 */ /* 0x001fe2000001ff00 */
[----:B------:R-:W0:Y:S01]  /*a450*/  LDS R15, [R0+-0x1000] ;  /* 0xfff00000000f7984 */ /* 0x000e220000000800 */
[----:B------:R-:W-:-:S03]  /*a460*/  SHF.R.S32.HI R19, RZ, 0x1f, R13 ;  /* 0x0000001fff137819 */ /* 0x000fc6000001140d */
[----:B------:R-:W2:Y:S04]  /*a470*/  LDS R17, [R0+-0x800] ;  /* 0xfff8000000117984 */ /* 0x000ea80000000800 */
[----:B-1----:R-:W3:Y:S01]  /*a480*/  @!P0 LDG.E.64 R2, desc[UR8][R6.64] ;  /* 0x0000000806028981 */ /* 0x002ee2000c1e1b00 */
[----:B------:R-:W-:-:S13]  /*a490*/  ISETP.NE.AND P0, PT, R12, RZ, PT ;  /* 0x000000ff0c00720c */ /* 0x000fda0003f05270 */
        /* <DEDUP_REMOVED lines=25> */
[----:B-1----:R-:W2:Y:S01]  /*a630*/  @!P0 LDG.E.64 R2, desc[UR8][R8.64] ;  /* 0x0000000808028981 */ /* 0x002ea2000c1e1b00 */
[----:B------:R-:W-:Y:S02]  /*a640*/  VIADD R28, R28, 0x800 ;  /* 0x000008001c1c7836 */ /* 0x000fe40000000000 */
[----:B---3--:R-:W-:Y:S01]  /*a650*/  VIADD R0, R0, 0x2000 ;  /* 0x0000200000007836 */ /* 0x008fe20000000000 */
[C---:B--2---:R-:W-:Y:S01]  /*a660*/  IADD3 R6, P1, PT, R13.reuse, R2, RZ ;  /* 0x000000020d067210 */ /* 0x044fe20007f3e0ff */
[----:B------:R-:W-:-:S04]  /*a670*/  VIADD R13, R13, 0x800 ;  /* 0x000008000d0d7836 */ /* 0x000fc80000000000 */
[----:B------:R-:W-:Y:S01]  /*a680*/  IMAD.X R3, R19, 0x1, R3, P1 ;  /* 0x0000000113037824 */ /* 0x000fe200008e0603 */
[----:B------:R-:W-:-:S04]  /*a690*/  LEA R2, P1, R6, UR14, 0x2 ;  /* 0x0000000e06027c11 */ /* 0x000fc8000f8210ff */
[----:B------:R-:W-:Y:S02]  /*a6a0*/  LEA.HI.X R3, R6, UR15, R3, 0x2, P1 ;  /* 0x0000000f06037c11 */ /* 0x000fe400088f1403 */
[----:B------:R-:W-:-:S03]  /*a6b0*/  ISETP.GE.AND P1, PT, R28, R47, PT ;  /* 0x0000002f1c00720c */ /* 0x000fc60003f26270 */
[----:B-----5:R4:W-:Y:S10]  /*a6c0*/  STG.E desc[UR8][R2.64+0x1800], R7 ;  /* 0x0018000702007986 */ /* 0x0209f4000c101908 */
[----:B------:R-:W-:Y:S05]  /*a6d0*/  @!P1 BRA `(.L_x_215) ;  /* 0xfffffffc00549947 */ /* 0x000fea000383ffff */
.L_x_157:
[----:B------:R-:W-:Y:S05]  /*a6e0*/  BSYNC.RECONVERGENT B1 ;  /* 0x0000000000017941 */ /* 0x000fea0003800200 */
.L_x_108:
[----:B-12---:R-:W1:Y:S02]  /*a6f0*/  S2R R0, SR_TID.X ;  /* 0x0000000000007919 */ /* 0x006e640000002100 */
[----:B-1----:R-:W-:-:S13]  /*a700*/  ISETP.NE.AND P0, PT, R0, RZ, PT ;  /* 0x000000ff0000720c */ /* 0x002fda0003f05270 */
[----:B------:R-:W-:Y:S05]  /*a710*/  @P0 EXIT ;  /* 0x000000000000094d */ /* 0x000fea0003800000 */
[----:B------:R-:W1:Y:S02]  /*a720*/  LDCU.U8 UR4, c[0x0][0x3b9] ;  /* 0x00007720ff0477ac */ /* 0x000e640008000000 */
[----:B-1----:R-:W-:-:S09]  /*a730*/  UISETP.NE.AND UP0, UPT, UR4, URZ, UPT ;  /* 0x000000ff0400728c */ /* 0x002fd2000bf05270 */
[----:B------:R-:W-:Y:S05]  /*a740*/  BRA.U !UP0, `(.L_x_216) ;  /* 0x00000001082c7547 */ /* 0x000fea000b800000 */
[----:B------:R-:W1:Y:S01]  /*a750*/  LDCU.U8 UR4, c[0x0][0x3b8] ;  /* 0x00007700ff0477ac */ /* 0x000e620008000000 */
[----:B0---4-:R-:W0:Y:S01]  /*a760*/  LDC.64 R4, c[0x0][0x398] ;  /* 0x0000e600ff047b82 */ /* 0x011e220000000a00 */
[----:B------:R-:W-:Y:S01]  /*a770*/  CS2R R2, SRZ ;  /* 0x0000000000027805 */ /* 0x000fe2000001ff00 */
[----:B-1----:R-:W-:-:S09]  /*a780*/  UISETP.NE.AND UP0, UPT, UR4, URZ, UPT ;  /* 0x000000ff0400728c */ /* 0x002fd2000bf05270 */
[----:B------:R-:W-:Y:S05]  /*a790*/  BRA.U UP0, `(.L_x_217) ;  /* 0x0000000100087547 */ /* 0x000fea000b800000 */
[----:B------:R-:W1:Y:S02]  /*a7a0*/  LDC.64 R2, c[0x0][0x3d0] ;  /* 0x0000f400ff027b82 */ /* 0x000e640000000a00 */
[----:B-1----:R-:W5:Y:S02]  /*a7b0*/  LDG.E.64 R2, desc[UR8][R2.64] ;  /* 0x0000000802027981 */ /* 0x002f64000c1e1b00 */
.L_x_217:
[----:B-----5:R-:W-:-:S04]  /*a7c0*/  IADD3 R2, P0, PT, R14, R2, RZ ;  /* 0x000000020e027210 */ /* 0x020fc80007f1e0ff */
[----:B------:R-:W-:-:S05]  /*a7d0*/  LEA.HI.X.SX32 R3, R14, R3, 0x1, P0 ;  /* 0x000000030e037211 */ /* 0x000fca00000f0eff */
[----:B0-----:R-:W-:Y:S01]  /*a7e0*/  STG.E.64 desc[UR8][R4.64], R2 ;  /* 0x0000000204007986 */ /* 0x001fe2000c101b08 */
[----:B------:R-:W-:Y:S05]  /*a7f0*/  EXIT ;  /* 0x000000000000794d */ /* 0x000fea0003800000 */
.L_x_216:
[----:B------:R-:W1:Y:S01]  /*a800*/  LDCU.U8 UR4, c[0x0][0x3b8] ;  /* 0x00007700ff0477ac */ /* 0x000e620008000000 */
[----:B0---4-:R-:W0:Y:S01]  /*a810*/  LDC.64 R4, c[0x0][0x3d8] ;  /* 0x0000f600ff047b82 */ /* 0x011e220000000a00 */
[----:B------:R-:W-:Y:S01]  /*a820*/  CS2R R2, SRZ ;  /* 0x0000000000027805 */ /* 0x000fe2000001ff00 */
[----:B-1----:R-:W-:-:S09]  /*a830*/  UISETP.NE.AND UP0, UPT, UR4, URZ, UPT ;  /* 0x000000ff0400728c */ /* 0x002fd2000bf05270 */
[----:B------:R-:W-:Y:S05]  /*a840*/  BRA.U UP0, `(.L_x_218) ;  /* 0x0000000100087547 */ /* 0x000fea000b800000 */
[----:B------:R-:W1:Y:S02]  /*a850*/  LDC.64 R2, c[0x0][0x3d0] ;  /* 0x0000f400ff027b82 */ /* 0x000e640000000a00 */
[----:B-1----:R-:W5:Y:S02]  /*a860*/  LDG.E.64 R2, desc[UR8][R2.64] ;  /* 0x0000000802027981 */ /* 0x002f64000c1e1b00 */
.L_x_218:
[----:B-----5:R-:W-:-:S04]  /*a870*/  IADD3 R2, P0, PT, R14, R2, RZ ;  /* 0x000000020e027210 */ /* 0x020fc80007f1e0ff */
[----:B------:R-:W-:-:S05]  /*a880*/  LEA.HI.X.SX32 R3, R14, R3, 0x1, P0 ;  /* 0x000000030e037211 */ /* 0x000fca00000f0eff */
[----:B0-----:R-:W-:Y:S01]  /*a890*/  STG.E.64 desc[UR8][R4.64], R2 ;  /* 0x0000000204007986 */ /* 0x001fe2000c101b08 */
[----:B------:R-:W-:Y:S05]  /*a8a0*/  EXIT ;  /* 0x000000000000794d */ /* 0x000fea0003800000 */
.L_x_51:
[----:B------:R-:W-:Y:S01]  /*a8b0*/  BSSY B0, `(.L_x_219) ;  /* 0x0000006000007945 */ /* 0x000fe20003800000 */
[----:B------:R-:W-:Y:S01]  /*a8c0*/  PLOP3.LUT P0, PT, P0, PT, PT, 0x8, 0x80 ;  /* 0x000000000080781c */ /* 0x000fe2000070e170 */
[----:B------:R-:W-:-:S12]  /*a8d0*/  IMAD.MOV.U32 R22, RZ, RZ, -0x1 ;  /* 0xffffffffff167424 */ /* 0x000fd800078e00ff */
[----:B------:R-:W-:Y:S05]  /*a8e0*/  WARPSYNC.COLLECTIVE R22, `(.L_x_220) ;  /* 0x0000000016087348 */ /* 0x000fea0003c00000 */
[----:B------:R-:W-:Y:S01]  /*a8f0*/  VOTE.ANY P0, P0 ;  /* 0x0000000000ff7806 */ /* 0x000fe20000000100 */
[----:B------:R-:W-:-:S12]  /*a900*/  ENDCOLLECTIVE ;  /* 0x000000000000791b */ /* 0x000fd80003800000 */
.L_x_220:
[----:B------:R-:W-:Y:S05]  /*a910*/  BSYNC B0 ;  /* 0x0000000000007941 */ /* 0x000fea0003800000 */
.L_x_219:
[----:B------:R-:W-:Y:S05]  /*a920*/  BRA `(.L_x_221) ;  /* 0xffffff8400b87947 */ /* 0x000fea000383ffff */
.L_x_53:
[----:B------:R-:W-:Y:S01]  /*a930*/  BSSY B0, `(.L_x_222) ;  /* 0x0000006000007945 */ /* 0x000fe20003800000 */
[----:B------:R-:W-:Y:S01]  /*a940*/  PLOP3.LUT P0, PT, P0, PT, PT, 0x8, 0x80 ;  /* 0x000000000080781c */ /* 0x000fe2000070e170 */
[----:B------:R-:W-:-:S12]  /*a950*/  IMAD.MOV.U32 R22, RZ, RZ, -0x1 ;  /* 0xffffffffff167424 */ /* 0x000fd800078e00ff */
[----:B------:R-:W-:Y:S05]  /*a960*/  WARPSYNC.COLLECTIVE R22, `(.L_x_223) ;  /* 0x0000000016087348 */ /* 0x000fea0003c00000 */
[----:B------:R-:W-:Y:S01]  /*a970*/  VOTE.ANY P0, P0 ;  /* 0x0000000000ff7806 */ /* 0x000fe20000000100 */
[----:B------:R-:W-:-:S12]  /*a980*/  ENDCOLLECTIVE ;  /* 0x000000000000791b */ /* 0x000fd80003800000 */
.L_x_223:
[----:B------:R-:W-:Y:S05]  /*a990*/  BSYNC B0 ;  /* 0x0000000000007941 */ /* 0x000fea0003800000 */
.L_x_222:
[----:B------:R-:W-:Y:S05]  /*a9a0*/  BRA `(.L_x_224) ;  /* 0xffffff88000c7947 */ /* 0x000fea000383ffff */
.L_x_55:
[----:B------:R-:W0:Y:S01]  /*a9b0*/  S2R R59, SR_GEMASK ;  /* 0x00000000003b7919 */ /* 0x000e220000003c00 */
[----:B------:R-:W-:Y:S01]  /*a9c0*/  BSSY B0, `(.L_x_225) ;  /* 0x0000006000007945 */ /* 0x000fe20003800000 */
[----:B------:R-:W-:Y:S01]  /*a9d0*/  PLOP3.LUT P0, PT, P0, PT, PT, 0x8, 0x80 ;  /* 0x000000000080781c */ /* 0x000fe2000070e170 */
[----:B------:R-:W-:-:S12]  /*a9e0*/  IMAD.MOV.U32 R22, RZ, RZ, -0x1 ;  /* 0xffffffffff167424 */ /* 0x000fd800078e00ff */
[----:B0-----:R-:W-:Y:S05]  /*a9f0*/  WARPSYNC.COLLECTIVE R22, `(.L_x_226) ;  /* 0x0000000016087348 */ /* 0x001fea0003c00000 */
[----:B------:R-:W-:Y:S01]  /*aa00*/  VOTE.ANY R22, PT, P0 ;  /* 0x0000000000167806 */ /* 0x000fe200000e0100 */
[----:B0-----:R-:W-:Y:S06]  /*aa10*/  ENDCOLLECTIVE ;  /* 0x000000000000791b */ /* 0x001fec0003800000 */
.L_x_226:
[----:B------:R-:W-:Y:S05]  /*aa20*/  BSYNC B0 ;  /* 0x0000000000007941 */ /* 0x000fea0003800000 */
.L_x_225:
[----:B------:R-:W-:Y:S01]  /*aa30*/  LOP3.LUT R22, R22, 0x80000000, R59, 0xec, !PT ;  /* 0x8000000016167812 */ /* 0x000fe200078eec3b */
[C---:B------:R-:W-:Y:S02]  /*aa40*/  VIADD R46, R58.reuse, 0x2 ;  /* 0x000000023a2e7836 */ /* 0x040fe40000000000 */
[----:B------:R-:W-:Y:S02]  /*aa50*/  VIADD R45, R58, 0x4 ;  /* 0x000000043a2d7836 */ /* 0x000fe40000000000 */
[----:B------:R-:W-:-:S05]  /*aa60*/  VIADD R17, R22, 0xffffffff ;  /* 0xffffffff16117836 */ /* 0x000fca0000000000 */
[----:B------:R-:W-:Y:S01]  /*aa70*/  LOP3.LUT R60, R22, R17, RZ, 0xc, !PT ;  /* 0x00000011163c7212 */ /* 0x000fe200078e0cff */
[----:B------:R-:W-:Y:S02]  /*aa80*/  IMAD.MOV.U32 R17, RZ, RZ, 0x1 ;  /* 0x00000001ff117424 */ /* 0x000fe400078e00ff */
[----:B------:R-:W-:-:S03]  /*aa90*/  IMAD.MOV.U32 R22, RZ, RZ, -0x1 ;  /* 0xffffffffff167424 */ /* 0x000fc600078e00ff */
[----:B------:R-:W0:Y:S02]  /*aaa0*/  POPC R60, R60 ;  /* 0x0000003c003c7309 */ /* 0x000e240000000000 */
[----:B0-----:R-:W-:Y:S01]  /*aab0*/  IMAD.MOV.U32 R16, RZ, RZ, R60 ;  /* 0x000000ffff107224 */ /* 0x001fe200078e003c */
[----:B------:R-:W-:-:S13]  /*aac0*/  ISETP.GE.AND P0, PT, R58, R60, PT ;  /* 0x0000003c3a00720c */ /* 0x000fda0003f06270 */
[----:B------:R-:W-:Y:S05]  /*aad0*/  WARPSYNC.COLLECTIVE R22, `(.L_x_227) ;  /* 0x0000000016087348 */ /* 0x000fea0003c00000 */
[----:B------:R0:W1:Y:S02]  /*aae0*/  SHFL.DOWN P2, R39, R21, R17, R16 ;  /* 0x0800001115277389 */ /* 0x0000640000040010 */
[----:B01----:R-:W-:Y:S05]  /*aaf0*/  ENDCOLLECTIVE ;  /* 0x000000000000791b */ /* 0x003fea0003800000 */
.L_x_227:
[----:B------:R-:W-:Y:S01]  /*ab00*/  IMAD.MOV.U32 R17, RZ, RZ, 0x2 ;  /* 0x00000002ff117424 */ /* 0x000fe200078e00ff */
[----:B------:R-:W-:Y:S02]  /*ab10*/  SEL R44, R39, RZ, !P0 ;  /* 0x000000ff272c7207 */ /* 0x000fe40004000000 */
[----:B------:R-:W-:-:S03]  /*ab20*/  ISETP.GT.AND P0, PT, R46, R60, PT ;  /* 0x0000003c2e00720c */ /* 0x000fc60003f04270 */
[----:B------:R-:W-:-:S04]  /*ab30*/  IMAD.IADD R47, R44, 0x1, R21 ;  /* 0x000000012c2f7824 */ /* 0x000fc800078e0215 */
[----:B------:R-:W-:-:S07]  /*ab40*/  IMAD.MOV.U32 R21, RZ, RZ, R47 ;  /* 0x000000ffff157224 */ /* 0x000fce00078e002f */
[----:B------:R-:W-:Y:S05]  /*ab50*/  WARPSYNC.COLLECTIVE R22, `(.L_x_228) ;  /* 0x0000000016087348 */ /* 0x000fea0003c00000 */
[----:B------:R0:W1:Y:S02]  /*ab60*/  SHFL.DOWN P2, R39, R21, R17, R16 ;  /* 0x0800001115277389 */ /* 0x0000640000040010 */
[----:B01----:R-:W-:Y:S05]  /*ab70*/  ENDCOLLECTIVE ;  /* 0x000000000000791b */ /* 0x003fea0003800000 */
.L_x_228:
[----:B------:R-:W-:Y:S01]  /*ab80*/  IMAD.MOV.U32 R17, RZ, RZ, 0x4 ;  /* 0x00000004ff117424 */ /* 0x000fe200078e00ff */
[----:B------:R-:W-:Y:S02]  /*ab90*/  SEL R44, R39, RZ, !P0 ;  /* 0x000000ff272c7207 */ /* 0x000fe40004000000 */
[----:B------:R-:W-:-:S03]  /*aba0*/  ISETP.GT.AND P0, PT, R45, R60, PT ;  /* 0x0000003c2d00720c */ /* 0x000fc60003f04270 */
[----:B------:R-:W-:Y:S02]  /*abb0*/  IMAD.IADD R49, R47, 0x1, R44 ;  /* 0x000000012f317824 */ /* 0x000fe400078e022c */
[----:B------:R-:W-:Y:S02]  /*abc0*/  VIADD R47, R58, 0x10 ;  /* 0x000000103a2f7836 */ /* 0x000fe40000000000 */
[----:B------:R-:W-:-:S03]  /*abd0*/  IMAD.MOV.U32 R21, RZ, RZ, R49 ;  /* 0x000000ffff157224 */ /* 0x000fc600078e0031 */
[----:B------:R-:W-:-:S13]  /*abe0*/  ISETP.GT.AND P1, PT, R47, R60, PT ;  /* 0x0000003c2f00720c */ /* 0x000fda0003f24270 */
[----:B------:R-:W-:Y:S05]  /*abf0*/  WARPSYNC.COLLECTIVE R22, `(.L_x_229) ;  /* 0x0000000016087348 */ /* 0x000fea0003c00000 */
[----:B------:R0:W1:Y:S02]  /*ac00*/  SHFL.DOWN P2, R39, R21, R17, R16 ;  /* 0x0800001115277389 */ /* 0x0000640000040010 */
[----:B01----:R-:W-:Y:S05]  /*ac10*/  ENDCOLLECTIVE ;  /* 0x000000000000791b */ /* 0x003fea0003800000 */
.L_x_229:
[----:B------:R-:W-:Y:S01]  /*ac20*/  IMAD.MOV.U32 R17, RZ, RZ, 0x8 ;  /* 0x00000008ff117424 */ /* 0x000fe200078e00ff */
[----:B------:R-:W-:-:S05]  /*ac30*/  SEL R44, R39, RZ, !P0 ;  /* 0x000000ff272c7207 */ /* 0x000fca0004000000 */
[----:B------:R-:W-:Y:S02]  /*ac40*/  IMAD.IADD R61, R49, 0x1, R44 ;  /* 0x00000001313d7824 */ /* 0x000fe400078e022c */
[----:B------:R-:W-:Y:S02]  /*ac50*/  VIADD R44, R58, 0x8 ;  /* 0x000000083a2c7836 */ /* 0x000fe40000000000 */
[----:B------:R-:W-:-:S03]  /*ac60*/  IMAD.MOV.U32 R21, RZ, RZ, R61 ;  /* 0x000000ffff157224 */ /* 0x000fc600078e003d */
[----:B------:R-:W-:-:S13]  /*ac70*/  ISETP.GT.AND P0, PT, R44, R60, PT ;  /* 0x0000003c2c00720c */ /* 0x000fda0003f04270 */
[----:B------:R-:W-:Y:S05]  /*ac80*/  WARPSYNC.COLLECTIVE R22, `(.L_x_230) ;  /* 0x0000000016087348 */ /* 0x000fea0003c00000 */
[----:B------:R0:W1:Y:S02]  /*ac90*/  SHFL.DOWN P2, R39, R21, R17, R16 ;  /* 0x0800001115277389 */ /* 0x0000640000040010 */
[----:B01----:R-:W-:Y:S05]  /*aca0*/  ENDCOLLECTIVE ;  /* 0x000000000000791b */ /* 0x003fea0003800000 */
.L_x_230:
[----:B------:R-:W-:Y:S01]  /*acb0*/  IMAD.MOV.U32 R17, RZ, RZ, 0x10 ;  /* 0x00000010ff117424 */ /* 0x000fe200078e00ff */
[----:B------:R-:W-:Y:S02]  /*acc0*/  SEL R48, R39, RZ, !P0 ;  /* 0x000000ff27307207 */ /* 0x000fe40004000000 */
[----:B------:R-:W-:-:S03]  /*acd0*/  ISETP.NE.AND P0, PT, R20, 0x65, PT ;  /* 0x000000651400780c */ /* 0x000fc60003f05270 */
[----:B------:R-:W-:-:S04]  /*ace0*/  IMAD.IADD R51, R61, 0x1, R48 ;  /* 0x000000013d337824 */ /* 0x000fc800078e0230 */
[----:B------:R-:W-:-:S07]  /*acf0*/  IMAD.MOV.U32 R21, RZ, RZ, R51 ;  /* 0x000000ffff157224 */ /* 0x000fce00078e0033 */
[----:B------:R-:W-:Y:S05]  /*ad00*/  WARPSYNC.COLLECTIVE R22, `(.L_x_231) ;  /* 0x0000000016087348 */ /* 0x000fea0003c00000 */
[----:B------:R0:W1:Y:S02]  /*ad10*/  SHFL.DOWN P2, R39, R21, R17, R16 ;  /* 0x0800001115277389 */ /* 0x0000640000040010 */
[----:B01----:R-:W-:Y:S05]  /*ad20*/  ENDCOLLECTIVE ;  /* 0x000000000000791b */ /* 0x003fea0003800000 */
.L_x_231:
[----:B------:R-:W-:Y:S05]  /*ad30*/  WARPSYNC.COLLECTIVE R22, `(.L_x_232) ;  /* 0x0000000016087348 */ /* 0x000fea0003c00000 */
[----:B------:R-:W-:Y:S01]  /*ad40*/  VOTE.ALL P0, P0 ;  /* 0x0000000000ff7806 */ /* 0x000fe20000000000 */
[----:B------:R-:W-:-:S12]  /*ad50*/  ENDCOLLECTIVE ;  /* 0x000000000000791b */ /* 0x000fd80003800000 */
.L_x_232:
[----:B------:R-:W0:Y:S01]  /*ad60*/  LDC.64 R16, c[0x0][0x3a0] ;  /* 0x0000e800ff107b82 */ /* 0x000e220000000a00 */
[----:B------:R-:W-:-:S05]  /*ad70*/  SEL R48, R39, RZ, !P1 ;  /* 0x000000ff27307207 */ /* 0x000fca0004800000 */
[----:B------:R-:W-:Y:S01]  /*ad80*/  IMAD.IADD R48, R51, 0x1, R48 ;  /* 0x0000000133307824 */ /* 0x000fe200078e0230 */
[----:B0-----:R-:W-:-:S05]  /*ad90*/  IADD3 R49, P2, PT, R16, 0x100, RZ ;  /* 0x0000010010317810 */ /* 0x001fca0007f5e0ff */
[----:B------:R-:W-:Y:S01]  /*ada0*/  IMAD.X R50, RZ, RZ, R17, P2 ;  /* 0x000000ffff327224 */ /* 0x000fe200010e0611 */
[----:B------:R-:W-:Y:S07]  /*adb0*/  BRA `(.L_x_233) ;  /* 0xffffff8400a47947 */ /* 0x000fee000383ffff */
.L_x_57:
[----:B------:R-:W-:Y:S01]  /*adc0*/  BSSY B0, `(.L_x_234) ;  /* 0x0000006000007945 */ /* 0x000fe20003800000 */
[----:B------:R-:W-:Y:S01]  /*add0*/  PLOP3.LUT P0, PT, P0, PT, PT, 0x8, 0x80 ;  /* 0x000000000080781c */ /* 0x000fe2000070e170 */
[----:B------:R-:W-:-:S12]  /*ade0*/  IMAD.MOV.U32 R22, RZ, RZ, -0x1 ;  /* 0xffffffffff167424 */ /* 0x000fd800078e00ff */
[----:B------:R-:W-:Y:S05]  /*adf0*/  WARPSYNC.COLLECTIVE R22, `(.L_x_235) ;  /* 0x0000000016087348 */ /* 0x000fea0003c00000 */
[----:B------:R-:W-:Y:S01]  /*ae00*/  VOTE.ANY P0, P0 ;  /* 0x0000000000ff7806 */ /* 0x000fe20000000100 */
[----:B------:R-:W-:-:S12]  /*ae10*/  ENDCOLLECTIVE ;  /* 0x000000000000791b */ /* 0x000fd80003800000 */
.L_x_235:
[----:B------:R-:W-:Y:S05]  /*ae20*/  BSYNC B0 ;  /* 0x0000000000007941 */ /* 0x000fea0003800000 */
.L_x_234:
[----:B------:R-:W-:Y:S05]  /*ae30*/  BRA `(.L_x_236) ;  /* 0xffffff8400b47947 */ /* 0x000fea000383ffff */
.L_x_59:
[----:B------:R-:W-:Y:S01]  /*ae40*/  BSSY B0, `(.L_x_237) ;  /* 0x0000006000007945 */ /* 0x000fe20003800000 */
[----:B------:R-:W-:Y:S01]  /*ae50*/  PLOP3.LUT P0, PT, P0, PT, PT, 0x8, 0x80 ;  /* 0x000000000080781c */ /* 0x000fe2000070e170 */
[----:B------:R-:W-:-:S12]  /*ae60*/  IMAD.MOV.U32 R22, RZ, RZ, -0x1 ;  /* 0xffffffffff167424 */ /* 0x000fd800078e00ff */
[----:B------:R-:W-:Y:S05]  /*ae70*/  WARPSYNC.COLLECTIVE R22, `(.L_x_238) ;  /* 0x0000000016087348 */ /* 0x000fea0003c00000 */
[----:B------:R-:W-:Y:S01]  /*ae80*/  VOTE.ANY P0, P0 ;  /* 0x0000000000ff7806 */ /* 0x000fe20000000100 */
[----:B------:R-:W-:-:S12]  /*ae90*/  ENDCOLLECTIVE ;  /* 0x000000000000791b */ /* 0x000fd80003800000 */
.L_x_238:
[----:B------:R-:W-:Y:S05]  /*aea0*/  BSYNC B0 ;  /* 0x0000000000007941 */ /* 0x000fea0003800000 */
.L_x_237:
[----:B------:R-:W-:Y:S05]  /*aeb0*/  BRA `(.L_x_239) ;  /* 0xffffff8800087947 */ /* 0x000fea000383ffff */
.L_x_61:
[----:B------:R-:W-:Y:S01]  /*aec0*/  BSSY B0, `(.L_x_240) ;  /* 0x0000006000007945 */ /* 0x000fe20003800000 */
[----:B------:R-:W-:Y:S01]  /*aed0*/  PLOP3.LUT P0, PT, P0, PT, PT, 0x8, 0x80 ;  /* 0x000000000080781c */ /* 0x000fe2000070e170 */
[----:B------:R-:W-:-:S12]  /*aee0*/  IMAD.MOV.U32 R22, RZ, RZ, -0x1 ;  /* 0xffffffffff167424 */ /* 0x000fd800078e00ff */
[----:B------:R-:W-:Y:S05]  /*aef0*/  WARPSYNC.COLLECTIVE R22, `(.L_x_241) ;  /* 0x0000000016087348 */ /* 0x000fea0003c00000 */
[----:B------:R-:W-:Y:S01]  /*af00*/  VOTE.ANY R22, PT, P0 ;  /* 0x0000000000167806 */ /* 0x000fe200000e0100 */
[----:B------:R-:W-:Y:S06]  /*af10*/  ENDCOLLECTIVE ;  /* 0x000000000000791b */ /* 0x000fec0003800000 */
.L_x_241:
[----:B------:R-:W-:Y:S05]  /*af20*/  BSYNC B0 ;  /* 0x0000000000007941 */ /* 0x000fea0003800000 */
.L_x_240:
[----:B------:R-:W-:Y:S01]  /*af30*/  LOP3.LUT R22, R22, 0x80000000, R59, 0xec, !PT ;  /* 0x8000000016167812 */ /* 0x000fe200078eec3b */
[----:B------:R-:W-:-:S04]  /*af40*/  VIADD R14, R14, 0xffffffe0 ;  /* 0xffffffe00e0e7836 */ /* 0x000fc80000000000 */
[----:B------:R-:W-:-:S05]  /*af50*/  VIADD R17, R22, 0xffffffff ;  /* 0xffffffff16117836 */ /* 0x000fca0000000000 */
[----:B------:R-:W-:Y:S01]  /*af60*/  LOP3.LUT R60, R22, R17, RZ, 0xc, !PT ;  /* 0x00000011163c7212 */ /* 0x000fe200078e0cff */
[----:B------:R-:W-:Y:S02]  /*af70*/  IMAD.MOV.U32 R17, RZ, RZ, 0x1 ;  /* 0x00000001ff117424 */ /* 0x000fe400078e00ff */
[----:B------:R-:W-:Y:S01]  /*af80*/  IMAD.MOV.U32 R22, RZ, RZ, -0x1 ;  /* 0xffffffffff167424 */ /* 0x000fe200078e00ff */
[----:B------:R0:W1:Y:S06]  /*af90*/  POPC R16, R60 ;  /* 0x0000003c00107309 */ /* 0x00006c0000000000 */
[----:B01----:R-:W-:Y:S05]  /*afa0*/  WARPSYNC.COLLECTIVE R22, `(.L_x_242) ;  /* 0x0000000016087348 */ /* 0x003fea0003c00000 */
[----:B-1----:R1:W2:Y:S02]  /*afb0*/  SHFL.DOWN P2, R39, R21, R17, R16 ;  /* 0x0800001115277389 */ /* 0x0022a40000040010 */
[----:B012---:R-:W-:Y:S05]  /*afc0*/  ENDCOLLECTIVE ;  /* 0x000000000000791b */ /* 0x007fea0003800000 */
.L_x_242:
[----:B------:R-:W-:Y:S01]  /*afd0*/  ISETP.GE.AND P0, PT, R58, R16, PT ;  /* 0x000000103a00720c */ /* 0x000fe20003f06270 */
[----:B------:R-:W-:-:S03]  /*afe0*/  IMAD.MOV.U32 R17, RZ, RZ, 0x2 ;  /* 0x00000002ff117424 */ /* 0x000fc600078e00ff */
[----:B------:R-:W-:Y:S02]  /*aff0*/  SEL R39, R39, RZ, !P0 ;  /* 0x000000ff27277207 */ /* 0x000fe40004000000 */
[----:B------:R-:W-:-:S03]  /*b000*/  ISETP.GT.AND P0, PT, R46, R16, PT ;  /* 0x000000102e00720c */ /* 0x000fc60003f04270 */
[----:B------:R-:W-:-:S04]  /*b010*/  IMAD.IADD R61, R39, 0x1, R21 ;  /* 0x00000001273d7824 */ /* 0x000fc800078e0215 */
[----:B------:R-:W-:-:S07]  /*b020*/  IMAD.MOV.U32 R21, RZ, RZ, R61 ;  /* 0x000000ffff157224 */ /* 0x000fce00078e003d */
[----:B------:R-:W-:Y:S05]  /*b030*/  WARPSYNC.COLLECTIVE R22, `(.L_x_243) ;  /* 0x0000000016087348 */ /* 0x000fea0003c00000 */
[----:B------:R0:W1:Y:S02]  /*b040*/  SHFL.DOWN P2, R39, R21, R17, R16 ;  /* 0x0800001115277389 */ /* 0x0000640000040010 */
[----:B01----:R-:W-:Y:S05]  /*b050*/  ENDCOLLECTIVE ;  /* 0x000000000000791b */ /* 0x003fea0003800000 */
.L_x_243:
        /* <DEDUP_REMOVED lines=8> */
.L_x_244:
[----:B------:R-:W-:Y:S01]  /*b0e0*/  IMAD.MOV.U32 R17, RZ, RZ, 0x8 ;  /* 0x00000008ff117424 */ /* 0x000fe200078e00ff */
[----:B------:R-:W-:Y:S02]  /*b0f0*/  SEL R39, R39, RZ, !P0 ;  /* 0x000000ff27277207 */ /* 0x000fe40004000000 */
[----:B------:R-:W-:-:S03]  /*b100*/  ISETP.GT.AND P0, PT, R44, R16, PT ;  /* 0x000000102c00720c */ /* 0x000fc60003f04270 */
[----:B------:R-:W-:-:S10]  /*b110*/  IMAD.IADD R21, R60, 0x1, R39 ;  /* 0x000000013c157824 */ /* 0x000fd400078e0227 */
[----:B------:R-:W-:Y:S05]  /*b120*/  WARPSYNC.COLLECTIVE R22, `(.L_x_245) ;  /* 0x0000000016087348 */ /* 0x000fea0003c00000 */
[----:B------:R0:W1:Y:S02]  /*b130*/  SHFL.DOWN P2, R39, R21, R17, R16 ;  /* 0x0800001115277389 */ /* 0x0000640000040010 */
[----:B01----:R-:W-:Y:S05]  /*b140*/  ENDCOLLECTIVE ;  /* 0x000000000000791b */ /* 0x003fea0003800000 */
.L_x_245:
        /* <DEDUP_REMOVED lines=8> */
.L_x_246:
[----:B------:R-:W-:Y:S02]  /*b1d0*/  SEL R39, R39, RZ, !P0 ;  /* 0x000000ff27277207 */ /* 0x000fe40004000000 */
[----:B------:R-:W-:Y:S02]  /*b1e0*/  ISETP.NE.AND P0, PT, R20, 0x65, PT ;  /* 0x000000651400780c */ /* 0x000fe40003f05270 */
[----:B------:R-:W-:-:S11]  /*b1f0*/  IADD3 R48, PT, PT, R61, R39, R48 ;  /* 0x000000273d307210 */ /* 0x000fd60007ffe030 */
[----:B------:R-:W-:Y:S05]  /*b200*/  WARPSYNC.COLLECTIVE R22, `(.L_x_247) ;  /* 0x0000000016087348 */ /* 0x000fea0003c00000 */
[----:B------:R-:W-:Y:S01]  /*b210*/  VOTE.ALL P0, P0 ;  /* 0x0000000000ff7806 */ /* 0x000fe20000000000 */
[----:B------:R-:W-:-:S12]  /*b220*/  ENDCOLLECTIVE ;  /* 0x000000000000791b */ /* 0x000fd80003800000 */
.L_x_247:
[----:B------:R-:W-:Y:S05]  /*b230*/  BRA `(.L_x_248) ;  /* 0xffffff8400a87947 */ /* 0x000fea000383ffff */
.L_x_159:
[----:B------:R-:W-:Y:S01]  /*b240*/  BSSY B0, `(.L_x_249) ;  /* 0x0000006000007945 */ /* 0x000fe20003800000 */
[----:B------:R-:W-:Y:S01]  /*b250*/  PLOP3.LUT P0, PT, P0, PT, PT, 0x8, 0x80 ;  /* 0x000000000080781c */ /* 0x000fe2000070e170 */
[----:B------:R-:W-:-:S12]  /*b260*/  IMAD.MOV.U32 R22, RZ, RZ, -0x1 ;  /* 0xffffffffff167424 */ /* 0x000fd800078e00ff */
[----:B------:R-:W-:Y:S05]  /*b270*/  WARPSYNC.COLLECTIVE R22, `(.L_x_250) ;  /* 0x0000000016087348 */ /* 0x000fea0003c00000 */
[----:B------:R-:W-:Y:S01]  /*b280*/  VOTE.ANY P0, P0 ;  /* 0x0000000000ff7806 */ /* 0x000fe20000000100 */
[----:B------:R-:W-:-:S12]  /*b290*/  ENDCOLLECTIVE ;  /* 0x000000000000791b */ /* 0x000fd80003800000 */
.L_x_250:
[----:B------:R-:W-:Y:S05]  /*b2a0*/  BSYNC B0 ;  /* 0x0000000000007941 */ /* 0x000fea0003800000 */
.L_x_249:
[----:B------:R-:W-:Y:S05]  /*b2b0*/  BRA `(.L_x_251) ;  /* 0xffffffd000547947 */ /* 0x000fea000383ffff */
.L_x_161:
[----:B------:R-:W-:Y:S01]  /*b2c0*/  BSSY B0, `(.L_x_252) ;  /* 0x0000006000007945 */ /* 0x000fe20003800000 */
[----:B------:R-:W-:Y:S01]  /*b2d0*/  PLOP3.LUT P0, PT, P0, PT, PT, 0x8, 0x80 ;  /* 0x000000000080781c */ /* 0x000fe2000070e170 */
[----:B------:R-:W-:-:S12]  /*b2e0*/  IMAD.MOV.U32 R22, RZ, RZ, -0x1 ;  /* 0xffffffffff167424 */ /* 0x000fd800078e00ff */
[----:B------:R-:W-:Y:S05]  /*b2f0*/  WARPSYNC.COLLECTIVE R22, `(.L_x_253) ;  /* 0x0000000016087348 */ /* 0x000fea0003c00000 */
[----:B------:R-:W-:Y:S01]  /*b300*/  VOTE.ANY P0, P0 ;  /* 0x0000000000ff7806 */ /* 0x000fe20000000100 */
[----:B------:R-:W-:-:S12]  /*b310*/  ENDCOLLECTIVE ;  /* 0x000000000000791b */ /* 0x000fd80003800000 */
.L_x_253:
[----:B------:R-:W-:Y:S05]  /*b320*/  BSYNC B0 ;  /* 0x0000000000007941 */ /* 0x000fea0003800000 */
.L_x_252:
[----:B------:R-:W-:Y:S05]  /*b330*/  BRA `(.L_x_254) ;  /* 0xffffffd000a87947 */ /* 0x000fea000383ffff */
.L_x_163:
[----:B------:R-:W0:Y:S01]  /*b340*/  S2R R53, SR_GEMASK ;  /* 0x0000000000357919 */ /* 0x000e220000003c00 */
[----:B------:R-:W-:Y:S01]  /*b350*/  BSSY B0, `(.L_x_255) ;  /* 0x0000006000007945 */ /* 0x000fe20003800000 */
[----:B------:R-:W-:Y:S01]  /*b360*/  PLOP3.LUT P0, PT, P0, PT, PT, 0x8, 0x80 ;  /* 0x000000000080781c */ /* 0x000fe2000070e170 */
[----:B------:R-:W-:-:S12]  /*b370*/  IMAD.MOV.U32 R22, RZ, RZ, -0x1 ;  /* 0xffffffffff167424 */ /* 0x000fd800078e00ff */
[----:B0-----:R-:W-:Y:S05]  /*b380*/  WARPSYNC.COLLECTIVE R22, `(.L_x_256) ;  /* 0x0000000016087348 */ /* 0x001fea0003c00000 */
[----:B------:R-:W-:Y:S01]  /*b390*/  VOTE.ANY R22, PT, P0 ;  /* 0x0000000000167806 */ /* 0x000fe200000e0100 */
[----:B0-----:R-:W-:Y:S06]  /*b3a0*/  ENDCOLLECTIVE ;  /* 0x000000000000791b */ /* 0x001fec0003800000 */
.L_x_256:
[----:B------:R-:W-:Y:S05]  /*b3b0*/  BSYNC B0 ;  /* 0x0000000000007941 */ /* 0x000fea0003800000 */
.L_x_255:
[----:B------:R-:W-:Y:S01]  /*b3c0*/  LOP3.LUT R22, R22, 0x80000000, R53, 0xec, !PT ;  /* 0x8000000016167812 */ /* 0x000fe200078eec35 */
[----:B------:R-:W-:Y:S02]  /*b3d0*/  IMAD.MOV.U32 R21, RZ, RZ, R31 ;  /* 0x000000ffff157224 */ /* 0x000fe400078e001f */
[C---:B------:R-:W-:Y:S02]  /*b3e0*/  VIADD R49, R47.reuse, 0x2 ;  /* 0x000000022f317836 */ /* 0x040fe40000000000 */
[C---:B------:R-:W-:Y:S02]  /*b3f0*/  VIADD R17, R22.reuse, 0xffffffff ;  /* 0xffffffff16117836 */ /* 0x040fe40000000000 */
[C---:B------:R-:W-:Y:S02]  /*b400*/  VIADD R48, R47.reuse, 0x4 ;  /* 0x000000042f307836 */ /* 0x040fe40000000000 */
[----:B------:R-:W-:Y:S01]  /*b410*/  VIADD R50, R47, 0x10 ;  /* 0x000000102f327836 */ /* 0x000fe20000000000 */
[----:B------:R-:W-:Y:S01]  /*b420*/  LOP3.LUT R55, R22, R17, RZ, 0xc, !PT ;  /* 0x0000001116377212 */ /* 0x000fe200078e0cff */
[----:B------:R-:W-:-:S02]  /*b430*/  IMAD.MOV.U32 R17, RZ, RZ, 0x1 ;  /* 0x00000001ff117424 */ /* 0x000fc400078e00ff */
[----:B------:R-:W-:-:S03]  /*b440*/  IMAD.MOV.U32 R22, RZ, RZ, -0x1 ;  /* 0xffffffffff167424 */ /* 0x000fc600078e00ff */
[----:B------:R-:W0:Y:S02]  /*b450*/  POPC R55, R55 ;  /* 0x0000003700377309 */ /* 0x000e240000000000 */
[----:B0-----:R-:W-:Y:S01]  /*b460*/  IMAD.MOV.U32 R16, RZ, RZ, R55 ;  /* 0x000000ffff107224 */ /* 0x001fe200078e0037 */
[-C--:B------:R-:W-:Y:S02]  /*b470*/  ISETP.GE.AND P0, PT, R47, R55.reuse, PT ;  /* 0x000000372f00720c */ /* 0x080fe40003f06270 */
[----:B------:R-:W-:-:S13]  /*b480*/  ISETP.GT.AND P1, PT, R50, R55, PT ;  /* 0x000000373200720c */ /* 0x000fda0003f24270 */
[----:B------:R-:W-:Y:S05]  /*b490*/  WARPSYNC.COLLECTIVE R22, `(.L_x_257) ;  /* 0x0000000016087348 */ /* 0x000fea0003c00000 */
[----:B------:R0:W1:Y:S02]  /*b4a0*/  SHFL.DOWN P2, R39, R21, R17, R16 ;  /* 0x0800001115277389 */ /* 0x0000640000040010 */
[----:B01----:R-:W-:Y:S05]  /*b4b0*/  ENDCOLLECTIVE ;  /* 0x000000000000791b */ /* 0x003fea0003800000 */
.L_x_257:
        /* <DEDUP_REMOVED lines=8> */
.L_x_258:
[----:B------:R-:W-:Y:S01]  /*b540*/  IMAD.MOV.U32 R17, RZ, RZ, 0x4 ;  /* 0x00000004ff117424 */ /* 0x000fe200078e00ff */
[----:B------:R-:W-:Y:S02]  /*b550*/  SEL R39, R39, RZ, !P0 ;  /* 0x000000ff27277207 */ /* 0x000fe40004000000 */
[----:B------:R-:W-:-:S03]  /*b560*/  ISETP.GT.AND P0, PT, R48, R55, PT ;  /* 0x000000373000720c */ /* 0x000fc60003f04270 */
[----:B------:R-:W-:Y:S02]  /*b570*/  IMAD.IADD R32, R12, 0x1, R39 ;  /* 0x000000010c207824 */ /* 0x000fe400078e0227 */
[----:B------:R-:W-:Y:S02]  /*b580*/  VIADD R12, R47, 0x8 ;  /* 0x000000082f0c7836 */ /* 0x000fe40000000000 */
[----:B------:R-:W-:-:S07]  /*b590*/  IMAD.MOV.U32 R21, RZ, RZ, R32 ;  /* 0x000000ffff157224 */ /* 0x000fce00078e0020 */
[----:B------:R-:W-:Y:S05]  /*b5a0*/  WARPSYNC.COLLECTIVE R22, `(.L_x_259) ;  /* 0x0000000016087348 */ /* 0x000fea0003c00000 */
[----:B------:R0:W1:Y:S02]  /*b5b0*/  SHFL.DOWN P2, R39, R21, R17, R16 ;  /* 0x0800001115277389 */ /* 0x0000640000040010 */
[----:B01----:R-:W-:Y:S05]  /*b5c0*/  ENDCOLLECTIVE ;  /* 0x000000000000791b */ /* 0x003fea0003800000 */
.L_x_259:
[----:B------:R-:W-:Y:S01]  /*b5d0*/  IMAD.MOV.U32 R17, RZ, RZ, 0x8 ;  /* 0x00000008ff117424 */ /* 0x000fe200078e00ff */
[----:B------:R-:W-:Y:S02]  /*b5e0*/  SEL R39, R39, RZ, !P0 ;  /* 0x000000ff27277207 */ /* 0x000fe40004000000 */
[----:B------:R-:W-:-:S03]  /*b5f0*/  ISETP.GT.AND P0, PT, R12, R55, PT ;  /* 0x000000370c00720c */ /* 0x000fc60003f04270 */
[----:B------:R-:W-:Y:S02]  /*b600*/  IMAD.IADD R52, R32, 0x1, R39 ;  /* 0x0000000120347824 */ /* 0x000fe400078e0227 */
[----:B------:R-:W0:Y:S02]  /*b610*/  LDC.64 R32, c[0x0][0x3a0] ;  /* 0x0000e800ff207b82 */ /* 0x000e240000000a00 */
[----:B------:R-:W-:-:S07]  /*b620*/  IMAD.MOV.U32 R21, RZ, RZ, R52 ;  /* 0x000000ffff157224 */ /* 0x000fce00078e0034 */
[----:B0-----:R-:W-:Y:S05]  /*b630*/  WARPSYNC.COLLECTIVE R22, `(.L_x_260) ;  /* 0x0000000016087348 */ /* 0x001fea0003c00000 */
[----:B------:R1:W2:Y:S02]  /*b640*/  SHFL.DOWN P2, R39, R21, R17, R16 ;  /* 0x0800001115277389 */ /* 0x0002a40000040010 */
[----:B012---:R-:W-:Y:S05]  /*b650*/  ENDCOLLECTIVE ;  /* 0x000000000000791b */ /* 0x007fea0003800000 */
.L_x_260:
        /* <DEDUP_REMOVED lines=8> */
.L_x_261:
[----:B------:R-:W-:Y:S05]  /*b6e0*/  WARPSYNC.COLLECTIVE R22, `(.L_x_262) ;  /* 0x0000000016087348 */ /* 0x000fea0003c00000 */
[----:B------:R-:W-:Y:S01]  /*b6f0*/  VOTE.ALL P0, P0 ;  /* 0x0000000000ff7806 */ /* 0x000fe20000000000 */
[----:B------:R-:W-:-:S12]  /*b700*/  ENDCOLLECTIVE ;  /* 0x000000000000791b */ /* 0x000fd80003800000 */
.L_x_262:
[----:B------:R-:W-:Y:S02]  /*b710*/  IADD3 R32, P2, PT, R32, 0x100, RZ ;  /* 0x0000010020207810 */ /* 0x000fe40007f5e0ff */
[----:B------:R-:W-:-:S03]  /*b720*/  SEL R39, R39, RZ, !P1 ;  /* 0x000000ff27277207 */ /* 0x000fc60004800000 */
[----:B------:R-:W-:Y:S02]  /*b730*/  IMAD.X R51, RZ, RZ, R33, P2 ;  /* 0x000000ffff337224 */ /* 0x000fe400010e0621 */
[----:B------:R-:W-:Y:S01]  /*b740*/  IMAD.IADD R33, R54, 0x1, R39 ;  /* 0x0000000136217824 */ /* 0x000fe200078e0227 */
[----:B------:R-:W-:Y:S06]  /*b750*/  BRA `(.L_x_263) ;  /* 0xffffffd0003c7947 */ /* 0x000fec000383ffff */
.L_x_165:
[----:B------:R-:W-:Y:S01]  /*b760*/  BSSY B0, `(.L_x_264) ;  /* 0x0000006000007945 */ /* 0x000fe20003800000 */
[----:B------:R-:W-:Y:S01]  /*b770*/  PLOP3.LUT P0, PT, P0, PT, PT, 0x8, 0x80 ;  /* 0x000000000080781c */ /* 0x000fe2000070e170 */
[----:B------:R-:W-:-:S12]  /*b780*/  IMAD.MOV.U32 R22, RZ, RZ, -0x1 ;  /* 0xffffffffff167424 */ /* 0x000fd800078e00ff */
[----:B------:R-:W-:Y:S05]  /*b790*/  WARPSYNC.COLLECTIVE R22, `(.L_x_265) ;  /* 0x0000000016087348 */ /* 0x000fea0003c00000 */
[----:B------:R-:W-:Y:S01]  /*b7a0*/  VOTE.ANY P0, P0 ;  /* 0x0000000000ff7806 */ /* 0x000fe20000000100 */
[----:B------:R-:W-:-:S12]  /*b7b0*/  ENDCOLLECTIVE ;  /* 0x000000000000791b */ /* 0x000fd80003800000 */
.L_x_265:
[----:B------:R-:W-:Y:S05]  /*b7c0*/  BSYNC B0 ;  /* 0x0000000000007941 */ /* 0x000fea0003800000 */
.L_x_264:
[----:B------:R-:W-:Y:S05]  /*b7d0*/  BRA `(.L_x_266) ;  /* 0xffffffd0004c7947 */ /* 0x000fea000383ffff */
.L_x_167:
[----:B------:R-:W-:Y:S01]  /*b7e0*/  BSSY B0, `(.L_x_267) ;  /* 0x0000006000007945 */ /* 0x000fe20003800000 */
[----:B------:R-:W-:Y:S01]  /*b7f0*/  PLOP3.LUT P0, PT, P0, PT, PT, 0x8, 0x80 ;  /* 0x000000000080781c */ /* 0x000fe2000070e170 */
[----:B------:R-:W-:-:S12]  /*b800*/  IMAD.MOV.U32 R22, RZ, RZ, -0x1 ;  /* 0xffffffffff167424 */ /* 0x000fd800078e00ff */
[----:B------:R-:W-:Y:S05]  /*b810*/  WARPSYNC.COLLECTIVE R22, `(.L_x_268) ;  /* 0x0000000016087348 */ /* 0x000fea0003c00000 */
[----:B------:R-:W-:Y:S01]  /*b820*/  VOTE.ANY P0, P0 ;  /* 0x0000000000ff7806 */ /* 0x000fe20000000100 */
[----:B------:R-:W-:-:S12]  /*b830*/  ENDCOLLECTIVE ;  /* 0x000000000000791b */ /* 0x000fd80003800000 */
.L_x_268:
[----:B------:R-:W-:Y:S05]  /*b840*/  BSYNC B0 ;  /* 0x0000000000007941 */ /* 0x000fea0003800000 */
.L_x_267:
[----:B------:R-:W-:Y:S05]  /*b850*/  BRA `(.L_x_269) ;  /* 0xffffffd000a07947 */ /* 0x000fea000383ffff */
.L_x_169:
[----:B------:R-:W-:Y:S01]  /*b860*/  BSSY B0, `(.L_x_270) ;  /* 0x0000006000007945 */ /* 0x000fe20003800000 */
[----:B------:R-:W-:Y:S01]  /*b870*/  PLOP3.LUT P0, PT, P0, PT, PT, 0x8, 0x80 ;  /* 0x000000000080781c */ /* 0x000fe2000070e170 */
[----:B------:R-:W-:-:S12]  /*b880*/  IMAD.MOV.U32 R22, RZ, RZ, -0x1 ;  /* 0xffffffffff167424 */ /* 0x000fd800078e00ff */
[----:B------:R-:W-:Y:S05]  /*b890*/  WARPSYNC.COLLECTIVE R22, `(.L_x_271) ;  /* 0x0000000016087348 */ /* 0x000fea0003c00000 */
[----:B------:R-:W-:Y:S01]  /*b8a0*/  VOTE.ANY R22, PT, P0 ;  /* 0x0000000000167806 */ /* 0x000fe200000e0100 */
[----:B------:R-:W-:Y:S06]  /*b8b0*/  ENDCOLLECTIVE ;  /* 0x000000000000791b */ /* 0x000fec0003800000 */
.L_x_271:
[----:B------:R-:W-:Y:S05]  /*b8c0*/  BSYNC B0 ;  /* 0x0000000000007941 */ /* 0x000fea0003800000 */
.L_x_270:
[----:B------:R-:W-:Y:S01]  /*b8d0*/  LOP3.LUT R22, R22, 0x80000000, R53, 0xec, !PT ;  /* 0x8000000016167812 */ /* 0x000fe200078eec35 */
[----:B------:R-:W-:Y:S02]  /*b8e0*/  IMAD.MOV.U32 R21, RZ, RZ, R31 ;  /* 0x000000ffff157224 */ /* 0x000fe400078e001f */
[----:B------:R-:W-:Y:S02]  /*b8f0*/  VIADD R42, R42, 0xffffffe0 ;  /* 0xffffffe02a2a7836 */ /* 0x000fe40000000000 */
        /* <DEDUP_REMOVED lines=8> */
.L_x_272:
[-C--:B------:R-:W-:Y:S02]  /*b980*/  ISETP.GE.AND P0, PT, R47, R16.reuse, PT ;  /* 0x000000102f00720c */ /* 0x080fe40003f06270 */
[-C--:B------:R-:W-:Y:S01]  /*b990*/  ISETP.GT.AND P1, PT, R50, R16.reuse, PT ;  /* 0x000000103200720c */ /* 0x080fe20003f24270 */
        /* <DEDUP_REMOVED lines=8> */
.L_x_273:
        /* <DEDUP_REMOVED lines=8> */
.L_x_274:
        /* <DEDUP_REMOVED lines=8> */
.L_x_275:
        /* <DEDUP_REMOVED lines=8> */
.L_x_276:
[----:B------:R-:W-:Y:S05]  /*bba0*/  WARPSYNC.COLLECTIVE R22, `(.L_x_277) ;  /* 0x0000000016087348 */ /* 0x000fea0003c00000 */
[----:B------:R-:W-:Y:S01]  /*bbb0*/  VOTE.ALL P0, P0 ;  /* 0x0000000000ff7806 */ /* 0x000fe20000000000 */
[----:B------:R-:W-:-:S12]  /*bbc0*/  ENDCOLLECTIVE ;  /* 0x000000000000791b */ /* 0x000fd80003800000 */
.L_x_277:
[----:B------:R-:W-:-:S04]  /*bbd0*/  SEL R39, R39, RZ, !P1 ;  /* 0x000000ff27277207 */ /* 0x000fc80004800000 */
[----:B------:R-:W-:Y:S01]  /*bbe0*/  IADD3 R33, PT, PT, R54, R39, R33 ;  /* 0x0000002736217210 */ /* 0x000fe20007ffe021 */
[----:B------:R-:W-:Y:S06]  /*bbf0*/  BRA `(.L_x_278) ;  /* 0xffffffd000387947 */ /* 0x000fec000383ffff */
.L_x_279:
[----:B------:R-:W-:-:S00]  /*bc00*/  BRA `(.L_x_279) ;  /* 0xfffffffc00fc7947 */ /* 0x000fc0000383ffff */
[----:B------:R-:W-:-:S00]  /*bc10*/  NOP ;  /* 0x0000000000007918 */ /* 0x000fc00000000000 */
        /* <DEDUP_REMOVED lines=14> */
.L_x_1622:


//--------------------- .text._ZN3cub18CUB_300001_SM_10006detail11scan_by_key21DeviceScanByKeyKernelINS2_10policy_hubIPiiiN4cuda3__47maximumIiEEE10Policy1000ES5_S5_S5_NS0_24ReduceByKeyScanTileStateIiiLb1EEENS6_3std3__48equal_toIiEES9_imiiEEvT0_PT9_T1_T2_T3_iT4_T5_T6_T7_ --------------------------
	.section	.text._ZN3cub18CUB_300001_SM_10006detail11scan_by_key21DeviceScanByKeyKernelINS2_10policy_hubIPiiiN4cuda3__47maximumIiEEE10Policy1000ES5_S5_S5_NS0_24ReduceByKeyScanTileStateIiiLb1EEENS6_3std3__48equal_toIiEES9_imiiEEvT0_PT9_T1_T2_T3_iT4_T5_T6_T7_,"ax",@progbits
	.align	128
        .global         _ZN3cub18CUB_300001_SM_10006detail11scan_by_key21DeviceScanByKeyKernelINS2_10policy_hubIPiiiN4cuda3__47maximumIiEEE10Policy1000ES5_S5_S5_NS0_24ReduceByKeyScanTileStateIiiLb1EEENS6_3std3__48equal_toIiEES9_imiiEEvT0_PT9_T1_T2_T3_iT4_T5_T6_T7_
        .type           _ZN3cub18CUB_300001_SM_10006detail11scan_by_key21DeviceScanByKeyKernelINS2_10policy_hubIPiiiN4cuda3__47maximumIiEEE10Policy1000ES5_S5_S5_NS0_24ReduceByKeyScanTileStateIiiLb1EEENS6_3std3__48equal_toIiEES9_imiiEEvT0_PT9_T1_T2_T3_iT4_T5_T6_T7_,@function
        .size           _ZN3cub18CUB_300001_SM_10006detail11scan_by_key21DeviceScanByKeyKernelINS2_10policy_hubIPiiiN4cuda3__47maximumIiEEE10Policy1000ES5_S5_S5_NS0_24ReduceByKeyScanTileStateIiiLb1EEENS6_3std3__48equal_toIiEES9_imiiEEvT0_PT9_T1_T2_T3_iT4_T5_T6_T7_,(.L_x_1623 - _ZN3cub18CUB_300001_SM_10006detail11scan_by_key21DeviceScanByKeyKernelINS2_10policy_hubIPiiiN4cuda3__47maximumIiEEE10Policy1000ES5_S5_S5_NS0_24ReduceByKeyScanTileStateIiiLb1EEENS6_3std3__48equal_toIiEES9_imiiEEvT0_PT9_T1_T2_T3_iT4_T5_T6_T7_)
        .other          _ZN3cub18CUB_300001_SM_10006detail11scan_by_key21DeviceScanByKeyKernelINS2_10policy_hubIPiiiN4cuda3__47maximumIiEEE10Policy1000ES5_S5_S5_NS0_24ReduceByKeyScanTileStateIiiLb1EEENS6_3std3__48equal_toIiEES9_imiiEEvT0_PT9_T1_T2_T3_iT4_T5_T6_T7_,@"STO_CUDA_ENTRY STV_DEFAULT"
_ZN3cub18CUB_300001_SM_10006detail11scan_by_key21DeviceScanByKeyKernelINS2_10policy_hubIPiiiN4cuda3__47maximumIiEEE10Policy1000ES5_S5_S5_NS0_24ReduceByKeyScanTileStateIiiLb1EEENS6_3std3__48equal_toIiEES9_imiiEEvT0_PT9_T1_T2_T3_iT4_T5_T6_T7_:
.text._ZN3cub18CUB_300001_SM_10006detail11scan_by_key21DeviceScanByKeyKernelINS2_10policy_hubIPiiiN4cuda3__47maximumIiEEE10Policy1000ES5_S5_S5_NS0_24ReduceByKeyScanTileStateIiiLb1EEENS6_3std3__48equal_toIiEES9_imiiEEvT0_PT9_T1_T2_T3_iT4_T5_T6_T7_:
[----:B------:R-:W-:Y:S01]  /*0000*/  LDC R1, c[0x0][0x37c] ;  /* 0x0000df00ff017b82 */ /* 0x000fe20000000800 */
[----:B------:R-:W0:Y:S01]  /*0010*/  S2R R61, SR_CTAID.X ;  /* 0x00000000003d7919 */ /* 0x000e220000002500 */
[----:B------:R-:W1:Y:S01]  /*0020*/  LDCU.64 UR4, c[0x0][0x3b8] ;  /* 0x00007700ff0477ac */ /* 0x000e620008000a00 */
[----:B------:R-:W2:Y:S01]  /*0030*/  LDCU.64 UR18, c[0x0][0x358] ;  /* 0x00006b00ff1277ac */ /* 0x000ea20008000a00 */
[----:B0-----:R-:W-:-:S03]  /*0040*/  IMAD.WIDE.U32 R2, R61, 0x1180, RZ ;  /* 0x000011803d027825 */ /* 0x001fc600078e00ff */
[----:B-1----:R-:W-:-:S04]  /*0050*/  IADD3 R28, P0, PT, -R2, UR4, RZ ;  /* 0x00000004021c7c10 */ /* 0x002fc8000ff1e1ff */
[----:B------:R-:W-:Y:S02]  /*0060*/  IADD3.X R50, PT, PT, ~R3, UR5, RZ, P0, !PT ;  /* 0x0000000503327c10 */ /* 0x000fe400087fe5ff */
[----:B------:R-:W-:-:S04]  /*0070*/  ISETP.GE.U32.AND P0, PT, R28, 0x1181, PT ;  /* 0x000011811c00780c */ /* 0x000fc80003f06070 */
[----:B------:R-:W-:-:S13]  /*0080*/  ISETP.GE.U32.AND.EX P0, PT, R50, RZ, PT, P0 ;  /* 0x000000ff3200720c */ /* 0x000fda0003f06100 */
[----:B--2---:R-:W-:Y:S05]  /*0090*/  @!P0 BRA `(.L_x_280) ;  /* 0x0000004400388947 */ /* 0x004fea0003800000 */
[----:B------:R-:W0:Y:S01]  /*00a0*/  S2R R64, SR_TID.X ;  /* 0x0000000000407919 */ /* 0x000e220000002100 */
[----:B------:R-:W1:Y:S01]  /*00b0*/  LDCU.64 UR4, c[0x0][0x380] ;  /* 0x00007000ff0477ac */ /* 0x000e620008000a00 */
[----:B------:R-:W2:Y:S01]  /*00c0*/  S2R R66, SR_LANEID ;  /* 0x0000000000427919 */ /* 0x000ea20000000000 */
[----:B------:R-:W3:Y:S01]  /*00d0*/  LDCU.64 UR6, c[0x0][0x390] ;  /* 0x00007200ff0677ac */ /* 0x000ee20008000a00 */
[C---:B0-----:R-:W-:Y:S02]  /*00e0*/  LOP3.LUT R0, R64.reuse, 0x1f, RZ, 0xc0, !PT ;  /* 0x0000001f40007812 */ /* 0x041fe400078ec0ff */
[----:B------:R-:W-:-:S05]  /*00f0*/  LOP3.LUT R5, R64, 0x3e0, RZ, 0xc0, !PT ;  /* 0x000003e040057812 */ /* 0x000fca00078ec0ff */
[----:B------:R-:W-:-:S05]  /*0100*/  IMAD R5, R5, 0x14, R0 ;  /* 0x0000001405057824 */ /* 0x000fca00078e0200 */
[----:B------:R-:W-:-:S05]  /*0110*/  IADD3 R5, P0, PT, R2, R5, RZ ;  /* 0x0000000502057210 */ /* 0x000fca0007f1e0ff */
[----:B------:R-:W-:Y:S02]  /*0120*/  IMAD.X R2, RZ, RZ, R3, P0 ;  /* 0x000000ffff027224 */ /* 0x000fe400000e0603 */
[----:B------:R-:W-:-:S03]  /*0130*/  IMAD.SHL.U32 R67, R5, 0x4, RZ ;  /* 0x0000000405437824 */ /* 0x000fc600078e00ff */
[----:B------:R-:W-:Y:S02]  /*0140*/  SHF.L.U64.HI R59, R5, 0x2, R2 ;  /* 0x00000002053b7819 */ /* 0x000fe40000010202 */
[----:B-1----:R-:W-:-:S04]  /*0150*/  IADD3 R2, P0, PT, R67, UR4, RZ ;  /* 0x0000000443027c10 */ /* 0x002fc8000ff1e0ff */
[----:B------:R-:W-:-:S05]  /*0160*/  IADD3.X R3, PT, PT, R59, UR5, RZ, P0, !PT ;  /* 0x000000053b037c10 */ /* 0x000fca00087fe4ff */
[----:B------:R-:W4:Y:S04]  /*0170*/  LD.E.STRONG.SM R5, desc[UR18][R2.64] ;  /* 0x0000001202057980 */ /* 0x000f28000c10b900 */
[----:B------:R-:W5:Y:S04]  /*0180*/  LD.E.STRONG.SM R7, desc[UR18][R2.64+0x80] ;  /* 0x0000801202077980 */ /* 0x000f68000c10b900 */
        /* <DEDUP_REMOVED lines=17> */
[----:B------:R0:W5:Y:S01]  /*02a0*/  LD.E.STRONG.SM R53, desc[UR18][R2.64+0x980] ;  /* 0x0009801202357980 */ /* 0x000162000c10b900 */
[----:B------:R-:W1:Y:S01]  /*02b0*/  S2UR UR5, SR_CgaCtaId ;  /* 0x00000000000579c3 */ /* 0x000e620000008800 */
[----:B------:R-:W-:Y:S01]  /*02c0*/  SHF.R.U32.HI R58, RZ, 0x5, R64 ;  /* 0x00000005ff3a7819 */ /* 0x000fe20000011640 */
[----:B------:R-:W-:Y:S01]  /*02d0*/  UMOV UR4, 0x400 ;  /* 0x0000040000047882 */ /* 0x000fe20000000000 */
[----:B---3--:R-:W-:-:S03]  /*02e0*/  IADD3 R4, P0, PT, R67, UR6, RZ ;  /* 0x0000000643047c10 */ /* 0x008fc6000ff1e0ff */
[----:B--2---:R-:W-:Y:S01]  /*02f0*/  IMAD R0, R58, 0x280, R66 ;  /* 0x000002803a007824 */ /* 0x004fe200078e0242 */
[----:B-1----:R-:W-:-:S06]  /*0300*/  ULEA UR5, UR5, UR4, 0x18 ;  /* 0x0000000405057291 */ /* 0x002fcc000f8ec0ff */
[----:B------:R-:W-:-:S05]  /*0310*/  LEA R0, R0, UR5, 0x2 ;  /* 0x0000000500007c11 */ /* 0x000fca000f8e10ff */
[----:B0-----:R-:W-:Y:S01]  /*0320*/  IMAD R2, R66, 0x4c, R0 ;  /* 0x0000004c42027824 */ /* 0x001fe200078e0200 */
[----:B----4-:R0:W-:Y:S04]  /*0330*/  STS [R0], R5 ;  /* 0x0000000500007388 */ /* 0x0101e80000000800 */
[----:B-----5:R1:W-:Y:S04]  /*0340*/  STS [R0+0x80], R7 ;  /* 0x0000800700007388 */ /* 0x0203e80000000800 */
[----:B------:R2:W-:Y:S01]  /*0350*/  STS [R0+0x100], R9 ;  /* 0x0001000900007388 */ /* 0x0005e20000000800 */
[----:B0-----:R-:W-:-:S03]  /*0360*/  IADD3.X R5, PT, PT, R59, UR7, RZ, P0, !PT ;  /* 0x000000073b057c10 */ /* 0x001fc600087fe4ff */
[----:B------:R0:W-:Y:S04]  /*0370*/  STS [R0+0x180], R11 ;  /* 0x0001800b00007388 */ /* 0x0001e80000000800 */
[----:B------:R3:W-:Y:S04]  /*0380*/  STS [R0+0x200], R13 ;  /* 0x0002000d00007388 */ /* 0x0007e80000000800 */
[----:B------:R4:W-:Y:S04]  /*0390*/  STS [R0+0x280], R15 ;  /* 0x0002800f00007388 */ /* 0x0009e80000000800 */
[----:B------:R5:W-:Y:S04]  /*03a0*/  STS [R0+0x300], R17 ;  /* 0x0003001100007388 */ /* 0x000be80000000800 */
[----:B------:R5:W-:Y:S04]  /*03b0*/  STS [R0+0x380], R19 ;  /* 0x0003801300007388 */ /* 0x000be80000000800 */
[----:B------:R5:W-:Y:S04]  /*03c0*/  STS [R0+0x400], R21 ;  /* 0x0004001500007388 */ /* 0x000be80000000800 */
[----:B------:R5:W-:Y:S04]  /*03d0*/  STS [R0+0x480], R23 ;  /* 0x0004801700007388 */ /* 0x000be80000000800 */
[----:B------:R-:W-:Y:S04]  /*03e0*/  STS [R0+0x500], R25 ;  /* 0x0005001900007388 */ /* 0x000fe80000000800 */
[----:B------:R-:W-:Y:S04]  /*03f0*/  STS [R0+0x580], R27 ;  /* 0x0005801b00007388 */ /* 0x000fe80000000800 */
[----:B------:R-:W-:Y:S04]  /*0400*/  STS [R0+0x600], R29 ;  /* 0x0006001d00007388 */ /* 0x000fe80000000800 */
[----:B------:R-:W-:Y:S04]  /*0410*/  STS [R0+0x680], R31 ;  /* 0x0006801f00007388 */ /* 0x000fe80000000800 */
[----:B------:R-:W-:Y:S04]  /*0420*/  STS [R0+0x700], R33 ;  /* 0x0007002100007388 */ /* 0x000fe80000000800 */
[----:B------:R5:W-:Y:S04]  /*0430*/  STS [R0+0x780], R45 ;  /* 0x0007802d00007388 */ /* 0x000be80000000800 */
[----:B------:R5:W-:Y:S04]  /*0440*/  STS [R0+0x800], R47 ;  /* 0x0008002f00007388 */ /* 0x000be80000000800 */
[----:B------:R5:W-:Y:S04]  /*0450*/  STS [R0+0x880], R49 ;  /* 0x0008803100007388 */ /* 0x000be80000000800 */
[----:B------:R5:W-:Y:S04]  /*0460*/  STS [R0+0x900], R51 ;  /* 0x0009003300007388 */ /* 0x000be80000000800 */
[----:B------:R5:W-:Y:S01]  /*0470*/  STS [R0+0x980], R53 ;  /* 0x0009803500007388 */ /* 0x000be20000000800 */
[----:B------:R-:W-:-:S03]  /*0480*/  NOP ;  /* 0x0000000000007918 */ /* 0x000fc60000000000 */
[----:B------:R0:W4:Y:S04]  /*0490*/  LDS.128 R40, [R2] ;  /* 0x0000000002287984 */ /* 0x0001280000000c00 */
[----:B------:R0:W5:Y:S04]  /*04a0*/  LDS.128 R36, [R2+0x10] ;  /* 0x0000100002247984 */ /* 0x0001680000000c00 */
[----:B------:R0:W5:Y:S04]  /*04b0*/  LDS.128 R32, [R2+0x20] ;  /* 0x0000200002207984 */ /* 0x0001680000000c00 */
[----:B------:R0:W5:Y:S04]  /*04c0*/  LDS.128 R28, [R2+0x30] ;  /* 0x00003000021c7984 */ /* 0x0001680000000c00 */
[----:B------:R0:W5:Y:S01]  /*04d0*/  LDS.128 R24, [R2+0x40] ;  /* 0x0000400002187984 */ /* 0x0001620000000c00 */
[----:B------:R-:W-:Y:S06]  /*04e0*/  BAR.SYNC.DEFER_BLOCKING 0x0 ;  /* 0x0000000000007b1d */ /* 0x000fec0000010000 */
[----:B------:R-:W5:Y:S04]  /*04f0*/  LD.E.STRONG.SM R3, desc[UR18][R4.64] ;  /* 0x0000001204037980 */ /* 0x000f68000c10b900 */
[----:B-1----:R-:W5:Y:S04]  /*0500*/  LD.E.STRONG.SM R7, desc[UR18][R4.64+0x80] ;  /* 0x0000801204077980 */ /* 0x002f68000c10b900 */
[----:B--2---:R-:W2:Y:S04]  /*0510*/  LD.E.STRONG.SM R9, desc[UR18][R4.64+0x100] ;  /* 0x0001001204097980 */ /* 0x004ea8000c10b900 */
[----:B0-----:R-:W2:Y:S04]  /*0520*/  LD.E.STRONG.SM R11, desc[UR18][R4.64+0x180] ;  /* 0x00018012040b7980 */ /* 0x001ea8000c10b900 */
[----:B---3--:R-:W3:Y:S04]  /*0530*/  LD.E.STRONG.SM R13, desc[UR18][R4.64+0x200] ;  /* 0x00020012040d7980 */ /* 0x008ee8000c10b900 */
[----:B----4-:R-:W4:Y:S04]  /*0540*/  LD.E.STRONG.SM R15, desc[UR18][R4.64+0x280] ;  /* 0x00028012040f7980 */ /* 0x010f28000c10b900 */
[----:B-----5:R-:W5:Y:S04]  /*0550*/  LD.E.STRONG.SM R17, desc[UR18][R4.64+0x300] ;  /* 0x0003001204117980 */ /* 0x020f68000c10b900 */
        /* <DEDUP_REMOVED lines=12> */
[----:B------:R-:W5:Y:S01]  /*0620*/  LD.E.STRONG.SM R69, desc[UR18][R4.64+0x980] ;  /* 0x0009801204457980 */ /* 0x000f62000c10b900 */
[----:B------:R-:W-:Y:S01]  /*0630*/  ISETP.NE.AND P0, PT, R61, RZ, PT ;  /* 0x000000ff3d00720c */ /* 0x000fe20003f05270 */
[----:B------:R-:W-:Y:S01]  /*0640*/  UMOV UR4, URZ ;  /* 0x000000ff00047c82 */ /* 0x000fe20008000000 */
[----:B------:R-:W-:Y:S01]  /*0650*/  BSSY.RECONVERGENT B0, `(.L_x_281) ;  /* 0x0000370000007945 */ /* 0x000fe20003800200 */
[----:B------:R0:W-:Y:S04]  /*0660*/  STS [R0], R3 ;  /* 0x0000000300007388 */ /* 0x0001e80000000800 */
[----:B------:R0:W-:Y:S04]  /*0670*/  STS [R0+0x80], R7 ;  /* 0x0000800700007388 */ /* 0x0001e80000000800 */
[----:B--2---:R0:W-:Y:S04]  /*0680*/  STS [R0+0x100], R9 ;  /* 0x0001000900007388 */ /* 0x0041e80000000800 */
[----:B------:R0:W-:Y:S04]  /*0690*/  STS [R0+0x180], R11 ;  /* 0x0001800b00007388 */ /* 0x0001e80000000800 */
[----:B---3--:R0:W-:Y:S04]  /*06a0*/  STS [R0+0x200], R13 ;  /* 0x0002000d00007388 */ /* 0x0081e80000000800 */
[----:B----4-:R0:W-:Y:S04]  /*06b0*/  STS [R0+0x280], R15 ;  /* 0x0002800f00007388 */ /* 0x0101e80000000800 */
[----:B-----5:R0:W-:Y:S04]  /*06c0*/  STS [R0+0x300], R17 ;  /* 0x0003001100007388 */ /* 0x0201e80000000800 */
[----:B------:R0:W-:Y:S04]  /*06d0*/  STS [R0+0x380], R19 ;  /* 0x0003801300007388 */ /* 0x0001e80000000800 */
        /* <DEDUP_REMOVED lines=11> */
[----:B------:R0:W-:Y:S01]  /*0790*/  STS [R0+0x980], R69 ;  /* 0x0009804500007388 */ /* 0x0001e20000000800 */
[----:B------:R-:W-:-:S03]  /*07a0*/  NOP ;  /* 0x0000000000007918 */ /* 0x000fc60000000000 */
[----:B------:R0:W1:Y:S04]  /*07b0*/  LDS.128 R20, [R2] ;  /* 0x0000000002147984 */ /* 0x0000680000000c00 */
[----:B------:R0:W2:Y:S04]  /*07c0*/  LDS.128 R16, [R2+0x10] ;  /* 0x0000100002107984 */ /* 0x0000a80000000c00 */
[----:B------:R0:W3:Y:S04]  /*07d0*/  LDS.128 R12, [R2+0x20] ;  /* 0x00002000020c7984 */ /* 0x0000e80000000c00 */
[----:B------:R0:W4:Y:S04]  /*07e0*/  LDS.128 R8, [R2+0x30] ;  /* 0x0000300002087984 */ /* 0x0001280000000c00 */
[----:B------:R0:W0:Y:S01]  /*07f0*/  LDS.128 R4, [R2+0x40] ;  /* 0x0000400002047984 */ /* 0x0000220000000c00 */
[----:B------:R-:W-:Y:S06]  /*0800*/  BAR.SYNC.DEFER_BLOCKING 0x0 ;  /* 0x0000000000007b1d */ /* 0x000fec0000010000 */
[----:B------:R-:W-:Y:S05]  /*0810*/  @P0 BRA `(.L_x_282) ;  /* 0x00000014008c0947 */ /* 0x000fea0003800000 */
[C---:B------:R-:W-:Y:S01]  /*0820*/  LEA R44, R64.reuse, UR5, 0x2 ;  /* 0x00000005402c7c11 */ /* 0x040fe2000f8e10ff */
[----:B------:R-:W-:Y:S01]  /*0830*/  IMAD.MOV.U32 R48, RZ, RZ, 0x1 ;  /* 0x00000001ff307424 */ /* 0x000fe200078e00ff */
[----:B------:R-:W-:Y:S02]  /*0840*/  ISETP.NE.AND P6, PT, R64, RZ, PT ;  /* 0x000000ff4000720c */ /* 0x000fe40003fc5270 */
[----:B------:R-:W-:Y:S01]  /*0850*/  ISETP.NE.AND P5, PT, R40, R41, PT ;  /* 0x000000292800720c */ /* 0x000fe20003fa5270 */
[----:B------:R-:W-:Y:S01]  /*0860*/  STS [R44+0x3fc], R27 ;  /* 0x0003fc1b2c007388 */ /* 0x000fe20000000800 */
[----:B-1----:R-:W-:Y:S01]  /*0870*/  VIMNMX R46, PT, PT, R20, R21, !PT ;  /* 0x00000015142e7248 */ /* 0x002fe20007fe0100 */
[----:B------:R-:W-:Y:S03]  /*0880*/  BAR.SYNC.DEFER_BLOCKING 0x0 ;  /* 0x0000000000007b1d */ /* 0x000fe60000010000 */
[----:B0-----:R-:W-:-:S02]  /*0890*/  SEL R47, R21, R46, P5 ;  /* 0x0000002e152f7207 */ /* 0x001fc40002800000 */
[----:B------:R-:W-:Y:S02]  /*08a0*/  ISETP.NE.AND P4, PT, R41, R42, PT ;  /* 0x0000002a2900720c */ /* 0x000fe40003f85270 */
[----:B------:R-:W-:Y:S02]  /*08b0*/  VIMNMX R47, PT, PT, R22, R47, !PT ;  /* 0x0000002f162f7248 */ /* 0x000fe40007fe0100 */
[----:B------:R-:W-:Y:S02]  /*08c0*/  ISETP.NE.AND P3, PT, R42, R43, PT ;  /* 0x0000002b2a00720c */ /* 0x000fe40003f65270 */
[----:B------:R-:W-:Y:S02]  /*08d0*/  SEL R46, R22, R47, P4 ;  /* 0x0000002f162e7207 */ /* 0x000fe40002000000 */
[----:B------:R-:W-:Y:S02]  /*08e0*/  ISETP.NE.AND P2, PT, R43, R36, PT ;  /* 0x000000242b00720c */ /* 0x000fe40003f45270 */
[----:B------:R-:W-:-:S02]  /*08f0*/  VIMNMX R46, PT, PT, R23, R46, !PT ;  /* 0x0000002e172e7248 */ /* 0x000fc40007fe0100 */
[----:B------:R-:W-:Y:S02]  /*0900*/  ISETP.NE.AND P1, PT, R36, R37, PT ;  /* 0x000000252400720c */ /* 0x000fe40003f25270 */
[----:B------:R-:W-:Y:S02]  /*0910*/  SEL R41, R23, R46, P3 ;  /* 0x0000002e17297207 */ /* 0x000fe40001800000 */
[----:B------:R-:W-:Y:S02]  /*0920*/  LOP3.LUT R3, R3, 0xfffffffe, RZ, 0xc0, !PT ;  /* 0xfffffffe03037812 */ /* 0x000fe400078ec0ff */
[C---:B--2---:R-:W-:Y:S01]  /*0930*/  VIMNMX R41, PT, PT, R16.reuse, R41, !PT ;  /* 0x0000002910297248 */ /* 0x044fe20007fe0100 */
[----:B------:R-:W0:Y:S03]  /*0940*/  @P6 LDS R45, [R44+0x3f8] ;  /* 0x0003f8002c2d6984 */ /* 0x000e260000000800 */
[----:B------:R-:W-:-:S04]  /*0950*/  SEL R42, R16, R41, P2 ;  /* 0x00000029102a7207 */ /* 0x000fc80001000000 */
[----:B------:R-:W-:-:S04]  /*0960*/  VIMNMX R42, PT, PT, R17, R42, !PT ;  /* 0x0000002a112a7248 */ /* 0x000fc80007fe0100 */
[----:B------:R-:W-:-:S04]  /*0970*/  SEL R41, R17, R42, P1 ;  /* 0x0000002a11297207 */ /* 0x000fc80000800000 */
[----:B------:R-:W-:Y:S02]  /*0980*/  VIMNMX R41, PT, PT, R18, R41, !PT ;  /* 0x0000002912297248 */ /* 0x000fe40007fe0100 */
[----:B0-----:R-:W-:-:S04]  /*0990*/  @P6 ISETP.NE.AND P0, PT, R45, R40, PT ;  /* 0x000000282d00620c */ /* 0x001fc80003f05270 */
[----:B------:R-:W-:Y:S02]  /*09a0*/  @P6 SEL R48, RZ, 0x1, !P0 ;  /* 0x00000001ff306807 */ /* 0x000fe40004000000 */
[----:B------:R-:W-:Y:S02]  /*09b0*/  ISETP.NE.AND P6, PT, R37, R38, PT ;  /* 0x000000262500720c */ /* 0x000fe40003fc5270 */
[----:B------:R-:W-:Y:S02]  /*09c0*/  ISETP.NE.AND P0, PT, R38, R39, PT ;  /* 0x000000272600720c */ /* 0x000fe40003f05270 */
[----:B------:R-:W-:-:S04]  /*09d0*/  SEL R36, R18, R41, P6 ;  /* 0x0000002912247207 */ /* 0x000fc80003000000 */
[----:B------:R-:W-:-:S04]  /*09e0*/  VIMNMX R36, PT, PT, R19, R36, !PT ;  /* 0x0000002413247248 */ /* 0x000fc80007fe0100 */
[----:B------:R-:W-:Y:S02]  /*09f0*/  SEL R37, R19, R36, P0 ;  /* 0x0000002413257207 */ /* 0x000fe40000000000 */
[----:B------:R-:W-:Y:S02]  /*0a00*/  @P6 LOP3.LUT R3, R3, 0x1, RZ, 0xfc, !PT ;  /* 0x0000000103036812 */ /* 0x000fe400078efcff */
[----:B---3--:R-:W-:Y:S02]  /*0a10*/  VIMNMX R37, PT, PT, R12, R37, !PT ;  /* 0x000000250c257248 */ /* 0x008fe40007fe0100 */
[----:B------:R-:W-:Y:S02]  /*0a20*/  LOP3.LUT R3, R3, 0xfffffffd, RZ, 0xc0, !PT ;  /* 0xfffffffd03037812 */ /* 0x000fe400078ec0ff */
[----:B------:R-:W-:Y:S02]  /*0a30*/  ISETP.NE.AND P6, PT, R24, R25, PT ;  /* 0x000000191800720c */ /* 0x000fe40003fc5270 */
[----:B------:R-:W-:-:S02]  /*0a40*/  @P0 LOP3.LUT R3, R3, 0x2, RZ, 0xfc, !PT ;  /* 0x0000000203030812 */ /* 0x000fc400078efcff */
[----:B------:R-:W-:Y:S02]  /*0a50*/  ISETP.NE.AND P0, PT, R39, R32, PT ;  /* 0x000000202700720c */ /* 0x000fe40003f05270 */
[----:B------:R-:W-:Y:S02]  /*0a60*/  LOP3.LUT R3, R3, 0xfffffffb, RZ, 0xc0, !PT ;  /* 0xfffffffb03037812 */ /* 0x000fe400078ec0ff */
[----:B------:R-:W-:-:S04]  /*0a70*/  SEL R36, R12, R37, P0 ;  /* 0x000000250c247207 */ /* 0x000fc80000000000 */
[----:B------:R-:W-:-:S05]  /*0a80*/  VIMNMX R36, PT, PT, R13, R36, !PT ;  /* 0x000000240d247248 */ /* 0x000fca0007fe0100 */
[----:B------:R-:W-:Y:S02]  /*0a90*/  @P0 LOP3.LUT R3, R3, 0x4, RZ, 0xfc, !PT ;  /* 0x0000000403030812 */ /* 0x000fe400078efcff */
        /* <DEDUP_REMOVED lines=13> */
[----:B----4-:R-:W-:-:S05]  /*0b70*/  VIMNMX R33, PT, PT, R8, R33, !PT ;  /* 0x0000002108217248 */ /* 0x010fca0007fe0100 */
        /* <DEDUP_REMOVED lines=8> */
[----:B------:R-:W-:Y:S02]  /*0c00*/  SEL R33, R9, R32, P0 ;  /* 0x0000002009217207 */ /* 0x000fe40000000000 */
[----:B------:R-:W-:Y:S02]  /*0c10*/  P2R R32, PR, RZ, 0x20 ;  /* 0x00000020ff207803 */ /* 0x000fe40000000000 */
[----:B------:R-:W-:-:S05]  /*0c20*/  VIMNMX R33, PT, PT, R10, R33, !PT ;  /* 0x000000210a217248 */ /* 0x000fca0007fe0100 */
[----:B------:R-:W-:Y:S02]  /*0c30*/  @P0 LOP3.LUT R3, R3, 0x10000, RZ, 0xfc, !PT ;  /* 0x0001000003030812 */ /* 0x000fe400078efcff */
[----:B------:R-:W-:Y:S02]  /*0c40*/  ISETP.NE.AND P0, PT, R29, R30, PT ;  /* 0x0000001e1d00720c */ /* 0x000fe40003f05270 */
[----:B------:R-:W-:Y:S02]  /*0c50*/  LOP3.LUT R3, R3, 0xfffdffff, RZ, 0xc0, !PT ;  /* 0xfffdffff03037812 */ /* 0x000fe400078ec0ff */
[----:B------:R-:W-:Y:S02]  /*0c60*/  SEL R28, R10, R33, P0 ;  /* 0x000000210a1c7207 */ /* 0x000fe40000000000 */
[----:B------:R-:W-:Y:S02]  /*0c70*/  SEL R29, RZ, 0x1, !P5 ;  /* 0x00000001ff1d7807 */ /* 0x000fe40006800000 */
[----:B------:R-:W-:-:S02]  /*0c80*/  ISETP.NE.AND P5, PT, R31, R24, PT ;  /* 0x000000181f00720c */ /* 0x000fc40003fa5270 */
[----:B------:R-:W-:Y:S02]  /*0c90*/  VIMNMX R28, PT, PT, R11, R28, !PT ;  /* 0x0000001c0b1c7248 */ /* 0x000fe40007fe0100 */
[----:B------:R-:W-:Y:S02]  /*0ca0*/  SEL R24, RZ, 0x1, !P3 ;  /* 0x00000001ff187807 */ /* 0x000fe40005800000 */
[----:B------:R-:W-:Y:S02]  /*0cb0*/  @P0 LOP3.LUT R3, R3, 0x20000, RZ, 0xfc, !PT ;  /* 0x0002000003030812 */ /* 0x000fe400078efcff */
[----:B------:R-:W-:Y:S02]  /*0cc0*/  ISETP.NE.AND P0, PT, R30, R31, PT ;  /* 0x0000001f1e00720c */ /* 0x000fe40003f05270 */
[----:B------:R-:W-:Y:S02]  /*0cd0*/  LOP3.LUT R3, R3, 0xfffbffff, RZ, 0xc0, !PT ;  /* 0xfffbffff03037812 */ /* 0x000fe400078ec0ff */
[----:B------:R-:W-:-:S04]  /*0ce0*/  SEL R33, R11, R28, P0 ;  /* 0x0000001c0b217207 */ /* 0x000fc80000000000 */
[----:B------:R-:W-:-:S04]  /*0cf0*/  VIMNMX R33, PT, PT, R4, R33, !PT ;  /* 0x0000002104217248 */ /* 0x000fc80007fe0100 */
[----:B------:R-:W-:Y:S02]  /*0d00*/  SEL R30, R4, R33, P5 ;  /* 0x00000021041e7207 */ /* 0x000fe40002800000 */
[----:B------:R-:W-:Y:S02]  /*0d10*/  @P0 LOP3.LUT R3, R3, 0x40000, RZ, 0xfc, !PT ;  /* 0x0004000003030812 */ /* 0x000fe400078efcff */
[----:B------:R-:W-:Y:S02]  /*0d20*/  P2R R33, PR, RZ, 0x20 ;  /* 0x00000020ff217803 */ /* 0x000fe40000000000 */
[----:B------:R-:W-:Y:S02]  /*0d30*/  LOP3.LUT R3, R3, 0xfff7ffff, RZ, 0xc0, !PT ;  /* 0xfff7ffff03037812 */ /* 0x000fe400078ec0ff */
[----:B------:R-:W-:Y:S02]  /*0d40*/  VIMNMX R30, PT, PT, R5, R30, !PT ;  /* 0x0000001e051e7248 */ /* 0x000fe40007fe0100 */
[----:B------:R-:W-:-:S02]  /*0d50*/  @P5 LOP3.LUT R3, R3, 0x80000, RZ, 0xfc, !PT ;  /* 0x0008000003035812 */ /* 0x000fc400078efcff */
[----:B------:R-:W-:Y:S02]  /*0d60*/  SEL R31, R5, R30, P6 ;  /* 0x0000001e051f7207 */ /* 0x000fe40003000000 */
[C---:B------:R-:W-:Y:S02]  /*0d70*/  LOP3.LUT P5, RZ, R3.reuse, 0x40000, RZ, 0xc0, !PT ;  /* 0x0004000003ff7812 */ /* 0x040fe400078ac0ff */
[----:B------:R-:W-:Y:S02]  /*0d80*/  ISETP.NE.AND P0, PT, R26, R27, PT ;  /* 0x0000001b1a00720c */ /* 0x000fe40003f05270 */
[----:B------:R-:W-:Y:S02]  /*0d90*/  P2R R34, PR, RZ, 0x20 ;  /* 0x00000020ff227803 */ /* 0x000fe40000000000 */
[----:B------:R-:W-:Y:S02]  /*0da0*/  LOP3.LUT P5, RZ, R3, 0x20000, RZ, 0xc0, !PT ;  /* 0x0002000003ff7812 */ /* 0x000fe400078ac0ff */
[----:B------:R-:W-:-:S02]  /*0db0*/  VIMNMX R31, PT, PT, R6, R31, !PT ;  /* 0x0000001f061f7248 */ /* 0x000fc40007fe0100 */
[----:B------:R-:W-:Y:S02]  /*0dc0*/  P2R R35, PR, RZ, 0x20 ;  /* 0x00000020ff237803 */ /* 0x000fe40000000000 */
[C---:B------:R-:W-:Y:S02]  /*0dd0*/  LOP3.LUT P5, RZ, R3.reuse, 0x10000, RZ, 0xc0, !PT ;  /* 0x0001000003ff7812 */ /* 0x040fe400078ac0ff */
[----:B------:R-:W-:Y:S02]  /*0de0*/  SEL R28, RZ, 0x1, !P0 ;  /* 0x00000001ff1c7807 */ /* 0x000fe40004000000 */
[----:B------:R-:W-:Y:S02]  /*0df0*/  P2R R36, PR, RZ, 0x20 ;  /* 0x00000020ff247803 */ /* 0x000fe40000000000 */
[----:B------:R-:W-:Y:S02]  /*0e00*/  LOP3.LUT P5, RZ, R3, 0x8000, RZ, 0xc0, !PT ;  /* 0x0000800003ff7812 */ /* 0x000fe400078ac0ff */
[----:B------:R-:W-:-:S02]  /*0e10*/  SEL R27, RZ, 0x1, !P4 ;  /* 0x00000001ff1b7807 */ /* 0x000fc40006000000 */
[----:B------:R-:W-:Y:S02]  /*0e20*/  P2R R37, PR, RZ, 0x20 ;  /* 0x00000020ff257803 */ /* 0x000fe40000000000 */
[----:B------:R-:W-:Y:S02]  /*0e30*/  LOP3.LUT P5, RZ, R3, 0x4000, RZ, 0xc0, !PT ;  /* 0x0000400003ff7812 */ /* 0x000fe400078ac0ff */
[----:B------:R-:W-:Y:S02]  /*0e40*/  LOP3.LUT R29, R29, R48, R28, 0xfe, !PT ;  /* 0x000000301d1d7212 */ /* 0x000fe400078efe1c */
[----:B------:R-:W-:Y:S02]  /*0e50*/  P2R R42, PR, RZ, 0x20 ;  /* 0x00000020ff2a7803 */ /* 0x000fe40000000000 */
[----:B------:R-:W-:Y:S02]  /*0e60*/  LOP3.LUT P5, RZ, R3, 0x2000, RZ, 0xc0, !PT ;  /* 0x0000200003ff7812 */ /* 0x000fe400078ac0ff */
[----:B------:R-:W-:-:S02]  /*0e70*/  SEL R28, RZ, 0x1, !P2 ;  /* 0x00000001ff1c7807 */ /* 0x000fc40005000000 */
[----:B------:R-:W-:Y:S02]  /*0e80*/  P2R R41, PR, RZ, 0x20 ;  /* 0x00000020ff297803 */ /* 0x000fe40000000000 */
[C---:B------:R-:W-:Y:S02]  /*0e90*/  LOP3.LUT P5, RZ, R3.reuse, 0x8, RZ, 0xc0, !PT ;  /* 0x0000000803ff7812 */ /* 0x040fe400078ac0ff */
[----:B------:R-:W-:Y:S02]  /*0ea0*/  LOP3.LUT R24, R24, R29, R27, 0xfe, !PT ;  /* 0x0000001d18187212 */ /* 0x000fe400078efe1b */
[----:B------:R-:W-:Y:S02]  /*0eb0*/  P2R R40, PR, RZ, 0x20 ;  /* 0x00000020ff287803 */ /* 0x000fe40000000000 */
[----:B------:R-:W-:-:S04]  /*0ec0*/  LOP3.LUT P5, RZ, R3, 0x4, RZ, 0xc0, !PT ;  /* 0x0000000403ff7812 */ /* 0x000fc800078ac0ff */
[----:B------:R-:W-:Y:S02]  /*0ed0*/  P2R R39, PR, RZ, 0x20 ;  /* 0x00000020ff277803 */ /* 0x000fe40000000000 */
[----:B------:R-:W-:-:S04]  /*0ee0*/  LOP3.LUT P5, RZ, R3, 0x2, RZ, 0xc0, !PT ;  /* 0x0000000203ff7812 */ /* 0x000fc800078ac0ff */
[----:B------:R-:W-:Y:S02]  /*0ef0*/  P2R R38, PR, RZ, 0x20 ;  /* 0x00000020ff267803 */ /* 0x000fe40000000000 */
[C---:B------:R-:W-:Y:S02]  /*0f00*/  LOP3.LUT P5, RZ, R3.reuse, 0x1, RZ, 0xc0, !PT ;  /* 0x0000000103ff7812 */ /* 0x040fe400078ac0ff */
[----:B------:R-:W-:-:S04]  /*0f10*/  LOP3.LUT R3, R3, 0xffefffff, RZ, 0xc0, !PT ;  /* 0xffefffff03037812 */ /* 0x000fc800078ec0ff */
[----:B------:R-:W-:Y:S02]  /*0f20*/  @P6 LOP3.LUT R3, R3, 0x100000, RZ, 0xfc, !PT ;  /* 0x0010000003036812 */ /* 0x000fe400078efcff */
[----:B------:R-:W-:Y:S02]  /*0f30*/  ISETP.NE.AND P6, PT, R25, R26, PT ;  /* 0x0000001a1900720c */ /* 0x000fe40003fc5270 */
[----:B------:R-:W-:Y:S02]  /*0f40*/  SEL R25, RZ, 0x1, !P1 ;  /* 0x00000001ff197807 */ /* 0x000fe40004800000 */
[----:B------:R-:W-:Y:S02]  /*0f50*/  SEL R26, R6, R31, P6 ;  /* 0x0000001f061a7207 */ /* 0x000fe40003000000 */
[----:B------:R-:W-:Y:S02]  /*0f60*/  LOP3.LUT R28, R25, R24, R28, 0xfe, !PT ;  /* 0x00000018191c7212 */ /* 0x000fe400078efe1c */
[----:B------:R-:W-:-:S02]  /*0f70*/  VIMNMX R30, PT, PT, R7, R26, !PT ;  /* 0x0000001a071e7248 */ /* 0x000fc40007fe0100 */
[----:B------:R-:W-:Y:S02]  /*0f80*/  SEL R26, RZ, 0x1, !P5 ;  /* 0x00000001ff1a7807 */ /* 0x000fe40006800000 */
[----:B------:R-:W-:Y:S02]  /*0f90*/  ISETP.NE.AND P5, PT, R38, RZ, PT ;  /* 0x000000ff2600720c */ /* 0x000fe40003fa5270 */
[----:B------:R-:W-:Y:S02]  /*0fa0*/  SEL R24, R7, R30, P0 ;  /* 0x0000001e07187207 */ /* 0x000fe40000000000 */
[----:B------:R-:W-:Y:S02]  /*0fb0*/  SEL R25, RZ, 0x1, !P5 ;  /* 0x00000001ff197807 */ /* 0x000fe40006800000 */
[----:B------:R-:W-:Y:S01]  /*0fc0*/  ISETP.NE.AND P5, PT, R39, RZ, PT ;  /* 0x000000ff2700720c */ /* 0x000fe20003fa5270 */
[----:B------:R-:W0:Y:S01]  /*0fd0*/  SHFL.UP PT, R27, R24, 0x1, RZ ;  /* 0x04200000181b7989 */ /* 0x000e2200000e00ff */
[----:B------:R-:W-:-:S02]  /*0fe0*/  LOP3.LUT R28, R25, R28, R26, 0xfe, !PT ;  /* 0x0000001c191c7212 */ /* 0x000fc400078efe1a */
[----:B------:R-:W-:Y:S02]  /*0ff0*/  SEL R7, RZ, 0x1, !P5 ;  /* 0x00000001ff077807 */ /* 0x000fe40006800000 */
[----:B------:R-:W-:Y:S02]  /*1000*/  ISETP.NE.AND P5, PT, R40, RZ, PT ;  /* 0x000000ff2800720c */ /* 0x000fe40003fa5270 */
[----:B------:R-:W-:Y:S02]  /*1010*/  LOP3.LUT R3, R3, 0xffdfffff, RZ, 0xc0, !PT ;  /* 0xffdfffff03037812 */ /* 0x000fe400078ec0ff */
[----:B------:R-:W-:Y:S02]  /*1020*/  SEL R26, RZ, 0x1, !P5 ;  /* 0x00000001ff1a7807 */ /* 0x000fe40006800000 */
[----:B------:R-:W-:Y:S02]  /*1030*/  ISETP.NE.AND P5, PT, R41, RZ, PT ;  /* 0x000000ff2900720c */ /* 0x000fe40003fa5270 */
[----:B------:R-:W-:-:S02]  /*1040*/  LOP3.LUT R28, R26, R28, R7, 0xfe, !PT ;  /* 0x0000001c1a1c7212 */ /* 0x000fc400078efe07 */
[----:B------:R-:W-:Y:S02]  /*1050*/  SEL R25, RZ, 0x1, !P5 ;  /* 0x00000001ff197807 */ /* 0x000fe40006800000 */
[----:B------:R-:W-:Y:S02]  /*1060*/  ISETP.NE.AND P5, PT, R42, RZ, PT ;  /* 0x000000ff2a00720c */ /* 0x000fe40003fa5270 */
[----:B------:R-:W-:Y:S02]  /*1070*/  @P6 LOP3.LUT R3, R3, 0x200000, RZ, 0xfc, !PT ;  /* 0x0020000003036812 */ /* 0x000fe400078efcff */
[----:B------:R-:W-:Y:S02]  /*1080*/  SEL R26, RZ, 0x1, !P5 ;  /* 0x00000001ff1a7807 */ /* 0x000fe40006800000 */
[----:B------:R-:W-:Y:S02]  /*1090*/  ISETP.NE.AND P5, PT, R37, RZ, PT ;  /* 0x000000ff2500720c */ /* 0x000fe40003fa5270 */
[----:B------:R-:W-:-:S02]  /*10a0*/  LOP3.LUT R28, R26, R28, R25, 0xfe, !PT ;  /* 0x0000001c1a1c7212 */ /* 0x000fc400078efe19 */
[----:B------:R-:W-:Y:S02]  /*10b0*/  SEL R7, RZ, 0x1, !P5 ;  /* 0x00000001ff077807 */ /* 0x000fe40006800000 */
[----:B------:R-:W-:Y:S02]  /*10c0*/  ISETP.NE.AND P5, PT, R36, RZ, PT ;  /* 0x000000ff2400720c */ /* 0x000fe40003fa5270 */
[----:B------:R-:W-:Y:S02]  /*10d0*/  P2R R39, PR, RZ, 0x1 ;  /* 0x00000001ff277803 */ /* 0x000fe40000000000 */
[----:B------:R-:W-:Y:S02]  /*10e0*/  SEL R26, RZ, 0x1, !P5 ;  /* 0x00000001ff1a7807 */ /* 0x000fe40006800000 */
[----:B------:R-:W-:Y:S02]  /*10f0*/  ISETP.NE.AND P5, PT, R35, RZ, PT ;  /* 0x000000ff2300720c */ /* 0x000fe40003fa5270 */
[----:B------:R-:W-:-:S02]  /*1100*/  LOP3.LUT R28, R26, R28, R7, 0xfe, !PT ;  /* 0x0000001c1a1c7212 */ /* 0x000fc400078efe07 */
[----:B------:R-:W-:Y:S02]  /*1110*/  SEL R25, RZ, 0x1, !P5 ;  /* 0x00000001ff197807 */ /* 0x000fe40006800000 */
[----:B------:R-:W-:Y:S02]  /*1120*/  ISETP.NE.AND P5, PT, R34, RZ, PT ;  /* 0x000000ff2200720c */ /* 0x000fe40003fa5270 */
[----:B------:R-:W-:Y:S02]  /*1130*/  LOP3.LUT P0, RZ, R3, 0x100000, RZ, 0xc0, !PT ;  /* 0x0010000003ff7812 */ /* 0x000fe4000780c0ff */
[----:B------:R-:W-:Y:S02]  /*1140*/  SEL R26, RZ, 0x1, !P5 ;  /* 0x00000001ff1a7807 */ /* 0x000fe40006800000 */
[----:B------:R-:W-:Y:S02]  /*1150*/  ISETP.NE.AND P5, PT, R33, RZ, PT ;  /* 0x000000ff2100720c */ /* 0x000fe40003fa5270 */
[----:B------:R-:W-:-:S02]  /*1160*/  LOP3.LUT R28, R26, R28, R25, 0xfe, !PT ;  /* 0x0000001c1a1c7212 */ /* 0x000fc400078efe19 */
[----:B------:R-:W-:Y:S02]  /*1170*/  SEL R7, RZ, 0x1, !P5 ;  /* 0x00000001ff077807 */ /* 0x000fe40006800000 */
[----:B------:R-:W-:Y:S02]  /*1180*/  SEL R26, RZ, 0x1, !P0 ;  /* 0x00000001ff1a7807 */ /* 0x000fe40004000000 */
[----:B------:R-:W-:Y:S02]  /*1190*/  SEL R25, RZ, 0x1, !P6 ;  /* 0x00000001ff197807 */ /* 0x000fe40007000000 */
[----:B------:R-:W-:Y:S02]  /*11a0*/  LOP3.LUT R26, R26, R28, R7, 0xfe, !PT ;  /* 0x0000001c1a1a7212 */ /* 0x000fe400078efe07 */
[----:B------:R-:W-:Y:S02]  /*11b0*/  P2R R41, PR, RZ, 0x1 ;  /* 0x00000001ff297803 */ /* 0x000fe40000000000 */
[----:B------:R-:W-:-:S02]  /*11c0*/  LOP3.LUT P6, R25, R26, RZ, R25, 0xfa, !PT ;  /* 0x000000ff1a197212 */ /* 0x000fc400078cfa19 */
[----:B------:R-:W-:Y:S02]  /*11d0*/  ISETP.GE.AND P0, PT, R66, 0x1, PT ;  /* 0x000000014200780c */ /* 0x000fe40003f06270 */
[----:B0-----:R-:W-:Y:S01]  /*11e0*/  VIMNMX R27, PT, PT, R24, R27, !PT ;  /* 0x0000001b181b7248 */ /* 0x001fe20007fe0100 */
[----:B------:R-:W0:Y:S01]  /*11f0*/  SHFL.UP PT, R7, R25, 0x1, RZ ;  /* 0x0420000019077989 */ /* 0x000e2200000e00ff */
[----:B------:R-:W-:-:S09]  /*1200*/  ISETP.NE.AND P5, PT, R32, RZ, PT ;  /* 0x000000ff2000720c */ /* 0x000fd20003fa5270 */
[----:B------:R-:W-:Y:S02]  /*1210*/  @P0 SEL R24, R27, R24, !P6 ;  /* 0x000000181b180207 */ /* 0x000fe40007000000 */
[----:B0-----:R-:W-:-:S03]  /*1220*/  SEL R26, R7, RZ, P0 ;  /* 0x000000ff071a7207 */ /* 0x001fc60000000000 */
[----:B------:R-:W0:Y:S01]  /*1230*/  SHFL.UP PT, R7, R24, 0x2, RZ ;  /* 0x0440000018077989 */ /* 0x000e2200000e00ff */
[----:B------:R-:W-:Y:S02]  /*1240*/  ISETP.GE.AND P0, PT, R66, 0x2, PT ;  /* 0x000000024200780c */ /* 0x000fe40003f06270 */
[----:B------:R-:W-:Y:S02]  /*1250*/  LOP3.LUT P6, R26, R26, RZ, R25, 0xfa, !PT ;  /* 0x000000ff1a1a7212 */ /* 0x000fe400078cfa19 */
[----:B0-----:R-:W-:-:S09]  /*1260*/  VIMNMX R7, PT, PT, R24, R7, !PT ;  /* 0x0000000718077248 */ /* 0x001fd20007fe0100 */
[----:B------:R-:W-:Y:S02]  /*1270*/  @P0 SEL R24, R7, R24, !P6 ;  /* 0x0000001807180207 */ /* 0x000fe40007000000 */
[----:B------:R-:W0:Y:S04]  /*1280*/  SHFL.UP PT, R7, R26, 0x2, RZ ;  /* 0x044000001a077989 */ /* 0x000e2800000e00ff */
[----:B------:R-:W1:Y:S01]  /*1290*/  SHFL.UP PT, R27, R24, 0x4, RZ ;  /* 0x04800000181b7989 */ /* 0x000e6200000e00ff */
[----:B0-----:R-:W-:Y:S02]  /*12a0*/  SEL R7, R7, RZ, P0 ;  /* 0x000000ff07077207 */ /* 0x001fe40000000000 */
[----:B------:R-:W-:Y:S02]  /*12b0*/  ISETP.GE.AND P0, PT, R66, 0x4, PT ;  /* 0x000000044200780c */ /* 0x000fe40003f06270 */
[----:B------:R-:W-:-:S02]  /*12c0*/  LOP3.LUT P6, R7, R7, RZ, R26, 0xfa, !PT ;  /* 0x000000ff07077212 */ /* 0x000fc400078cfa1a */
[----:B-1----:R-:W-:-:S03]  /*12d0*/  VIMNMX R27, PT, PT, R24, R27, !PT ;  /* 0x0000001b181b7248 */ /* 0x002fc60007fe0100 */
[----:B------:R-:W0:Y:S06]  /*12e0*/  SHFL.UP PT, R25, R7, 0x4, RZ ;  /* 0x0480000007197989 */ /* 0x000e2c00000e00ff */
        /* <DEDUP_REMOVED lines=13> */
[----:B------:R-:W0:Y:S01]  /*13c0*/  SHFL.UP PT, R25, R7, 0x10, RZ ;  /* 0x0600000007197989 */ /* 0x000e2200000e00ff */
[----:B------:R-:W-:Y:S02]  /*13d0*/  SEL R37, R27, R24, !P6 ;  /* 0x000000181b257207 */ /* 0x000fe40007000000 */
[----:B------:R-:W-:Y:S02]  /*13e0*/  ISETP.NE.AND P6, PT, R66, 0x1f, PT ;  /* 0x0000001f4200780c */ /* 0x000fe40003fc5270 */
[----:B------:R-:W-:-:S11]  /*13f0*/  SEL R38, R24, R37, !P0 ;  /* 0x0000002518267207 */ /* 0x000fd60004000000 */
[----:B------:R-:W-:Y:S02]  /*1400*/  @!P6 LEA R32, R58, UR5, 0x3 ;  /* 0x000000053a20ec11 */ /* 0x000fe4000f8e18ff */
[----:B0-----:R-:W-:Y:S02]  /*1410*/  SEL R36, R25, RZ, P0 ;  /* 0x000000ff19247207 */ /* 0x001fe40000000000 */
[----:B------:R-:W-:Y:S02]  /*1420*/  ISETP.GE.U32.AND P0, PT, R64, 0x20, PT ;  /* 0x000000204000780c */ /* 0x000fe40003f06070 */
[----:B------:R-:W-:-:S05]  /*1430*/  LOP3.LUT R36, R36, R7, RZ, 0xfc, !PT ;  /* 0x0000000724247212 */ /* 0x000fca00078efcff */
[----:B------:R-:W-:Y:S01]  /*1440*/  @!P6 STS.64 [R32], R36 ;  /* 0x000000242000e388 */ /* 0x000fe20000000a00 */
[----:B------:R-:W-:Y:S06]  /*1450*/  BAR.SYNC.DEFER_BLOCKING 0x0 ;  /* 0x0000000000007b1d */ /* 0x000fec0000010000 */
[----:B------:R-:W-:Y:S04]  /*1460*/  SHFL.UP PT, R36, R36, 0x1, RZ ;  /* 0x0420000024247989 */ /* 0x000fe800000e00ff */
[----:B------:R-:W0:Y:S04]  /*1470*/  LDS.128 R24, [UR5] ;  /* 0x00000005ff187984 */ /* 0x000e280008000c00 */
[----:B------:R-:W1:Y:S01]  /*1480*/  LDS.128 R28, [UR5+0x10] ;  /* 0x00001005ff1c7984 */ /* 0x000e620008000c00 */
[----:B0-----:R-:W-:-:S13]  /*1490*/  ISETP.NE.AND P6, PT, R26, RZ, PT ;  /* 0x000000ff1a00720c */ /* 0x001fda0003fc5270 */
[----:B------:R-:W-:Y:S02]  /*14a0*/  @!P6 VIMNMX R27, PT, PT, R25, R27, !PT ;  /* 0x0000001b191be248 */ /* 0x000fe40007fe0100 */
[----:B------:R-:W-:-:S04]  /*14b0*/  ISETP.NE.AND P6, PT, R58, 0x2, PT ;  /* 0x000000023a00780c */ /* 0x000fc80003fc5270 */
[----:B------:R-:W-:Y:S02]  /*14c0*/  SEL R34, R27, R25, !P6 ;  /* 0x000000191b227207 */ /* 0x000fe40007000000 */
[----:B-1----:R-:W-:-:S13]  /*14d0*/  ISETP.NE.AND P6, PT, R28, RZ, PT ;  /* 0x000000ff1c00720c */ /* 0x002fda0003fc5270 */
[----:B------:R-:W-:Y:S02]  /*14e0*/  @!P6 VIMNMX R29, PT, PT, R27, R29, !PT ;  /* 0x0000001d1b1de248 */ /* 0x000fe40007fe0100 */
[----:B------:R-:W-:Y:S01]  /*14f0*/  ISETP.NE.AND P6, PT, R58, 0x3, PT ;  /* 0x000000033a00780c */ /* 0x000fe20003fc5270 */
[----:B------:R-:W-:Y:S03]  /*1500*/  SHFL.UP PT, R27, R38, 0x1, RZ ;  /* 0x04200000261b7989 */ /* 0x000fe600000e00ff */
[----:B------:R-:W-:Y:S02]  /*1510*/  SEL R34, R29, R34, !P6 ;  /* 0x000000221d227207 */ /* 0x000fe40007000000 */
[----:B------:R-:W-:-:S13]  /*1520*/  ISETP.NE.AND P6, PT, R30, RZ, PT ;  /* 0x000000ff1e00720c */ /* 0x000fda0003fc5270 */
[----:B------:R-:W-:Y:S02]  /*1530*/  @!P6 VIMNMX R31, PT, PT, R31, R29, !PT ;  /* 0x0000001d1f1fe248 */ /* 0x000fe40007fe0100 */
[----:B------:R-:W-:-:S04]  /*1540*/  ISETP.NE.AND P6, PT, R58, 0x4, PT ;  /* 0x000000043a00780c */ /* 0x000fc80003fc5270 */
[----:B------:R-:W-:Y:S02]  /*1550*/  SEL R40, R31, R34, !P6 ;  /* 0x000000221f287207 */ /* 0x000fe40007000000 */
[----:B------:R-:W0:Y:S02]  /*1560*/  LDS.128 R32, [UR5+0x20] ;  /* 0x00002005ff207984 */ /* 0x000e240008000c00 */
[----:B0-----:R-:W-:-:S13]  /*1570*/  ISETP.NE.AND P6, PT, R32, RZ, PT ;  /* 0x000000ff2000720c */ /* 0x001fda0003fc5270 */
[----:B------:R-:W-:Y:S02]  /*1580*/  @!P6 VIMNMX R33, PT, PT, R31, R33, !PT ;  /* 0x000000211f21e248 */ /* 0x000fe40007fe0100 */
[----:B------:R-:W-:-:S04]  /*1590*/  ISETP.NE.AND P6, PT, R58, 0x5, PT ;  /* 0x000000053a00780c */ /* 0x000fc80003fc5270 */
[----:B------:R-:W-:Y:S02]  /*15a0*/  SEL R40, R33, R40, !P6 ;  /* 0x0000002821287207 */ /* 0x000fe40007000000 */
[----:B------:R-:W-:-:S13]  /*15b0*/  ISETP.NE.AND P6, PT, R34, RZ, PT ;  /* 0x000000ff2200720c */ /* 0x000fda0003fc5270 */
[----:B------:R-:W-:Y:S02]  /*15c0*/  @!P6 VIMNMX R35, PT, PT, R35, R33, !PT ;  /* 0x000000212323e248 */ /* 0x000fe40007fe0100 */
[----:B------:R-:W-:-:S04]  /*15d0*/  ISETP.NE.AND P6, PT, R58, 0x6, PT ;  /* 0x000000063a00780c */ /* 0x000fc80003fc5270 */
[----:B------:R-:W-:Y:S02]  /*15e0*/  SEL R40, R35, R40, !P6 ;  /* 0x0000002823287207 */ /* 0x000fe40007000000 */
[----:B------:R-:W-:Y:S02]  /*15f0*/  ISETP.NE.OR P6, PT, R36, RZ, !P0 ;  /* 0x000000ff2400720c */ /* 0x000fe400047c5670 */
[----:B------:R-:W0:Y:S11]  /*1600*/  LDS.64 R36, [UR5+0x30] ;  /* 0x00003005ff247984 */ /* 0x000e360008000a00 */
[----:B------:R-:W-:-:S02]  /*1610*/  @!P6 VIMNMX R27, PT, PT, R27, R40, !PT ;  /* 0x000000281b1be248 */ /* 0x000fc40007fe0100 */
[----:B------:R-:W-:-:S04]  /*1620*/  @P0 ISETP.NE.AND P6, PT, R66, RZ, PT ;  /* 0x000000ff4200020c */ /* 0x000fc80003fc5270 */
[----:B------:R-:W-:Y:S02]  /*1630*/  @P0 SEL R27, R40, R27, !P6 ;  /* 0x0000001b281b0207 */ /* 0x000fe40007000000 */
[----:B------:R-:W-:Y:S02]  /*1640*/  ISETP.NE.U32.AND P6, PT, R48, RZ, PT ;  /* 0x000000ff3000720c */ /* 0x000fe40003fc5070 */
[----:B------:R-:W-:Y:S02]  /*1650*/  VIMNMX R7, PT, PT, R20, R27, !PT ;  /* 0x0000001b14077248 */ /* 0x000fe40007fe0100 */
[----:B------:R-:W-:Y:S02]  /*1660*/  ISETP.NE.AND.EX P6, PT, RZ, UR4, PT, P6 ;  /* 0x00000004ff007c0c */ /* 0x000fe4000bfc5360 */
[----:B------:R-:W-:Y:S02]  /*1670*/  ISETP.NE.AND P0, PT, R64, RZ, PT ;  /* 0x000000ff4000720c */ /* 0x000fe40003f05270 */
[----:B------:R-:W-:-:S04]  /*1680*/  SEL R40, R7, R20, !P6 ;  /* 0x0000001407287207 */ /* 0x000fc80007000000 */
[----:B------:R-:W-:Y:S02]  /*1690*/  SEL R42, R20, R40, !P0 ;  /* 0x00000028142a7207 */ /* 0x000fe40004000000 */
[----:B------:R-:W-:Y:S02]  /*16a0*/  LOP3.LUT P0, RZ, R3, 0x80000, RZ, 0xc0, !PT ;  /* 0x0008000003ff7812 */ /* 0x000fe4000780c0ff */
[----:B------:R-:W-:Y:S02]  /*16b0*/  VIMNMX R42, PT, PT, R21, R42, !PT ;  /* 0x0000002a152a7248 */ /* 0x000fe40007fe0100 */
[----:B------:R-:W-:Y:S02]  /*16c0*/  P2R R31, PR, RZ, 0x1 ;  /* 0x00000001ff1f7803 */ /* 0x000fe40000000000 */
[----:B------:R-:W-:Y:S02]  /*16d0*/  LOP3.LUT P0, RZ, R3, 0x40000, RZ, 0xc0, !PT ;  /* 0x0004000003ff7812 */ /* 0x000fe4000780c0ff */
[----:B------:R-:W-:-:S02]  /*16e0*/  SEL R21, R21, R42, P5 ;  /* 0x0000002a15157207 */ /* 0x000fc40002800000 */
[----:B------:R-:W-:Y:S02]  /*16f0*/  P2R R25, PR, RZ, 0x1 ;  /* 0x00000001ff197803 */ /* 0x000fe40000000000 */
[C---:B------:R-:W-:Y:S02]  /*1700*/  LOP3.LUT P0, RZ, R3.reuse, 0x20000, RZ, 0xc0, !PT ;  /* 0x0002000003ff7812 */ /* 0x040fe4000780c0ff */
[C---:B------:R-:W-:Y:S02]  /*1710*/  VIMNMX R7, PT, PT, R22.reuse, R21, !PT ;  /* 0x0000001516077248 */ /* 0x040fe40007fe0100 */
[----:B------:R-:W-:Y:S02]  /*1720*/  P2R R43, PR, RZ, 0x1 ;  /* 0x00000001ff2b7803 */ /* 0x000fe40000000000 */
[----:B------:R-:W-:Y:S02]  /*1730*/  LOP3.LUT P0, RZ, R3, 0x10000, RZ, 0xc0, !PT ;  /* 0x0001000003ff7812 */ /* 0x000fe4000780c0ff */
[----:B------:R-:W-:-:S02]  /*1740*/  SEL R22, R22, R7, P4 ;  /* 0x0000000716167207 */ /* 0x000fc40002000000 */
[----:B------:R-:W-:Y:S02]  /*1750*/  P2R R29, PR, RZ, 0x1 ;  /* 0x00000001ff1d7803 */ /* 0x000fe40000000000 */
[----:B------:R-:W-:Y:S02]  /*1760*/  LOP3.LUT P0, RZ, R3, 0x8000, RZ, 0xc0, !PT ;  /* 0x0000800003ff7812 */ /* 0x000fe4000780c0ff */
[----:B------:R-:W-:Y:S02]  /*1770*/  VIMNMX R38, PT, PT, R23, R22, !PT ;  /* 0x0000001617267248 */ /* 0x000fe40007fe0100 */
[----:B------:R-:W-:Y:S02]  /*1780*/  P2R R44, PR, RZ, 0x1 ;  /* 0x00000001ff2c7803 */ /* 0x000fe40000000000 */
[----:B------:R-:W-:Y:S02]  /*1790*/  LOP3.LUT P0, RZ, R3, 0x4000, RZ, 0xc0, !PT ;  /* 0x0000400003ff7812 */ /* 0x000fe4000780c0ff */
[----:B------:R-:W-:-:S02]  /*17a0*/  SEL R23, R23, R38, P3 ;  /* 0x0000002617177207 */ /* 0x000fc40001800000 */
[----:B------:R-:W-:Y:S02]  /*17b0*/  P2R R45, PR, RZ, 0x1 ;  /* 0x00000001ff2d7803 */ /* 0x000fe40000000000 */
[C---:B------:R-:W-:Y:S02]  /*17c0*/  LOP3.LUT P0, RZ, R3.reuse, 0x2000, RZ, 0xc0, !PT ;  /* 0x0000200003ff7812 */ /* 0x040fe4000780c0ff */
[----:B0-----:R-:W-:Y:S02]  /*17d0*/  ISETP.NE.AND P6, PT, R36, RZ, PT ;  /* 0x000000ff2400720c */ /* 0x001fe40003fc5270 */
[----:B------:R-:W-:Y:S02]  /*17e0*/  P2R R49, PR, RZ, 0x1 ;  /* 0x00000001ff317803 */ /* 0x000fe40000000000 */
[----:B------:R-:W-:Y:S02]  /*17f0*/  LOP3.LUT P0, RZ, R3, 0x8, RZ, 0xc0, !PT ;  /* 0x0000000803ff7812 */ /* 0x000fe4000780c0ff */
[----:B------:R-:W-:-:S02]  /*1800*/  VIMNMX R7, PT, PT, R16, R23, !PT ;  /* 0x0000001710077248 */ /* 0x000fc40007fe0100 */
[----:B------:R-:W-:Y:S02]  /*1810*/  P2R R47, PR, RZ, 0x1 ;  /* 0x00000001ff2f7803 */ /* 0x000fe40000000000 */
[C---:B------:R-:W-:Y:S02]  /*1820*/  LOP3.LUT P0, RZ, R3.reuse, 0x4, RZ, 0xc0, !PT ;  /* 0x0000000403ff7812 */ /* 0x040fe4000780c0ff */
[----:B------:R-:W-:Y:S02]  /*1830*/  SEL R16, R16, R7, P2 ;  /* 0x0000000710107207 */ /* 0x000fe40001000000 */
[----:B------:R-:W-:Y:S02]  /*1840*/  P2R R46, PR, RZ, 0x1 ;  /* 0x00000001ff2e7803 */ /* 0x000fe40000000000 */
[----:B------:R-:W-:Y:S02]  /*1850*/  LOP3.LUT P0, RZ, R3, 0x2, RZ, 0xc0, !PT ;  /* 0x0000000203ff7812 */ /* 0x000fe4000780c0ff */
[----:B------:R-:W-:-:S02]  /*1860*/  VIMNMX R38, PT, PT, R17, R16, !PT ;  /* 0x0000001011267248 */ /* 0x000fc40007fe0100 */
[----:B------:R-:W-:Y:S02]  /*1870*/  P2R R33, PR, RZ, 0x1 ;  /* 0x00000001ff217803 */ /* 0x000fe40000000000 */
[----:B------:R-:W-:Y:S02]  /*1880*/  @!P6 VIMNMX R37, PT, PT, R35, R37, !PT ;  /* 0x000000252325e248 */ /* 0x000fe40007fe0100 */
[C---:B------:R-:W-:Y:S02]  /*1890*/  LOP3.LUT P0, RZ, R3.reuse, 0x1, RZ, 0xc0, !PT ;  /* 0x0000000103ff7812 */ /* 0x040fe4000780c0ff */
[----:B------:R-:W-:Y:S02]  /*18a0*/  LOP3.LUT P6, RZ, R3, 0x200000, RZ, 0xc0, !PT ;  /* 0x0020000003ff7812 */ /* 0x000fe400078cc0ff */
[----:B------:R-:W-:Y:S02]  /*18b0*/  SEL R17, R17, R38, P1 ;  /* 0x0000002611117207 */ /* 0x000fe40000800000 */
[----:B------:R-:W-:-:S02]  /*18c0*/  LOP3.LUT R3, R3, 0xffffefff, RZ, 0xc0, !PT ;  /* 0xffffefff03037812 */ /* 0x000fc400078ec0ff */
[C---:B------:R-:W-:Y:S02]  /*18d0*/  VIMNMX R7, PT, PT, R18.reuse, R17, !PT ;  /* 0x0000001112077248 */ /* 0x040fe40007fe0100 */
[----:B------:R-:W-:Y:S02]  /*18e0*/  @P5 LOP3.LUT R3, R3, 0x1000, RZ, 0xfc, !PT ;  /* 0x0000100003035812 */ /* 0x000fe400078efcff */
[----:B------:R-:W-:Y:S02]  /*18f0*/  SEL R18, R18, R7, P0 ;  /* 0x0000000712127207 */ /* 0x000fe40000000000 */
[----:B------:R-:W-:Y:S02]  /*1900*/  LOP3.LUT R3, R3, 0xfffff7ff, RZ, 0xc0, !PT ;  /* 0xfffff7ff03037812 */ /* 0x000fe400078ec0ff */
[----:B------:R-:W-:Y:S02]  /*1910*/  ISETP.NE.AND P0, PT, R33, RZ, PT ;  /* 0x000000ff2100720c */ /* 0x000fe40003f05270 */
[----:B------:R-:W-:-:S02]  /*1920*/  VIMNMX R38, PT, PT, R19, R18, !PT ;  /* 0x0000001213267248 */ /* 0x000fc40007fe0100 */
[----:B------:R-:W-:Y:S02]  /*1930*/  @P4 LOP3.LUT R3, R3, 0x800, RZ, 0xfc, !PT ;  /* 0x0000080003034812 */ /* 0x000fe400078efcff */
[----:B------:R-:W-:Y:S02]  /*1940*/  SEL R19, R19, R38, P0 ;  /* 0x0000002613137207 */ /* 0x000fe40000000000 */
[----:B------:R-:W-:Y:S02]  /*1950*/  LOP3.LUT R3, R3, 0xfffffbff, RZ, 0xc0, !PT ;  /* 0xfffffbff03037812 */ /* 0x000fe400078ec0ff */
[----:B------:R-:W-:Y:S02]  /*1960*/  ISETP.NE.AND P0, PT, R46, RZ, PT ;  /* 0x000000ff2e00720c */ /* 0x000fe40003f05270 */
[----:B------:R-:W-:Y:S02]  /*1970*/  VIMNMX R7, PT, PT, R12, R19, !PT ;  /* 0x000000130c077248 */ /* 0x000fe40007fe0100 */
[----:B------:R-:W-:-:S02]  /*1980*/  @P3 LOP3.LUT R3, R3, 0x400, RZ, 0xfc, !PT ;  /* 0x0000040003033812 */ /* 0x000fc400078efcff */
[----:B------:R-:W-:Y:S02]  /*1990*/  SEL R38, R12, R7, P0 ;  /* 0x000000070c267207 */ /* 0x000fe40000000000 */
[----:B------:R-:W-:Y:S02]  /*19a0*/  LOP3.LUT R3, R3, 0xfffffdff, RZ, 0xc0, !PT ;  /* 0xfffffdff03037812 */ /* 0x000fe400078ec0ff */
[----:B------:R-:W-:Y:S02]  /*19b0*/  ISETP.NE.AND P0, PT, R47, RZ, PT ;  /* 0x000000ff2f00720c */ /* 0x000fe40003f05270 */
[----:B------:R-:W-:Y:S02]  /*19c0*/  VIMNMX R12, PT, PT, R13, R38, !PT ;  /* 0x000000260d0c7248 */ /* 0x000fe40007fe0100 */
[----:B------:R-:W-:Y:S02]  /*19d0*/  @P2 LOP3.LUT R3, R3, 0x200, RZ, 0xfc, !PT ;  /* 0x0000020003032812 */ /* 0x000fe400078efcff */
[----:B------:R-:W-:-:S02]  /*19e0*/  SEL R33, R13, R12, P0 ;  /* 0x0000000c0d217207 */ /* 0x000fc40000000000 */
[----:B------:R-:W-:Y:S02]  /*19f0*/  LOP3.LUT R3, R3, 0xfffffeff, RZ, 0xc0, !PT ;  /* 0xfffffeff03037812 */ /* 0x000fe400078ec0ff */
[----:B------:R-:W-:Y:S02]  /*1a00*/  ISETP.NE.AND P0, PT, R49, RZ, PT ;  /* 0x000000ff3100720c */ /* 0x000fe40003f05270 */
[C---:B------:R-:W-:Y:S02]  /*1a10*/  VIMNMX R7, PT, PT, R14.reuse, R33, !PT ;  /* 0x000000210e077248 */ /* 0x040fe40007fe0100 */
[----:B------:R-:W-:Y:S02]  /*1a20*/  @P1 LOP3.LUT R3, R3, 0x100, RZ, 0xfc, !PT ;  /* 0x0000010003031812 */ /* 0x000fe400078efcff */
[----:B------:R-:W-:Y:S02]  /*1a30*/  SEL R42, R14, R7, P0 ;  /* 0x000000070e2a7207 */ /* 0x000fe40000000000 */
[----:B------:R-:W-:-:S02]  /*1a40*/  LOP3.LUT P1, RZ, R3, 0x1, RZ, 0xc0, !PT ;  /* 0x0000000103ff7812 */ /* 0x000fc4000782c0ff */
[----:B------:R-:W-:Y:S02]  /*1a50*/  ISETP.NE.AND P0, PT, R45, RZ, PT ;  /* 0x000000ff2d00720c */ /* 0x000fe40003f05270 */
[----:B------:R-:W-:Y:S02]  /*1a60*/  VIMNMX R12, PT, PT, R15, R42, !PT ;  /* 0x0000002a0f0c7248 */ /* 0x000fe40007fe0100 */
[----:B------:R-:W-:Y:S02]  /*1a70*/  LOP3.LUT P2, RZ, R3, 0x2, RZ, 0xc0, !PT ;  /* 0x0000000203ff7812 */ /* 0x000fe4000784c0ff */
[----:B------:R-:W-:Y:S02]  /*1a80*/  SEL R35, R15, R12, P0 ;  /* 0x0000000c0f237207 */ /* 0x000fe40000000000 */
[----:B------:R-:W-:Y:S02]  /*1a90*/  LOP3.LUT R3, R3, 0xffffff7f, RZ, 0xc0, !PT ;  /* 0xffffff7f03037812 */ /* 0x000fe400078ec0ff */
[----:B------:R-:W-:-:S02]  /*1aa0*/  ISETP.NE.AND P0, PT, R44, RZ, PT ;  /* 0x000000ff2c00720c */ /* 0x000fc40003f05270 */
[C---:B------:R-:W-:Y:S02]  /*1ab0*/  VIMNMX R7, PT, PT, R8.reuse, R35, !PT ;  /* 0x0000002308077248 */ /* 0x040fe40007fe0100 */
[----:B------:R-:W-:Y:S02]  /*1ac0*/  @P1 LOP3.LUT R3, R3, 0x80, RZ, 0xfc, !PT ;  /* 0x0000008003031812 */ /* 0x000fe400078efcff */
[----:B------:R-:W-:Y:S02]  /*1ad0*/  SEL R44, R8, R7, P0 ;  /* 0x00000007082c7207 */ /* 0x000fe40000000000 */
[C---:B------:R-:W-:Y:S02]  /*1ae0*/  LOP3.LUT P1, RZ, R3.reuse, 0x4, RZ, 0xc0, !PT ;  /* 0x0000000403ff7812 */ /* 0x040fe4000782c0ff */
[----:B------:R-:W-:Y:S02]  /*1af0*/  LOP3.LUT R3, R3, 0xffffffbf, RZ, 0xc0, !PT ;  /* 0xffffffbf03037812 */ /* 0x000fe400078ec0ff */
[----:B------:R-:W-:-:S02]  /*1b00*/  ISETP.NE.AND P0, PT, R29, RZ, PT ;  /* 0x000000ff1d00720c */ /* 0x000fc40003f05270 */
[----:B------:R-:W-:Y:S02]  /*1b10*/  VIMNMX R8, PT, PT, R9, R44, !PT ;  /* 0x0000002c09087248 */ /* 0x000fe40007fe0100 */
[----:B------:R-:W-:Y:S02]  /*1b20*/  @P2 LOP3.LUT R3, R3, 0x40, RZ, 0xfc, !PT ;  /* 0x0000004003032812 */ /* 0x000fe400078efcff */
[----:B------:R-:W-:Y:S02]  /*1b30*/  SEL R29, R9, R8, P0 ;  /* 0x00000008091d7207 */ /* 0x000fe40000000000 */
[C---:B------:R-:W-:Y:S02]  /*1b40*/  LOP3.LUT P2, RZ, R3.reuse, 0x8, RZ, 0xc0, !PT ;  /* 0x0000000803ff7812 */ /* 0x040fe4000784c0ff */
[----:B------:R-:W-:Y:S02]  /*1b50*/  LOP3.LUT R3, R3, 0xffffffdf, RZ, 0xc0, !PT ;  /* 0xffffffdf03037812 */ /* 0x000fe400078ec0ff */
[----:B------:R-:W-:-:S02]  /*1b60*/  ISETP.NE.AND P0, PT, R43, RZ, PT ;  /* 0x000000ff2b00720c */ /* 0x000fc40003f05270 */
[C---:B------:R-:W-:Y:S02]  /*1b70*/  VIMNMX R7, PT, PT, R10.reuse, R29, !PT ;  /* 0x0000001d0a077248 */ /* 0x040fe40007fe0100 */
[----:B------:R-:W-:Y:S02]  /*1b80*/  @P1 LOP3.LUT R3, R3, 0x20, RZ, 0xfc, !PT ;  /* 0x0000002003031812 */ /* 0x000fe400078efcff */
[----:B------:R-:W-:Y:S02]  /*1b90*/  SEL R46, R10, R7, P0 ;  /* 0x000000070a2e7207 */ /* 0x000fe40000000000 */
[----:B------:R-:W-:Y:S02]  /*1ba0*/  LOP3.LUT P1, RZ, R3, 0x2000, RZ, 0xc0, !PT ;  /* 0x0000200003ff7812 */ /* 0x000fe4000782c0ff */
[----:B------:R-:W-:Y:S02]  /*1bb0*/  ISETP.NE.AND P0, PT, R25, RZ, PT ;  /* 0x000000ff1900720c */ /* 0x000fe40003f05270 */
[----:B------:R-:W-:-:S02]  /*1bc0*/  VIMNMX R8, PT, PT, R11, R46, !PT ;  /* 0x0000002e0b087248 */ /* 0x000fc40007fe0100 */
[----:B------:R-:W-:Y:S02]  /*1bd0*/  LOP3.LUT R3, R3, 0xffffffef, RZ, 0xc0, !PT ;  /* 0xffffffef03037812 */ /* 0x000fe400078ec0ff */
[----:B------:R-:W-:Y:S02]  /*1be0*/  SEL R25, R11, R8, P0 ;  /* 0x000000080b197207 */ /* 0x000fe40000000000 */
[----:B------:R-:W-:Y:S02]  /*1bf0*/  @P2 LOP3.LUT R3, R3, 0x10, RZ, 0xfc, !PT ;  /* 0x0000001003032812 */ /* 0x000fe400078efcff */
[----:B------:R-:W-:Y:S02]  /*1c00*/  ISETP.NE.AND P0, PT, R31, RZ, PT ;  /* 0x000000ff1f00720c */ /* 0x000fe40003f05270 */
[----:B------:R-:W-:Y:S02]  /*1c10*/  VIMNMX R7, PT, PT, R4, R25, !PT ;  /* 0x0000001904077248 */ /* 0x000fe40007fe0100 */
[----:B------:R-:W-:-:S02]  /*1c20*/  LOP3.LUT P2, RZ, R3, 0x4000, RZ, 0xc0, !PT ;  /* 0x0000400003ff7812 */ /* 0x000fc4000784c0ff */
[----:B------:R-:W-:Y:S02]  /*1c30*/  LOP3.LUT R3, R3, 0xfffffff7, RZ, 0xc0, !PT ;  /* 0xfffffff703037812 */ /* 0x000fe400078ec0ff */
[----:B------:R-:W-:Y:S02]  /*1c40*/  SEL R50, R4, R7, P0 ;  /* 0x0000000704327207 */ /* 0x000fe40000000000 */
[----:B------:R-:W-:Y:S02]  /*1c50*/  @P1 LOP3.LUT R3, R3, 0x8, RZ, 0xfc, !PT ;  /* 0x0000000803031812 */ /* 0x000fe400078efcff */
[----:B------:R-:W-:Y:S02]  /*1c60*/  ISETP.NE.AND P0, PT, R41, RZ, PT ;  /* 0x000000ff2900720c */ /* 0x000fe40003f05270 */
[----:B------:R-:W-:Y:S02]  /*1c70*/  VIMNMX R4, PT, PT, R5, R50, !PT ;  /* 0x0000003205047248 */ /* 0x000fe40007fe0100 */
[----:B------:R-:W-:-:S02]  /*1c80*/  LOP3.LUT P1, RZ, R3, 0x8000, RZ, 0xc0, !PT ;  /* 0x0000800003ff7812 */ /* 0x000fc4000782c0ff */
[----:B------:R-:W-:Y:S02]  /*1c90*/  LOP3.LUT R3, R3, 0xfffffffb, RZ, 0xc0, !PT ;  /* 0xfffffffb03037812 */ /* 0x000fe400078ec0ff */
[----:B------:R-:W-:Y:S02]  /*1ca0*/  LOP3.LUT R7, R28, R26, R24, 0xfe, !PT ;  /* 0x0000001a1c077212 */ /* 0x000fe400078efe18 */
[----:B------:R-:W-:Y:S02]  /*1cb0*/  SEL R24, R5, R4, P0 ;  /* 0x0000000405187207 */ /* 0x000fe40000000000 */
[----:B------:R-:W-:Y:S02]  /*1cc0*/  @P2 LOP3.LUT R3, R3, 0x4, RZ, 0xfc, !PT ;  /* 0x0000000403032812 */ /* 0x000fe400078efcff */
[----:B------:R-:W-:Y:S02]  /*1cd0*/  VIMNMX R5, PT, PT, R6, R24, !PT ;  /* 0x0000001806057248 */ /* 0x000fe40007fe0100 */
[----:B------:R-:W-:-:S02]  /*1ce0*/  LOP3.LUT P2, RZ, R3, 0x10000, RZ, 0xc0, !PT ;  /* 0x0001000003ff7812 */ /* 0x000fc4000784c0ff */
[----:B------:R-:W-:Y:S02]  /*1cf0*/  LOP3.LUT R3, R3, 0xfffffffd, RZ, 0xc0, !PT ;  /* 0xfffffffd03037812 */ /* 0x000fe400078ec0ff */
[----:B------:R-:W-:Y:S02]  /*1d00*/  SEL R26, R6, R5, P6 ;  /* 0x00000005061a7207 */ /* 0x000fe40003000000 */
[----:B------:R-:W-:Y:S02]  /*1d10*/  PLOP3.LUT P5, PT, P6, PT, PT, 0x80, 0x8 ;  /* 0x000000000008781c */ /* 0x000fe400037af070 */
[----:B------:R-:W-:Y:S02]  /*1d20*/  ISETP.NE.AND P6, PT, R64, RZ, PT ;  /* 0x000000ff4000720c */ /* 0x000fe40003fc5270 */
[----:B------:R-:W-:Y:S02]  /*1d30*/  @P1 LOP3.LUT R3, R3, 0x2, RZ, 0xfc, !PT ;  /* 0x0000000203031812 */ /* 0x000fe400078efcff */
[----:B------:R-:W-:-:S02]  /*1d40*/  LOP3.LUT R7, R32, R30, R7, 0xfe, !PT ;  /* 0x0000001e20077212 */ /* 0x000fc400078efe07 */
[C---:B------:R-:W-:Y:S02]  /*1d50*/  LOP3.LUT P1, RZ, R3.reuse, 0x20000, RZ, 0xc0, !PT ;  /* 0x0002000003ff7812 */ /* 0x040fe4000782c0ff */
[----:B------:R-:W-:Y:S02]  /*1d60*/  LOP3.LUT R3, R3, 0xfffffffe, RZ, 0xc0, !PT ;  /* 0xfffffffe03037812 */ /* 0x000fe400078ec0ff */
[----:B------:R-:W-:Y:S02]  /*1d70*/  PLOP3.LUT P4, PT, P0, PT, PT, 0x80, 0x8 ;  /* 0x000000000008781c */ /* 0x000fe4000078f070 */
[----:B------:R-:W-:Y:S02]  /*1d80*/  @P2 LOP3.LUT R3, R3, 0x1, RZ, 0xfc, !PT ;  /* 0x0000000103032812 */ /* 0x000fe400078efcff */
[----:B------:R-:W-:Y:S02]  /*1d90*/  LOP3.LUT R4, R36, R34, R7, 0xfe, !PT ;  /* 0x0000002224047212 */ /* 0x000fe400078efe07 */
[----:B------:R-:W-:-:S02]  /*1da0*/  LOP3.LUT P2, RZ, R3, 0x40000, RZ, 0xc0, !PT ;  /* 0x0004000003ff7812 */ /* 0x000fc4000784c0ff */
[----:B------:R-:W-:Y:S02]  /*1db0*/  LOP3.LUT P3, RZ, R3, 0x80000, RZ, 0xc0, !PT ;  /* 0x0008000003ff7812 */ /* 0x000fe4000786c0ff */
[----:B------:R-:W-:Y:S01]  /*1dc0*/  ISETP.NE.AND P0, PT, R39, RZ, PT ;  /* 0x000000ff2700720c */ /* 0x000fe20003f05270 */
[----:B------:R-:W-:-:S12]  /*1dd0*/  @P6 BRA `(.L_x_283) ;  /* 0x0000001c00dc6947 */ /* 0x000fd80003800000 */
[----:B------:R-:W0:Y:S01]  /*1de0*/  LDC.64 R8, c[0x0][0x3a0] ;  /* 0x0000e800ff087b82 */ /* 0x000e220000000a00 */
[----:B------:R-:W-:Y:S02]  /*1df0*/  IMAD.MOV.U32 R6, RZ, RZ, 0x65 ;  /* 0x00000065ff067424 */ /* 0x000fe400078e00ff */
[----:B------:R-:W-:Y:S02]  /*1e00*/  IMAD.MOV.U32 R7, RZ, RZ, 0x0 ;  /* 0x00000000ff077424 */ /* 0x000fe400078e00ff */
[----:B------:R-:W-:Y:S02]  /*1e10*/  IMAD.MOV.U32 R5, RZ, RZ, R37 ;  /* 0x000000ffff057224 */ /* 0x000fe400078e0025 */
[----:B------:R-:W-:-:S03]  /*1e20*/  IMAD.MOV.U32 R40, RZ, RZ, R20 ;  /* 0x000000ffff287224 */ /* 0x000fc600078e0014 */
[----:B0-----:R0:W-:Y:S01]  /*1e30*/  ST.E.128.STRONG.GPU desc[UR18][R8.64+0x200], R4 ;  /* 0x0002000408007985 */ /* 0x0011e2000c10fd12 */
[----:B------:R-:W-:Y:S05]  /*1e40*/  BRA `(.L_x_283) ;  /* 0x0000001c00c07947 */ /* 0x000fea0003800000 */
.L_x_282:
[----:B------:R-:W-:Y:S01]  /*1e50*/  ISETP.NE.AND P2, PT, R64, RZ, PT ;  /* 0x000000ff4000720c */ /* 0x000fe20003f45270 */
[----:B0-----:R-:W-:-:S12]  /*1e60*/  IMAD.MOV.U32 R3, RZ, RZ, RZ ;  /* 0x000000ffff037224 */ /* 0x001fd800078e00ff */
[----:B------:R-:W0:Y:S02]  /*1e70*/  @!P2 LDC.64 R44, c[0x0][0x388] ;  /* 0x0000e200ff2cab82 */ /* 0x000e240000000a00 */
[----:B0-----:R-:W-:-:S05]  /*1e80*/  @!P2 IMAD.WIDE.U32 R44, R61, 0x4, R44 ;  /* 0x000000043d2ca825 */ /* 0x001fca00078e002c */
[----:B------:R0:W5:Y:S01]  /*1e90*/  @!P2 LDG.E R3, desc[UR18][R44.64] ;  /* 0x000000122c03a981 */ /* 0x000162000c1e1900 */
[----:B------:R-:W-:Y:S02]  /*1ea0*/  ISETP.NE.AND P0, PT, R40, R41, PT ;  /* 0x000000292800720c */ /* 0x000fe40003f05270 */
[----:B-1----:R-:W-:Y:S02]  /*1eb0*/  VIMNMX R46, PT, PT, R20, R21, !PT ;  /* 0x00000015142e7248 */ /* 0x002fe40007fe0100 */
[----:B------:R-:W-:Y:S02]  /*1ec0*/  ISETP.NE.AND P1, PT, R42, R43, PT ;  /* 0x0000002b2a00720c */ /* 0x000fe40003f25270 */
[----:B------:R-:W-:Y:S02]  /*1ed0*/  SEL R47, R21, R46, P0 ;  /* 0x0000002e152f7207 */ /* 0x000fe40000000000 */
[----:B------:R-:W-:Y:S02]  /*1ee0*/  ISETP.NE.AND P0, PT, R41, R42, PT ;  /* 0x0000002a2900720c */ /* 0x000fe40003f05270 */
[----:B------:R-:W-:-:S02]  /*1ef0*/  VIMNMX R47, PT, PT, R22, R47, !PT ;  /* 0x0000002f162f7248 */ /* 0x000fc40007fe0100 */
[----:B------:R-:W-:Y:S02]  /*1f00*/  ISETP.NE.AND P3, PT, R32, R33, PT ;  /* 0x000000212000720c */ /* 0x000fe40003f65270 */
[----:B------:R-:W-:Y:S02]  /*1f10*/  SEL R46, R22, R47, P0 ;  /* 0x0000002f162e7207 */ /* 0x000fe40000000000 */
[C---:B------:R-:W-:Y:S02]  /*1f20*/  ISETP.NE.AND P0, PT, R64.reuse, RZ, PT ;  /* 0x000000ff4000720c */ /* 0x040fe40003f05270 */
[C---:B------:R-:W-:Y:S02]  /*1f30*/  VIMNMX R48, PT, PT, R23.reuse, R46, !PT ;  /* 0x0000002e17307248 */ /* 0x040fe40007fe0100 */
[----:B------:R-:W-:Y:S02]  /*1f40*/  LEA R46, R64, UR5, 0x2 ;  /* 0x00000005402e7c11 */ /* 0x000fe4000f8e10ff */
[----:B0-----:R-:W-:-:S02]  /*1f50*/  SEL R45, R23, R48, P1 ;  /* 0x00000030172d7207 */ /* 0x001fc40000800000 */
[----:B------:R-:W-:Y:S01]  /*1f60*/  ISETP.NE.AND P1, PT, R43, R36, PT ;  /* 0x000000242b00720c */ /* 0x000fe20003f25270 */
[----:B------:R0:W-:Y:S01]  /*1f70*/  STS [R46+0x3fc], R27 ;  /* 0x0003fc1b2e007388 */ /* 0x0001e20000000800 */
[C---:B--2---:R-:W-:Y:S01]  /*1f80*/  VIMNMX R45, PT, PT, R16.reuse, R45, !PT ;  /* 0x0000002d102d7248 */ /* 0x044fe20007fe0100 */
[----:B------:R-:W-:Y:S03]  /*1f90*/  BAR.SYNC.DEFER_BLOCKING 0x0 ;  /* 0x0000000000007b1d */ /* 0x000fe60000010000 */
[----:B------:R-:W-:Y:S02]  /*1fa0*/  SEL R44, R16, R45, P1 ;  /* 0x0000002d102c7207 */ /* 0x000fe40000800000 */
[----:B------:R-:W-:Y:S02]  /*1fb0*/  ISETP.GE.AND P4, PT, R66, 0x1, PT ;  /* 0x000000014200780c */ /* 0x000fe40003f86270 */
[----:B------:R-:W-:-:S02]  /*1fc0*/  VIMNMX R44, PT, PT, R17, R44, !PT ;  /* 0x0000002c112c7248 */ /* 0x000fc40007fe0100 */
[----:B------:R-:W-:Y:S01]  /*1fd0*/  ISETP.NE.AND P5, PT, R58, 0x2, PT ;  /* 0x000000023a00780c */ /* 0x000fe20003fa5270 */
[----:B-----5:R-:W1:Y:S01]  /*1fe0*/  @P0 LDS R3, [R46+0x3f8] ;  /* 0x0003f8002e030984 */ /* 0x020e620000000800 */
[----:B------:R-:W-:-:S04]  /*1ff0*/  ISETP.NE.AND P0, PT, R36, R37, PT ;  /* 0x000000252400720c */ /* 0x000fc80003f05270 */
[----:B------:R-:W-:Y:S02]  /*2000*/  SEL R45, R17, R44, P0 ;  /* 0x0000002c112d7207 */ /* 0x000fe40000000000 */
[----:B------:R-:W-:Y:S02]  /*2010*/  ISETP.NE.AND P0, PT, R37, R38, PT ;  /* 0x000000262500720c */ /* 0x000fe40003f05270 */
[----:B------:R-:W-:-:S04]  /*2020*/  VIMNMX R45, PT, PT, R18, R45, !PT ;  /* 0x0000002d122d7248 */ /* 0x000fc80007fe0100 */
[----:B------:R-:W-:Y:S02]  /*2030*/  SEL R44, R18, R45, P0 ;  /* 0x0000002d122c7207 */ /* 0x000fe40000000000 */
[----:B------:R-:W-:Y:S02]  /*2040*/  ISETP.NE.AND P0, PT, R38, R39, PT ;  /* 0x000000272600720c */ /* 0x000fe40003f05270 */
[----:B------:R-:W-:-:S04]  /*2050*/  VIMNMX R44, PT, PT, R19, R44, !PT ;  /* 0x0000002c132c7248 */ /* 0x000fc80007fe0100 */
[----:B------:R-:W-:Y:S02]  /*2060*/  SEL R45, R19, R44, P0 ;  /* 0x0000002c132d7207 */ /* 0x000fe40000000000 */
[----:B------:R-:W-:Y:S02]  /*2070*/  ISETP.NE.AND P0, PT, R39, R32, PT ;  /* 0x000000202700720c */ /* 0x000fe40003f05270 */
[----:B---3--:R-:W-:-:S04]  /*2080*/  VIMNMX R45, PT, PT, R12, R45, !PT ;  /* 0x0000002d0c2d7248 */ /* 0x008fc80007fe0100 */
[----:B------:R-:W-:Y:S02]  /*2090*/  SEL R44, R12, R45, P0 ;  /* 0x0000002d0c2c7207 */ /* 0x000fe40000000000 */
[----:B------:R-:W-:Y:S02]  /*20a0*/  ISETP.NE.AND P0, PT, R26, R27, PT ;  /* 0x0000001b1a00720c */ /* 0x000fe40003f05270 */
[----:B------:R-:W-:-:S04]  /*20b0*/  VIMNMX R44, PT, PT, R13, R44, !PT ;  /* 0x0000002c0d2c7248 */ /* 0x000fc80007fe0100 */
[----:B0-----:R-:W-:Y:S02]  /*20c0*/  SEL R27, R13, R44, P3 ;  /* 0x0000002c0d1b7207 */ /* 0x001fe40001800000 */
[----:B------:R-:W-:Y:S02]  /*20d0*/  ISETP.NE.AND P3, PT, R33, R34, PT ;  /* 0x000000222100720c */ /* 0x000fe40003f65270 */
[----:B-1----:R-:W-:Y:S02]  /*20e0*/  ISETP.NE.OR P1, PT, R3, R40, P0 ;  /* 0x000000280300720c */ /* 0x002fe40000725670 */
[----:B------:R-:W-:Y:S02]  /*20f0*/  VIMNMX R27, PT, PT, R14, R27, !PT ;  /* 0x0000001b0e1b7248 */ /* 0x000fe40007fe0100 */
[----:B------:R-:W-:Y:S02]  /*2100*/  ISETP.NE.OR P1, PT, R40, R41, P1 ;  /* 0x000000292800720c */ /* 0x000fe40000f25670 */
[----:B------:R-:W-:-:S02]  /*2110*/  SEL R44, R14, R27, P3 ;  /* 0x0000001b0e2c7207 */ /* 0x000fc40001800000 */
[----:B------:R-:W-:Y:S02]  /*2120*/  ISETP.NE.OR P1, PT, R41, R42, P1 ;  /* 0x0000002a2900720c */ /* 0x000fe40000f25670 */
[----:B------:R-:W-:Y:S02]  /*2130*/  ISETP.NE.AND P3, PT, R34, R35, PT ;  /* 0x000000232200720c */ /* 0x000fe40003f65270 */
[----:B------:R-:W-:Y:S02]  /*2140*/  ISETP.NE.OR P1, PT, R42, R43, P1 ;  /* 0x0000002b2a00720c */ /* 0x000fe40000f25670 */
[----:B------:R-:W-:Y:S02]  /*2150*/  VIMNMX R44, PT, PT, R15, R44, !PT ;  /* 0x0000002c0f2c7248 */ /* 0x000fe40007fe0100 */
[----:B------:R-:W-:Y:S02]  /*2160*/  ISETP.NE.OR P1, PT, R43, R36, P1 ;  /* 0x000000242b00720c */ /* 0x000fe40000f25670 */
[----:B------:R-:W-:-:S02]  /*2170*/  SEL R27, R15, R44, P3 ;  /* 0x0000002c0f1b7207 */ /* 0x000fc40001800000 */
[----:B------:R-:W-:Y:S02]  /*2180*/  ISETP.NE.AND P3, PT, R35, R28, PT ;  /* 0x0000001c2300720c */ /* 0x000fe40003f65270 */
[----:B------:R-:W-:Y:S02]  /*2190*/  ISETP.NE.OR P1, PT, R36, R37, P1 ;  /* 0x000000252400720c */ /* 0x000fe40000f25670 */
[C---:B----4-:R-:W-:Y:S02]  /*21a0*/  VIMNMX R27, PT, PT, R8.reuse, R27, !PT ;  /* 0x0000001b081b7248 */ /* 0x050fe40007fe0100 */
[----:B------:R-:W-:Y:S02]  /*21b0*/  ISETP.NE.OR P1, PT, R37, R38, P1 ;  /* 0x000000262500720c */ /* 0x000fe40000f25670 */
[----:B------:R-:W-:Y:S02]  /*21c0*/  SEL R44, R8, R27, P3 ;  /* 0x0000001b082c7207 */ /* 0x000fe40001800000 */
[----:B------:R-:W-:-:S02]  /*21d0*/  ISETP.NE.AND P3, PT, R28, R29, PT ;  /* 0x0000001d1c00720c */ /* 0x000fc40003f65270 */
[----:B------:R-:W-:Y:S02]  /*21e0*/  ISETP.NE.OR P1, PT, R38, R39, P1 ;  /* 0x000000272600720c */ /* 0x000fe40000f25670 */
[----:B------:R-:W-:Y:S02]  /*21f0*/  VIMNMX R44, PT, PT, R9, R44, !PT ;  /* 0x0000002c092c7248 */ /* 0x000fe40007fe0100 */
[----:B------:R-:W-:Y:S02]  /*2200*/  ISETP.NE.OR P1, PT, R39, R32, P1 ;  /* 0x000000202700720c */ /* 0x000fe40000f25670 */
[----:B------:R-:W-:Y:S02]  /*2210*/  SEL R27, R9, R44, P3 ;  /* 0x0000002c091b7207 */ /* 0x000fe40001800000 */
[----:B------:R-:W-:Y:S02]  /*2220*/  ISETP.NE.AND P3, PT, R29, R30, PT ;  /* 0x0000001e1d00720c */ /* 0x000fe40003f65270 */
[----:B------:R-:W-:-:S02]  /*2230*/  ISETP.NE.OR P1, PT, R32, R33, P1 ;  /* 0x000000212000720c */ /* 0x000fc40000f25670 */
[C---:B------:R-:W-:Y:S02]  /*2240*/  VIMNMX R27, PT, PT, R10.reuse, R27, !PT ;  /* 0x0000001b0a1b7248 */ /* 0x040fe40007fe0100 */
[----:B------:R-:W-:Y:S02]  /*2250*/  ISETP.NE.OR P1, PT, R33, R34, P1 ;  /* 0x000000222100720c */ /* 0x000fe40000f25670 */
[----:B------:R-:W-:Y:S02]  /*2260*/  SEL R44, R10, R27, P3 ;  /* 0x0000001b0a2c7207 */ /* 0x000fe40001800000 */
[----:B------:R-:W-:Y:S02]  /*2270*/  ISETP.NE.AND P3, PT, R30, R31, PT ;  /* 0x0000001f1e00720c */ /* 0x000fe40003f65270 */
[----:B------:R-:W-:Y:S02]  /*2280*/  ISETP.NE.OR P1, PT, R34, R35, P1 ;  /* 0x000000232200720c */ /* 0x000fe40000f25670 */
[----:B------:R-:W-:-:S02]  /*2290*/  VIMNMX R44, PT, PT, R11, R44, !PT ;  /* 0x0000002c0b2c7248 */ /* 0x000fc40007fe0100 */
[----:B------:R-:W-:Y:S02]  /*22a0*/  ISETP.NE.OR P1, PT, R35, R28, P1 ;  /* 0x0000001c2300720c */ /* 0x000fe40000f25670 */
[----:B------:R-:W-:Y:S02]  /*22b0*/  SEL R27, R11, R44, P3 ;  /* 0x0000002c0b1b7207 */ /* 0x000fe40001800000 */
[----:B------:R-:W-:Y:S02]  /*22c0*/  ISETP.NE.AND P3, PT, R31, R24, PT ;  /* 0x000000181f00720c */ /* 0x000fe40003f65270 */
[----:B------:R-:W-:Y:S02]  /*22d0*/  ISETP.NE.OR P1, PT, R28, R29, P1 ;  /* 0x0000001d1c00720c */ /* 0x000fe40000f25670 */
[----:B------:R-:W-:Y:S02]  /*22e0*/  VIMNMX R27, PT, PT, R4, R27, !PT ;  /* 0x0000001b041b7248 */ /* 0x000fe40007fe0100 */
[----:B------:R-:W-:-:S02]  /*22f0*/  ISETP.NE.OR P1, PT, R29, R30, P1 ;  /* 0x0000001e1d00720c */ /* 0x000fc40000f25670 */
[----:B------:R-:W-:Y:S02]  /*2300*/  SEL R44, R4, R27, P3 ;  /* 0x0000001b042c7207 */ /* 0x000fe40001800000 */
[----:B------:R-:W-:Y:S02]  /*2310*/  ISETP.NE.AND P3, PT, R24, R25, PT ;  /* 0x000000191800720c */ /* 0x000fe40003f65270 */
[----:B------:R-:W-:Y:S02]  /*2320*/  ISETP.NE.OR P1, PT, R30, R31, P1 ;  /* 0x0000001f1e00720c */ /* 0x000fe40000f25670 */
[----:B------:R-:W-:Y:S02]  /*2330*/  VIMNMX R44, PT, PT, R5, R44, !PT ;  /* 0x0000002c052c7248 */ /* 0x000fe40007fe0100 */
[----:B------:R-:W-:Y:S02]  /*2340*/  ISETP.NE.OR P1, PT, R31, R24, P1 ;  /* 0x000000181f00720c */ /* 0x000fe40000f25670 */
[----:B------:R-:W-:-:S02]  /*2350*/  SEL R27, R5, R44, P3 ;  /* 0x0000002c051b7207 */ /* 0x000fc40001800000 */
[CC--:B------:R-:W-:Y:S02]  /*2360*/  ISETP.NE.AND P3, PT, R25.reuse, R26.reuse, PT ;  /* 0x0000001a1900720c */ /* 0x0c0fe40003f65270 */
[----:B------:R-:W-:Y:S02]  /*2370*/  ISETP.NE.OR P1, PT, R24, R25, P1 ;  /* 0x000000191800720c */ /* 0x000fe40000f25670 */
[C---:B------:R-:W-:Y:S02]  /*2380*/  VIMNMX R27, PT, PT, R6.reuse, R27, !PT ;  /* 0x0000001b061b7248 */ /* 0x040fe40007fe0100 */
[----:B------:R-:W-:Y:S02]  /*2390*/  ISETP.NE.OR P1, PT, R25, R26, P1 ;  /* 0x0000001a1900720c */ /* 0x000fe40000f25670 */
[----:B------:R-:W-:Y:S02]  /*23a0*/  SEL R44, R6, R27, P3 ;  /* 0x0000001b062c7207 */ /* 0x000fe40001800000 */
[----:B------:R-:W-:-:S02]  /*23b0*/  SEL R27, RZ, 0x1, !P1 ;  /* 0x00000001ff1b7807 */ /* 0x000fc40004800000 */
[----:B------:R-:W-:-:S03]  /*23c0*/  @!P0 VIMNMX R7, PT, PT, R7, R44, !PT ;  /* 0x0000002c07078248 */ /* 0x000fc60007fe0100 */
[----:B------:R-:W0:Y:S04]  /*23d0*/  SHFL.UP PT, R44, R27, 0x1, RZ ;  /* 0x042000001b2c7989 */ /* 0x000e2800000e00ff */
[----:B------:R-:W1:Y:S01]  /*23e0*/  SHFL.UP PT, R46, R7, 0x1, RZ ;  /* 0x04200000072e7989 */ /* 0x000e6200000e00ff */
[----:B0-----:R-:W-:Y:S02]  /*23f0*/  SEL R44, R44, RZ, P4 ;  /* 0x000000ff2c2c7207 */ /* 0x001fe40002000000 */
[C---:B-1----:R-:W-:Y:S02]  /*2400*/  VIMNMX R46, PT, PT, R7.reuse, R46, !PT ;  /* 0x0000002e072e7248 */ /* 0x042fe40007fe0100 */
[----:B------:R-:W-:Y:S02]  /*2410*/  LOP3.LUT P3, R44, R44, RZ, R27, 0xfa, !PT ;  /* 0x000000ff2c2c7212 */ /* 0x000fe4000786fa1b */
[----:B------:R-:W-:-:S02]  /*2420*/  @P4 SEL R7, R7, R46, P1 ;  /* 0x0000002e07074207 */ /* 0x000fc40000800000 */
[----:B------:R-:W-:Y:S01]  /*2430*/  ISETP.GE.AND P4, PT, R66, 0x2, PT ;  /* 0x000000024200780c */ /* 0x000fe20003f86270 */
[----:B------:R-:W0:Y:S04]  /*2440*/  SHFL.UP PT, R45, R44, 0x2, RZ ;  /* 0x044000002c2d7989 */ /* 0x000e2800000e00ff */
[----:B------:R-:W1:Y:S01]  /*2450*/  SHFL.UP PT, R46, R7, 0x2, RZ ;  /* 0x04400000072e7989 */ /* 0x000e6200000e00ff */
[----:B0-----:R-:W-:Y:S02]  /*2460*/  SEL R45, R45, RZ, P4 ;  /* 0x000000ff2d2d7207 */ /* 0x001fe40002000000 */
[----:B-1----:R-:W-:Y:S02]  /*2470*/  VIMNMX R46, PT, PT, R7, R46, !PT ;  /* 0x0000002e072e7248 */ /* 0x002fe40007fe0100 */
[----:B------:R-:W-:-:S03]  /*2480*/  LOP3.LUT P1, R45, R45, RZ, R44, 0xfa, !PT ;  /* 0x000000ff2d2d7212 */ /* 0x000fc6000782fa2c */
[----:B------:R-:W-:Y:S02]  /*2490*/  @P4 SEL R7, R46, R7, !P3 ;  /* 0x000000072e074207 */ /* 0x000fe40005800000 */
[----:B------:R-:W-:Y:S01]  /*24a0*/  ISETP.GE.AND P4, PT, R66, 0x4, PT ;  /* 0x000000044200780c */ /* 0x000fe20003f86270 */
[----:B------:R-:W0:Y:S04]  /*24b0*/  SHFL.UP PT, R27, R45, 0x4, RZ ;  /* 0x048000002d1b7989 */ /* 0x000e2800000e00ff */
[----:B------:R-:W1:Y:S01]  /*24c0*/  SHFL.UP PT, R46, R7, 0x4, RZ ;  /* 0x04800000072e7989 */ /* 0x000e6200000e00ff */
[----:B0-----:R-:W-:Y:S02]  /*24d0*/  SEL R48, R27, RZ, P4 ;  /* 0x000000ff1b307207 */ /* 0x001fe40002000000 */
[----:B-1----:R-:W-:-:S02]  /*24e0*/  VIMNMX R46, PT, PT, R7, R46, !PT ;  /* 0x0000002e072e7248 */ /* 0x002fc40007fe0100 */
        /* <DEDUP_REMOVED lines=9> */
[C---:B------:R-:W-:Y:S01]  /*2580*/  ISETP.NE.AND P3, PT, R66.reuse, 0x1f, PT ;  /* 0x0000001f4200780c */ /* 0x040fe20003f65270 */
[----:B------:R-:W0:Y:S01]  /*2590*/  SHFL.UP PT, R44, R27, 0x10, RZ ;  /* 0x060000001b2c7989 */ /* 0x000e2200000e00ff */
[----:B------:R-:W-:-:S03]  /*25a0*/  ISETP.GE.AND P1, PT, R66, 0x10, PT ;  /* 0x000000104200780c */ /* 0x000fc60003f26270 */
[----:B------:R-:W1:Y:S08]  /*25b0*/  SHFL.UP PT, R46, R7, 0x10, RZ ;  /* 0x06000000072e7989 */ /* 0x000e7000000e00ff */
[----:B------:R-:W-:Y:S02]  /*25c0*/  @!P3 LEA R60, R58, UR5, 0x3 ;  /* 0x000000053a3cbc11 */ /* 0x000fe4000f8e18ff */
[----:B0-----:R-:W-:-:S02]  /*25d0*/  SEL R44, R44, RZ, P1 ;  /* 0x000000ff2c2c7207 */ /* 0x001fc40000800000 */
[----:B-1----:R-:W-:Y:S02]  /*25e0*/  VIMNMX R46, PT, PT, R7, R46, !PT ;  /* 0x0000002e072e7248 */ /* 0x002fe40007fe0100 */
[----:B------:R-:W-:Y:S02]  /*25f0*/  LOP3.LUT R62, R44, R27, RZ, 0xfc, !PT ;  /* 0x0000001b2c3e7212 */ /* 0x000fe400078efcff */
[----:B------:R-:W-:-:S04]  /*2600*/  SEL R63, R46, R7, !P4 ;  /* 0x000000072e3f7207 */ /* 0x000fc80006000000 */
[----:B------:R-:W-:Y:S01]  /*2610*/  SEL R27, R7, R63, !P1 ;  /* 0x0000003f071b7207 */ /* 0x000fe20004800000 */
[----:B------:R-:W-:Y:S01]  /*2620*/  @!P3 STS.64 [R60], R62 ;  /* 0x0000003e3c00b388 */ /* 0x000fe20000000a00 */
[----:B------:R-:W-:Y:S06]  /*2630*/  BAR.SYNC.DEFER_BLOCKING 0x0 ;  /* 0x0000000000007b1d */ /* 0x000fec0000010000 */
[----:B------:R-:W-:Y:S04]  /*2640*/  SHFL.UP PT, R7, R62, 0x1, RZ ;  /* 0x042000003e077989 */ /* 0x000fe800000e00ff */
[----:B------:R-:W-:Y:S04]  /*2650*/  SHFL.UP PT, R27, R27, 0x1, RZ ;  /* 0x042000001b1b7989 */ /* 0x000fe800000e00ff */
[----:B------:R-:W0:Y:S04]  /*2660*/  LDS.128 R44, [UR5] ;  /* 0x00000005ff2c7984 */ /* 0x000e280008000c00 */
[----:B------:R-:W1:Y:S04]  /*2670*/  LDS.128 R48, [UR5+0x10] ;  /* 0x00001005ff307984 */ /* 0x000e680008000c00 */
[----:B------:R-:W2:Y:S04]  /*2680*/  LDS.128 R52, [UR5+0x20] ;  /* 0x00002005ff347984 */ /* 0x000ea80008000c00 */
[----:B------:R-:W3:Y:S01]  /*2690*/  LDS.64 R56, [UR5+0x30] ;  /* 0x00003005ff387984 */ /* 0x000ee20008000a00 */
[----:B0-----:R-:W-:-:S02]  /*26a0*/  ISETP.NE.AND P3, PT, R46, RZ, PT ;  /* 0x000000ff2e00720c */ /* 0x001fc40003f65270 */
[-C--:B------:R-:W-:Y:S02]  /*26b0*/  LOP3.LUT R65, R46, R44.reuse, RZ, 0xfc, !PT ;  /* 0x0000002c2e417212 */ /* 0x080fe400078efcff */
[----:B-1----:R-:W-:Y:S02]  /*26c0*/  ISETP.NE.AND P4, PT, R48, RZ, PT ;  /* 0x000000ff3000720c */ /* 0x002fe40003f85270 */
[----:B------:R-:W-:Y:S02]  /*26d0*/  ISETP.NE.AND P1, PT, R50, RZ, PT ;  /* 0x000000ff3200720c */ /* 0x000fe40003f25270 */
[----:B--2---:R-:W-:Y:S02]  /*26e0*/  ISETP.NE.AND P6, PT, R52, RZ, PT ;  /* 0x000000ff3400720c */ /* 0x004fe40003fc5270 */
[----:B------:R-:W-:Y:S02]  /*26f0*/  SEL R65, R65, R44, !P5 ;  /* 0x0000002c41417207 */ /* 0x000fe40006800000 */
[----:B------:R-:W-:-:S02]  /*2700*/  LOP3.LUT R63, R48, R46, R44, 0xfe, !PT ;  /* 0x0000002e303f7212 */ /* 0x000fc400078efe2c */
[----:B------:R-:W-:Y:S02]  /*2710*/  @!P3 VIMNMX R47, PT, PT, R45, R47, !PT ;  /* 0x0000002f2d2fb248 */ /* 0x000fe40007fe0100 */
[----:B------:R-:W-:Y:S02]  /*2720*/  ISETP.GE.U32.AND P3, PT, R64, 0x20, PT ;  /* 0x000000204000780c */ /* 0x000fe40003f66070 */
[C---:B------:R-:W-:Y:S02]  /*2730*/  @!P4 VIMNMX R49, PT, PT, R47.reuse, R49, !PT ;  /* 0x000000312f31c248 */ /* 0x040fe40007fe0100 */
[----:B------:R-:W-:Y:S02]  /*2740*/  SEL R44, R47, R45, !P5 ;  /* 0x0000002d2f2c7207 */ /* 0x000fe40006800000 */
[C---:B------:R-:W-:Y:S02]  /*2750*/  ISETP.NE.AND P4, PT, R58.reuse, 0x3, PT ;  /* 0x000000033a00780c */ /* 0x040fe40003f85270 */
[----:B------:R-:W-:-:S02]  /*2760*/  ISETP.NE.AND P5, PT, R58, 0x4, PT ;  /* 0x000000043a00780c */ /* 0x000fc40003fa5270 */
[----:B------:R-:W-:Y:S02]  /*2770*/  LOP3.LUT R46, R50, R63, RZ, 0xfc, !PT ;  /* 0x0000003f322e7212 */ /* 0x000fe400078efcff */
[----:B------:R-:W-:Y:S02]  /*2780*/  SEL R65, R63, R65, !P4 ;  /* 0x000000413f417207 */ /* 0x000fe40006000000 */
[----:B------:R-:W-:Y:S02]  /*2790*/  SEL R44, R49, R44, !P4 ;  /* 0x0000002c312c7207 */ /* 0x000fe40006000000 */
[----:B------:R-:W-:Y:S02]  /*27a0*/  @!P1 VIMNMX R51, PT, PT, R51, R49, !PT ;  /* 0x0000003133339248 */ /* 0x000fe40007fe0100 */
[----:B------:R-:W-:Y:S02]  /*27b0*/  ISETP.NE.AND P4, PT, R54, RZ, PT ;  /* 0x000000ff3600720c */ /* 0x000fe40003f85270 */
[----:B------:R-:W-:-:S02]  /*27c0*/  SEL R46, R46, R65, !P5 ;  /* 0x000000412e2e7207 */ /* 0x000fc40006800000 */
[----:B------:R-:W-:Y:S02]  /*27d0*/  LOP3.LUT R63, R52, R50, R63, 0xfe, !PT ;  /* 0x00000032343f7212 */ /* 0x000fe400078efe3f */
[----:B------:R-:W-:Y:S02]  /*27e0*/  ISETP.NE.AND P1, PT, R58, 0x5, PT ;  /* 0x000000053a00780c */ /* 0x000fe40003f25270 */
[C---:B------:R-:W-:Y:S02]  /*27f0*/  SEL R44, R51.reuse, R44, !P5 ;  /* 0x0000002c332c7207 */ /* 0x040fe40006800000 */
[----:B------:R-:W-:Y:S02]  /*2800*/  @!P6 VIMNMX R53, PT, PT, R51, R53, !PT ;  /* 0x000000353335e248 */ /* 0x000fe40007fe0100 */
[----:B------:R-:W-:Y:S02]  /*2810*/  @P3 ISETP.NE.AND P6, PT, R7, RZ, PT ;  /* 0x000000ff0700320c */ /* 0x000fe40003fc5270 */
[----:B------:R-:W-:-:S02]  /*2820*/  SEL R46, R63, R46, !P1 ;  /* 0x0000002e3f2e7207 */ /* 0x000fc40004800000 */
[----:B------:R-:W-:Y:S02]  /*2830*/  SEL R44, R53, R44, !P1 ;  /* 0x0000002c352c7207 */ /* 0x000fe40004800000 */
[----:B------:R-:W-:Y:S02]  /*2840*/  PLOP3.LUT P1, PT, PT, PT, PT, 0x80, 0x8 ;  /* 0x000000000008781c */ /* 0x000fe40003f2f070 */
[----:B------:R-:W-:Y:S02]  /*2850*/  @P3 PLOP3.LUT P1, PT, P6, PT, PT, 0x80, 0x8 ;  /* 0x000000000008381c */ /* 0x000fe4000372f070 */
[----:B------:R-:W-:Y:S02]  /*2860*/  @!P4 VIMNMX R55, PT, PT, R55, R53, !PT ;  /* 0x000000353737c248 */ /* 0x000fe40007fe0100 */
[----:B------:R-:W-:Y:S02]  /*2870*/  ISETP.NE.AND P5, PT, R58, 0x6, PT ;  /* 0x000000063a00780c */ /* 0x000fe40003fa5270 */
[----:B------:R-:W-:-:S02]  /*2880*/  LOP3.LUT R45, R54, R63, RZ, 0xfc, !PT ;  /* 0x0000003f362d7212 */ /* 0x000fc400078efcff */
[----:B---3--:R-:W-:Y:S02]  /*2890*/  ISETP.NE.AND P4, PT, R56, RZ, PT ;  /* 0x000000ff3800720c */ /* 0x008fe40003f85270 */
[----:B------:R-:W-:Y:S02]  /*28a0*/  SEL R45, R45, R46, !P5 ;  /* 0x0000002e2d2d7207 */ /* 0x000fe40006800000 */
[----:B------:R-:W-:Y:S02]  /*28b0*/  SEL R44, R55, R44, !P5 ;  /* 0x0000002c372c7207 */ /* 0x000fe40006800000 */
[----:B------:R-:W-:Y:S02]  /*28c0*/  @P3 ISETP.NE.AND P5, PT, R66, RZ, PT ;  /* 0x000000ff4200320c */ /* 0x000fe40003fa5270 */
[----:B------:R-:W-:Y:S02]  /*28d0*/  @!P1 VIMNMX R27, PT, PT, R27, R44, !PT ;  /* 0x0000002c1b1b9248 */ /* 0x000fe40007fe0100 */
[----:B------:R-:W-:-:S02]  /*28e0*/  @P3 SEL R46, R7, RZ, P5 ;  /* 0x000000ff072e3207 */ /* 0x000fc40002800000 */
[----:B------:R-:W-:Y:S02]  /*28f0*/  ISETP.NE.AND P1, PT, R3, R40, PT ;  /* 0x000000280300720c */ /* 0x000fe40003f25270 */
[----:B------:R-:W-:Y:S02]  /*2900*/  @P3 LOP3.LUT R7, R45, R46, RZ, 0xfc, !PT ;  /* 0x0000002e2d073212 */ /* 0x000fe400078efcff */
[----:B------:R-:W-:Y:S02]  /*2910*/  @P3 SEL R27, R44, R27, !P5 ;  /* 0x0000001b2c1b3207 */ /* 0x000fe40006800000 */
[----:B------:R-:W-:Y:S02]  /*2920*/  LOP3.LUT R54, R56, R54, R63, 0xfe, !PT ;  /* 0x0000003638367212 */ /* 0x000fe400078efe3f */
[----:B------:R-:W-:Y:S02]  /*2930*/  @!P4 VIMNMX R57, PT, PT, R55, R57, !PT ;  /* 0x000000393739c248 */ /* 0x000fe40007fe0100 */
[----:B------:R-:W-:Y:S01]  /*2940*/  SEL R48, RZ, 0x1, !P1 ;  /* 0x00000001ff307807 */ /* 0x000fe20004800000 */
[----:B------:R-:W-:Y:S06]  /*2950*/  @P3 BRA `(.L_x_284) ;  /* 0x0000000c009c3947 */ /* 0x000fec0003800000 */
[----:B------:R-:W0:Y:S01]  /*2960*/  LDC.64 R68, c[0x0][0x3a0] ;  /* 0x0000e800ff447b82 */ /* 0x000e220000000a00 */
[----:B------:R-:W-:Y:S01]  /*2970*/  IMAD.WIDE.U32 R50, R64, 0x10, RZ ;  /* 0x0000001040327825 */ /* 0x000fe200078e00ff */
[----:B------:R1:W-:Y:S01]  /*2980*/  @!P2 STS [UR5+0x74], R54 ;  /* 0x00007436ff00a988 */ /* 0x0003e20008000805 */
[----:B------:R-:W-:Y:S02]  /*2990*/  LOP3.LUT R62, RZ, R64, RZ, 0x33, !PT ;  /* 0x00000040ff3e7212 */ /* 0x000fe400078e33ff */
[----:B------:R-:W-:Y:S01]  /*29a0*/  @!P2 IMAD.MOV.U32 R46, RZ, RZ, 0x64 ;  /* 0x00000064ff2ea424 */ /* 0x000fe200078e00ff */
[----:B------:R-:W-:Y:S01]  /*29b0*/  LOP3.LUT R49, R50, 0xfffffff0, RZ, 0x3c, !PT ;  /* 0xfffffff032317812 */ /* 0x000fe200078e3cff */
[----:B------:R-:W-:Y:S01]  /*29c0*/  @!P2 IMAD.MOV.U32 R47, RZ, RZ, 0x0 ;  /* 0x00000000ff2fa424 */ /* 0x000fe200078e00ff */
[----:B------:R-:W-:Y:S01]  /*29d0*/  LOP3.LUT R51, RZ, R51, RZ, 0x33, !PT ;  /* 0x00000033ff337212 */ /* 0x000fe200078e33ff */
[----:B------:R-:W-:Y:S01]  /*29e0*/  @!P2 IMAD.MOV.U32 R44, RZ, RZ, R54 ;  /* 0x000000ffff2ca224 */ /* 0x000fe200078e0036 */
[----:B------:R1:W-:Y:S01]  /*29f0*/  @!P2 STS [UR5+0x78], R57 ;  /* 0x00007839ff00a988 */ /* 0x0003e20008000805 */
[----:B------:R-:W-:-:S02]  /*2a00*/  @!P2 IMAD.MOV.U32 R45, RZ, RZ, R57 ;  /* 0x000000ffff2da224 */ /* 0x000fc400078e0039 */
[----:B------:R-:W-:Y:S02]  /*2a10*/  IMAD.MOV.U32 R53, RZ, RZ, 0x3a0 ;  /* 0x000003a0ff357424 */ /* 0x000fe400078e00ff */
[----:B0-----:R-:W-:-:S03]  /*2a20*/  IMAD.WIDE.U32 R68, R61, 0x10, R68 ;  /* 0x000000103d447825 */ /* 0x001fc600078e0044 */
[----:B------:R-:W-:Y:S02]  /*2a30*/  IADD3 R50, P1, PT, R68, R49, RZ ;  /* 0x0000003144327210 */ /* 0x000fe40007f3e0ff */
[----:B------:R1:W-:Y:S01]  /*2a40*/  @!P2 ST.E.128.STRONG.GPU desc[UR18][R68.64+0x200], R44 ;  /* 0x0002002c4400a985 */ /* 0x0003e2000c10fd12 */
[----:B------:R-:W-:Y:S05]  /*2a50*/  NANOSLEEP 0x118 ;  /* 0x000001180000795d */ /* 0x000fea0003800000 */
[----:B------:R-:W-:Y:S02]  /*2a60*/  IMAD.MOV.U32 R49, RZ, RZ, R61 ;  /* 0x000000ffff317224 */ /* 0x000fe400078e003d */
[----:B------:R-:W-:-:S07]  /*2a70*/  IMAD.X R51, R69, 0x1, R51, P1 ;  /* 0x0000000145337824 */ /* 0x000fce00008e0633 */
.L_x_286:
[----:B------:R-:W-:Y:S01]  /*2a80*/  SHF.R.U32.HI R52, RZ, 0x1, R53 ;  /* 0x00000001ff347819 */ /* 0x000fe20000011635 */
[----:B------:R-:W-:-:S03]  /*2a90*/  IMAD R49, R49, 0x41a7, RZ ;  /* 0x000041a731317824 */ /* 0x000fc600078e02ff */
[----:B-1----:R-:W-:Y:S02]  /*2aa0*/  IADD3 R46, PT, PT, R53, 0x1, -R52 ;  /* 0x00000001352e7810 */ /* 0x002fe40007ffe834 */
[----:B------:R-:W-:Y:S02]  /*2ab0*/  LOP3.LUT R49, R49, 0x7fffffff, RZ, 0xc0, !PT ;  /* 0x7fffffff31317812 */ /* 0x000fe400078ec0ff */
[----:B------:R-:W0:Y:S01]  /*2ac0*/  I2F.U32.RP R47, R46 ;  /* 0x0000002e002f7306 */ /* 0x000e220000209000 */
[----:B------:R-:W-:Y:S01]  /*2ad0*/  IMAD.MOV R53, RZ, RZ, -R46 ;  /* 0x000000ffff357224 */ /* 0x000fe200078e0a2e */
[----:B------:R-:W-:-:S06]  /*2ae0*/  ISETP.NE.U32.AND P2, PT, R46, RZ, PT ;  /* 0x000000ff2e00720c */ /* 0x000fcc0003f45070 */
        /* <DEDUP_REMOVED lines=13> */
[----:B------:R-:W-:-:S05]  /*2bc0*/  @!P2 LOP3.LUT R45, RZ, R46, RZ, 0x33, !PT ;  /* 0x0000002eff2da212 */ /* 0x000fca00078e33ff */
[----:B------:R-:W-:-:S04]  /*2bd0*/  IMAD.IADD R45, R52, 0x1, R45 ;  /* 0x00000001342d7824 */ /* 0x000fc800078e022d */
[----:B------:R-:W-:Y:S05]  /*2be0*/  NANOSLEEP R45 ;  /* 0x0000002d0000735d */ /* 0x000fea0003800000 */
[----:B------:R-:W2:Y:S01]  /*2bf0*/  LD.E.128.STRONG.GPU R44, desc[UR18][R50.64+0x200] ;  /* 0x00020012322c7980 */ /* 0x000ea2000c10fd00 */
[----:B------:R-:W-:Y:S01]  /*2c00*/  UMOV UR6, 0xffffffff ;  /* 0xffffffff00067882 */ /* 0x000fe20000000000 */
[----:B--2---:R-:W-:-:S04]  /*2c10*/  ISETP.NE.U32.AND P6, PT, R46, 0x63, PT ;  /* 0x000000632e00780c */ /* 0x004fc80003fc5070 */
[----:B------:R-:W-:Y:S01]  /*2c20*/  ISETP.NE.AND.EX P6, PT, R47, RZ, PT, P6 ;  /* 0x000000ff2f00720c */ /* 0x000fe20003fc5360 */
[----:B------:R-:W-:-:S12]  /*2c30*/  BRA.DIV UR6, `(.L_x_285) ;  /* 0x0000007606ec7947 */ /* 0x000fd8000b800000 */
[----:B------:R-:W-:-:S13]  /*2c40*/  VOTE.ANY P6, !P6 ;  /* 0x0000000000ff7806 */ /* 0x000fda00070c0100 */
.L_x_312:
[----:B------:R-:W-:Y:S01]  /*2c50*/  IMAD.MOV.U32 R53, RZ, RZ, R52 ;  /* 0x000000ffff357224 */ /* 0x000fe200078e0034 */
[----:B------:R-:W-:Y:S06]  /*2c60*/  @P6 BRA `(.L_x_286) ;  /* 0xfffffffc00846947 */ /* 0x000fec000383ffff */
[----:B------:R-:W-:Y:S01]  /*2c70*/  UMOV UR6, 0xffffffff ;  /* 0xffffffff00067882 */ /* 0x000fe20000000000 */
[----:B------:R-:W-:-:S04]  /*2c80*/  ISETP.NE.U32.AND P6, PT, R46, 0x65, PT ;  /* 0x000000652e00780c */ /* 0x000fc80003fc5070 */
[----:B------:R-:W-:Y:S01]  /*2c90*/  ISETP.NE.AND.EX P6, PT, R47, RZ, PT, P6 ;  /* 0x000000ff2f00720c */ /* 0x000fe20003fc5360 */
[----:B------:R-:W-:-:S12]  /*2ca0*/  BRA.DIV UR6, `(.L_x_287) ;  /* 0x0000007606f07947 */ /* 0x000fd8000b800000 */
[----:B------:R-:W0:Y:S01]  /*2cb0*/  S2R R50, SR_GEMASK ;  /* 0x0000000000327919 */ /* 0x000e220000003c00 */
[----:B------:R-:W-:Y:S01]  /*2cc0*/  VOTE.ANY R64, PT, !P6 ;  /* 0x0000000000407806 */ /* 0x000fe200070e0100 */
[----:B------:R-:W-:Y:S01]  /*2cd0*/  IMAD.IADD R62, R62, 0x1, R61 ;  /* 0x000000013e3e7824 */ /* 0x000fe200078e023d */
[----:B------:R-:W-:Y:S01]  /*2ce0*/  ISETP.NE.AND P2, PT, R44, RZ, PT ;  /* 0x000000ff2c00720c */ /* 0x000fe20003f45270 */
[----:B------:R-:W1:Y:S01]  /*2cf0*/  S2R R65, SR_LANEID ;  /* 0x0000000000417919 */ /* 0x000e620000000000 */
[----:B0-----:R-:W-:Y:S01]  /*2d00*/  LOP3.LUT R64, R64, 0x80000000, R50, 0xec, !PT ;  /* 0x8000000040407812 */ /* 0x001fe200078eec32 */
[----:B-1----:R-:W-:-:S04]  /*2d10*/  VIADD R56, R65, 0x8 ;  /* 0x0000000841387836 */ /* 0x002fc80000000000 */
[----:B------:R-:W-:Y:S02]  /*2d20*/  VIADD R51, R64, 0xffffffff ;  /* 0xffffffff40337836 */ /* 0x000fe40000000000 */
[----:B------:R-:W-:-:S03]  /*2d30*/  VIADD R58, R65, 0x10 ;  /* 0x00000010413a7836 */ /* 0x000fc60000000000 */
[----:B------:R-:W-:-:S04]  /*2d40*/  LOP3.LUT R51, R64, R51, RZ, 0xc, !PT ;  /* 0x0000003340337212 */ /* 0x000fc800078e0cff */
[----:B------:R0:W1:Y:S02]  /*2d50*/  POPC R53, R51 ;  /* 0x0000003300357309 */ /* 0x0000640000000000 */
[C---:B0-----:R-:W-:Y:S01]  /*2d60*/  VIADD R51, R65.reuse, 0x2 ;  /* 0x0000000241337836 */ /* 0x041fe20000000000 */
[----:B-1----:R-:W0:Y:S01]  /*2d70*/  SHFL.DOWN PT, R66, R45, 0x1, R53 ;  /* 0x082000002d427989 */ /* 0x002e2200000e0035 */
[----:B------:R-:W-:-:S03]  /*2d80*/  ISETP.GE.AND P1, PT, R65, R53, PT ;  /* 0x000000354100720c */ /* 0x000fc60003f26270 */
[----:B------:R-:W1:Y:S01]  /*2d90*/  SHFL.DOWN PT, R50, R44, 0x1, R53 ;  /* 0x082000002c327989 */ /* 0x000e6200000e0035 */
[----:B0-----:R-:W-:-:S04]  /*2da0*/  VIMNMX R55, PT, PT, R45, R66, !PT ;  /* 0x000000422d377248 */ /* 0x001fc80007fe0100 */
[-C--:B------:R-:W-:Y:S02]  /*2db0*/  SEL R63, R55, R45.reuse, !P2 ;  /* 0x0000002d373f7207 */ /* 0x080fe40005000000 */
[----:B-1----:R-:W-:Y:S02]  /*2dc0*/  SEL R55, R50, RZ, !P1 ;  /* 0x000000ff32377207 */ /* 0x002fe40004800000 */
[----:B------:R-:W-:Y:S02]  /*2dd0*/  SEL R52, R63, R45, !P1 ;  /* 0x0000002d3f347207 */ /* 0x000fe40004800000 */
[----:B------:R-:W-:Y:S02]  /*2de0*/  LOP3.LUT P2, R44, R55, RZ, R44, 0xfa, !PT ;  /* 0x000000ff372c7212 */ /* 0x000fe4000784fa2c */
[----:B------:R-:W-:Y:S01]  /*2df0*/  ISETP.GT.AND P1, PT, R51, R53, PT ;  /* 0x000000353300720c */ /* 0x000fe20003f24270 */
[----:B------:R-:W0:Y:S04]  /*2e00*/  SHFL.DOWN PT, R66, R52, 0x2, R53 ;  /* 0x0840000034427989 */ /* 0x000e2800000e0035 */
[----:B------:R-:W1:Y:S01]  /*2e10*/  SHFL.DOWN PT, R50, R44, 0x2, R53 ;  /* 0x084000002c327989 */ /* 0x000e6200000e0035 */
[----:B0-----:R-:W-:-:S02]  /*2e20*/  VIMNMX R45, PT, PT, R52, R66, !PT ;  /* 0x00000042342d7248 */ /* 0x001fc40007fe0100 */
[----:B-1----:R-:W-:-:S05]  /*2e30*/  SEL R55, R50, RZ, !P1 ;  /* 0x000000ff32377207 */ /* 0x002fca0004800000 */
[----:B------:R-:W-:Y:S02]  /*2e40*/  @!P1 SEL R52, R45, R52, !P2 ;  /* 0x000000342d349207 */ /* 0x000fe40005000000 */
[----:B------:R-:W-:Y:S01]  /*2e50*/  LOP3.LUT P3, R44, R44, RZ, R55, 0xfa, !PT ;  /* 0x000000ff2c2c7212 */ /* 0x000fe2000786fa37 */
[----:B------:R-:W-:Y:S02]  /*2e60*/  VIADD R55, R65, 0x4 ;  /* 0x0000000441377836 */ /* 0x000fe40000000000 */
[----:B------:R-:W0:Y:S03]  /*2e70*/  SHFL.DOWN PT, R66, R52, 0x4, R53 ;  /* 0x0880000034427989 */ /* 0x000e2600000e0035 */
[----:B------:R-:W-:Y:S01]  /*2e80*/  ISETP.GT.AND P1, PT, R55, R53, PT ;  /* 0x000000353700720c */ /* 0x000fe20003f24270 */
[----:B------:R-:W1:Y:S01]  /*2e90*/  SHFL.DOWN PT, R45, R44, 0x4, R53 ;  /* 0x088000002c2d7989 */ /* 0x000e6200000e0035 */
[----:B0-----:R-:W-:-:S02]  /*2ea0*/  VIMNMX R63, PT, PT, R52, R66, !PT ;  /* 0x00000042343f7248 */ /* 0x001fc40007fe0100 */
[----:B-1----:R-:W-:-:S09]  /*2eb0*/  SEL R45, R45, RZ, !P1 ;  /* 0x000000ff2d2d7207 */ /* 0x002fd20004800000 */
[----:B------:R-:W-:Y:S02]  /*2ec0*/  @!P1 SEL R52, R63, R52, !P3 ;  /* 0x000000343f349207 */ /* 0x000fe40005800000 */
[----:B------:R-:W-:Y:S02]  /*2ed0*/  LOP3.LUT P2, R50, R44, RZ, R45, 0xfa, !PT ;  /* 0x000000ff2c327212 */ /* 0x000fe4000784fa2d */
[-C--:B------:R-:W-:Y:S01]  /*2ee0*/  ISETP.GT.AND P1, PT, R56, R53.reuse, PT ;  /* 0x000000353800720c */ /* 0x080fe20003f24270 */
[----:B------:R-:W0:Y:S01]  /*2ef0*/  SHFL.DOWN PT, R66, R52, 0x8, R53 ;  /* 0x0900000034427989 */ /* 0x000e2200000e0035 */
[----:B------:R-:W-:-:S03]  /*2f00*/  ISETP.GT.AND P3, PT, R58, R53, PT ;  /* 0x000000353a00720c */ /* 0x000fc60003f64270 */
[----:B------:R-:W1:Y:S01]  /*2f10*/  SHFL.DOWN PT, R44, R50, 0x8, R53 ;  /* 0x09000000322c7989 */ /* 0x000e6200000e0035 */
[----:B0-----:R-:W-:Y:S02]  /*2f20*/  VIMNMX R45, PT, PT, R52, R66, !PT ;  /* 0x00000042342d7248 */ /* 0x001fe40007fe0100 */
[----:B-1----:R-:W-:-:S05]  /*2f30*/  SEL R63, R44, RZ, !P1 ;  /* 0x000000ff2c3f7207 */ /* 0x002fca0004800000 */
[----:B------:R-:W-:Y:S02]  /*2f40*/  @!P1 SEL R52, R45, R52, !P2 ;  /* 0x000000342d349207 */ /* 0x000fe40005000000 */
[----:B------:R-:W-:Y:S01]  /*2f50*/  LOP3.LUT P2, R50, R50, RZ, R63, 0xfa, !PT ;  /* 0x000000ff32327212 */ /* 0x000fe2000784fa3f */
[----:B------:R-:W0:Y:S01]  /*2f60*/  LDC.64 R44, c[0x0][0x3a0] ;  /* 0x0000e800ff2c7b82 */ /* 0x000e220000000a00 */
[----:B------:R-:W-:Y:S01]  /*2f70*/  ISETP.NE.U32.AND P1, PT, R46, 0x65, PT ;  /* 0x000000652e00780c */ /* 0x000fe20003f25070 */
[----:B------:R-:W1:Y:S03]  /*2f80*/  SHFL.DOWN PT, R60, R52, 0x10, R53 ;  /* 0x0a000000343c7989 */ /* 0x000e6600000e0035 */
[----:B------:R-:W-:Y:S01]  /*2f90*/  ISETP.NE.AND.EX P1, PT, R47, RZ, PT, P1 ;  /* 0x000000ff2f00720c */ /* 0x000fe20003f25310 */
[----:B------:R-:W2:-:S12]  /*2fa0*/  SHFL.DOWN PT, R63, R50, 0x10, R53 ;  /* 0x0a000000323f7989 */ /* 0x000e9800000e0035 */
[----:B------:R-:W-:Y:S02]  /*2fb0*/  VOTE.ALL P6, P1 ;  /* 0x0000000000ff7806 */ /* 0x000fe400008c0000 */
[----:B-1----:R-:W-:Y:S02]  /*2fc0*/  VIMNMX R47, PT, PT, R52, R60, !PT ;  /* 0x0000003c342f7248 */ /* 0x002fe40007fe0100 */
[----:B0-----:R-:W-:Y:S02]  /*2fd0*/  IADD3 R60, P4, PT, R44, 0x200, RZ ;  /* 0x000002002c3c7810 */ /* 0x001fe40007f9e0ff */
[----:B--2---:R-:W-:Y:S02]  /*2fe0*/  SEL R65, R63, RZ, !P3 ;  /* 0x000000ff3f417207 */ /* 0x004fe40005800000 */
[----:B------:R-:W-:Y:S01]  /*2ff0*/  @!P3 SEL R52, R47, R52, !P2 ;  /* 0x000000342f34b207 */ /* 0x000fe20005000000 */
[----:B------:R-:W-:Y:S01]  /*3000*/  IMAD.X R63, RZ, RZ, R45, P4 ;  /* 0x000000ffff3f7224 */ /* 0x000fe200020e062d */
[----:B------:R-:W-:-:S07]  /*3010*/  LOP3.LUT R50, R65, R50, RZ, 0xfc, !PT ;  /* 0x0000003241327212 */ /* 0x000fce00078efcff */
.L_x_326:
[----:B------:R-:W-:Y:S05]  /*3020*/  @!P6 BRA `(.L_x_288) ;  /* 0x000000040078e947 */ /* 0x000fea0003800000 */
[----:B------:R-:W-:-:S07]  /*3030*/  IMAD.MOV.U32 R61, RZ, RZ, 0x3a0 ;  /* 0x000003a0ff3d7424 */ /* 0x000fce00078e00ff */
.L_x_292:
[----:B------:R-:W-:Y:S01]  /*3040*/  SHF.R.U32.HI R61, RZ, 0x1, R61 ;  /* 0x00000001ff3d7819 */ /* 0x000fe2000001163d */
[----:B------:R-:W-:Y:S02]  /*3050*/  IMAD.MOV.U32 R44, RZ, RZ, R60 ;  /* 0x000000ffff2c7224 */ /* 0x000fe400078e003c */
[----:B------:R-:W-:Y:S02]  /*3060*/  IMAD.MOV.U32 R45, RZ, RZ, R63 ;  /* 0x000000ffff2d7224 */ /* 0x000fe400078e003f */
[----:B------:R-:W-:Y:S02]  /*3070*/  IMAD.MOV.U32 R65, RZ, RZ, R52 ;  /* 0x000000ffff417224 */ /* 0x000fe400078e0034 */
[----:B------:R-:W-:-:S04]  /*3080*/  IMAD.WIDE R52, R62, 0x10, R44 ;  /* 0x000000103e347825 */ /* 0x000fc800078e022c */
[----:B------:R-:W-:-:S07]  /*3090*/  IMAD.MOV.U32 R64, RZ, RZ, R61 ;  /* 0x000000ffff407224 */ /* 0x000fce00078e003d */
.L_x_290:
[----:B------:R-:W-:Y:S01]  /*30a0*/  SHF.R.U32.HI R66, RZ, 0x1, R64 ;  /* 0x00000001ff427819 */ /* 0x000fe20000011640 */
[----:B------:R-:W-:-:S03]  /*30b0*/  IMAD R49, R49, 0x41a7, RZ ;  /* 0x000041a731317824 */ /* 0x000fc600078e02ff */
[----:B------:R-:W-:Y:S02]  /*30c0*/  IADD3 R46, PT, PT, R64, 0x1, -R66 ;  /* 0x00000001402e7810 */ /* 0x000fe40007ffe842 */
[----:B------:R-:W-:Y:S02]  /*30d0*/  LOP3.LUT R49, R49, 0x7fffffff, RZ, 0xc0, !PT ;  /* 0x7fffffff31317812 */ /* 0x000fe400078ec0ff */
[----:B------:R-:W0:Y:S01]  /*30e0*/  I2F.U32.RP R64, R46 ;  /* 0x0000002e00407306 */ /* 0x000e220000209000 */
[----:B------:R-:W-:Y:S01]  /*30f0*/  IMAD.MOV R44, RZ, RZ, -R46 ;  /* 0x000000ffff2c7224 */ /* 0x000fe200078e0a2e */
[----:B------:R-:W-:-:S06]  /*3100*/  ISETP.NE.U32.AND P2, PT, R46, RZ, PT ;  /* 0x000000ff2e00720c */ /* 0x000fcc0003f45070 */
[----:B0-----:R-:W0:Y:S02]  /*3110*/  MUFU.RCP R64, R64 ;  /* 0x0000004000407308 */ /* 0x001e240000001000 */
[----:B0-----:R-:W-:-:S06]  /*3120*/  VIADD R45, R64, 0xffffffe ;  /* 0x0ffffffe402d7836 */ /* 0x001fcc0000000000 */
[----:B------:R-:W0:Y:S02]  /*3130*/  F2I.FTZ.U32.TRUNC.NTZ R45, R45 ;  /* 0x0000002d002d7305 */ /* 0x000e24000021f000 */
[----:B0-----:R-:W-:Y:S02]  /*3140*/  IMAD R47, R44, R45, RZ ;  /* 0x0000002d2c2f7224 */ /* 0x001fe400078e02ff */
[----:B------:R-:W-:-:S04]  /*3150*/  IMAD.MOV.U32 R44, RZ, RZ, RZ ;  /* 0x000000ffff2c7224 */ /* 0x000fc800078e00ff */
        /* <DEDUP_REMOVED lines=17> */
.L_x_329:
        /* <DEDUP_REMOVED lines=8> */
[----:B------:R-:W-:Y:S01]  /*32f0*/  VIADD R62, R62, 0xffffffe0 ;  /* 0xffffffe03e3e7836 */ /* 0x000fe20000000000 */
[----:B------:R-:W-:Y:S01]  /*3300*/  ISETP.NE.AND P2, PT, R44, RZ, PT ;  /* 0x000000ff2c00720c */ /* 0x000fe20003f45270 */
[----:B------:R-:W1:Y:S01]  /*3310*/  S2R R66, SR_LANEID ;  /* 0x0000000000427919 */ /* 0x000e620000000000 */
[----:B------:R-:W-:Y:S02]  /*3320*/  ISETP.NE.AND P4, PT, R50, RZ, PT ;  /* 0x000000ff3200720c */ /* 0x000fe40003f85270 */
[----:B0-----:R-:W-:-:S05]  /*3330*/  LOP3.LUT R52, R64, 0x80000000, R53, 0xec, !PT ;  /* 0x8000000040347812 */ /* 0x001fca00078eec35 */
[----:B------:R-:W-:-:S05]  /*3340*/  VIADD R53, R52, 0xffffffff ;  /* 0xffffffff34357836 */ /* 0x000fca0000000000 */
[----:B------:R-:W-:-:S06]  /*3350*/  LOP3.LUT R53, R52, R53, RZ, 0xc, !PT ;  /* 0x0000003534357212 */ /* 0x000fcc00078e0cff */
[----:B------:R-:W0:Y:S02]  /*3360*/  POPC R53, R53 ;  /* 0x0000003500357309 */ /* 0x000e240000000000 */
[----:B0-----:R-:W0:Y:S01]  /*3370*/  SHFL.DOWN PT, R64, R45, 0x1, R53 ;  /* 0x082000002d407989 */ /* 0x001e2200000e0035 */
[----:B-1----:R-:W-:-:S03]  /*3380*/  ISETP.GE.AND P1, PT, R66, R53, PT ;  /* 0x000000354200720c */ /* 0x002fc60003f26270 */
        /* <DEDUP_REMOVED lines=9> */
[----:B0-----:R-:W-:-:S07]  /*3420*/  VIMNMX R66, PT, PT, R45, R66, !PT ;  /* 0x000000422d427248 */ /* 0x001fce0007fe0100 */
[----:B------:R-:W-:Y:S02]  /*3430*/  @!P1 SEL R45, R66, R45, !P3 ;  /* 0x0000002d422d9207 */ /* 0x000fe40005800000 */
[----:B-1----:R-:W-:Y:S02]  /*3440*/  SEL R52, R52, RZ, !P1 ;  /* 0x000000ff34347207 */ /* 0x002fe40004800000 */
[----:B------:R-:W-:Y:S01]  /*3450*/  ISETP.GT.AND P1, PT, R55, R53, PT ;  /* 0x000000353700720c */ /* 0x000fe20003f24270 */
[----:B------:R-:W0:Y:S01]  /*3460*/  SHFL.DOWN PT, R66, R45, 0x4, R53 ;  /* 0x088000002d427989 */ /* 0x000e2200000e0035 */
[----:B------:R-:W-:-:S05]  /*3470*/  LOP3.LUT P2, R44, R44, RZ, R52, 0xfa, !PT ;  /* 0x000000ff2c2c7212 */ /* 0x000fca000784fa34 */
[----:B------:R-:W1:Y:S01]  /*3480*/  SHFL.DOWN PT, R52, R44, 0x4, R53 ;  /* 0x088000002c347989 */ /* 0x000e6200000e0035 */
[----:B0-----:R-:W-:-:S05]  /*3490*/  VIMNMX R66, PT, PT, R45, R66, !PT ;  /* 0x000000422d427248 */ /* 0x001fca0007fe0100 */
        /* <DEDUP_REMOVED lines=11> */
[----:B------:R-:W-:Y:S02]  /*3550*/  LOP3.LUT P2, R44, R44, RZ, R52, 0xfa, !PT ;  /* 0x000000ff2c2c7212 */ /* 0x000fe4000784fa34 */
[----:B------:R-:W-:-:S03]  /*3560*/  ISETP.NE.U32.AND P1, PT, R46, 0x65, PT ;  /* 0x000000652e00780c */ /* 0x000fc60003f25070 */
[----:B------:R-:W1:Y:S01]  /*3570*/  SHFL.DOWN PT, R52, R44, 0x10, R53 ;  /* 0x0a0000002c347989 */ /* 0x000e6200000e0035 */
[----:B------:R-:W-:-:S13]  /*3580*/  ISETP.NE.AND.EX P1, PT, R47, RZ, PT, P1 ;  /* 0x000000ff2f00720c */ /* 0x000fda0003f25310 */
[----:B------:R-:W-:Y:S02]  /*3590*/  VOTE.ALL P6, P1 ;  /* 0x0000000000ff7806 */ /* 0x000fe400008c0000 */
[----:B0-----:R-:W-:-:S04]  /*35a0*/  VIMNMX R64, PT, PT, R45, R64, !PT ;  /* 0x000000402d407248 */ /* 0x001fc80007fe0100 */
[----:B------:R-:W-:Y:S02]  /*35b0*/  @!P3 SEL R45, R64, R45, !P2 ;  /* 0x0000002d402db207 */ /* 0x000fe40005000000 */
[----:B-1----:R-:W-:Y:S02]  /*35c0*/  SEL R47, R52, RZ, !P3 ;  /* 0x000000ff342f7207 */ /* 0x002fe40005800000 */
[----:B------:R-:W-:Y:S02]  /*35d0*/  @!P4 VIMNMX R65, PT, PT, R45, R65, !PT ;  /* 0x000000412d41c248 */ /* 0x000fe40007fe0100 */
[----:B------:R-:W-:-:S03]  /*35e0*/  LOP3.LUT R50, R44, R47, R50, 0xfe, !PT ;  /* 0x0000002f2c327212 */ /* 0x000fc600078efe32 */
[----:B------:R-:W-:-:S07]  /*35f0*/  IMAD.MOV.U32 R52, RZ, RZ, R65 ;  /* 0x000000ffff347224 */ /* 0x000fce00078e0041 */
.L_x_343:
[----:B------:R-:W-:Y:S05]  /*3600*/  @P6 BRA `(.L_x_292) ;  /* 0xfffffff8008c6947 */ /* 0x000fea000383ffff */
.L_x_288:
[----:B------:R-:W0:Y:S01]  /*3610*/  S2R R45, SR_LANEID ;  /* 0x00000000002d7919 */ /* 0x000e220000000000 */
[----:B------:R-:W-:Y:S01]  /*3620*/  BSSY.RECONVERGENT B1, `(.L_x_293) ;  /* 0x0000017000017945 */ /* 0x000fe20003800200 */
[----:B------:R-:W-:Y:S01]  /*3630*/  IMAD.MOV.U32 R51, RZ, RZ, R52 ;  /* 0x000000ffff337224 */ /* 0x000fe200078e0034 */
[----:B------:R-:W1:Y:S01]  /*3640*/  S2R R44, SR_TID.X ;  /* 0x00000000002c7919 */ /* 0x000e620000002100 */
[----:B0-----:R-:W-:Y:S02]  /*3650*/  ISETP.NE.AND P2, PT, R45, RZ, PT ;  /* 0x000000ff2d00720c */ /* 0x001fe40003f45270 */
[----:B-1----:R-:W-:-:S11]  /*3660*/  ISETP.NE.AND P1, PT, R44, RZ, PT ;  /* 0x000000ff2c00720c */ /* 0x002fd60003f25270 */
[----:B------:R-:W0:Y:S01]  /*3670*/  @!P2 S2R R45, SR_CgaCtaId ;  /* 0x00000000002da919 */ /* 0x000e220000008800 */
[----:B------:R-:W-:-:S04]  /*3680*/  @!P2 MOV R44, 0x400 ;  /* 0x00000400002ca802 */ /* 0x000fc80000000f00 */
[----:B0-----:R-:W-:Y:S01]  /*3690*/  @!P2 LEA R49, R45, R44, 0x18 ;  /* 0x0000002c2d31a211 */ /* 0x001fe200078ec0ff */
[----:B------:R-:W-:Y:S06]  /*36a0*/  @P1 BRA `(.L_x_294) ;  /* 0x0000000000381947 */ /* 0x000fec0003800000 */
[----:B------:R-:W0:Y:S01]  /*36b0*/  S2UR UR7, SR_CgaCtaId ;  /* 0x00000000000779c3 */ /* 0x000e220000008800 */
[----:B------:R-:W-:Y:S01]  /*36c0*/  ISETP.NE.AND P1, PT, R54, RZ, PT ;  /* 0x000000ff3600720c */ /* 0x000fe20003f25270 */
[----:B------:R-:W-:Y:S01]  /*36d0*/  UMOV UR6, 0x400 ;  /* 0x0000040000067882 */ /* 0x000fe20000000000 */
[----:B------:R-:W-:Y:S01]  /*36e0*/  VIMNMX R44, PT, PT, R57, R52, !PT ;  /* 0x00000034392c7248 */ /* 0x000fe20007fe0100 */
[----:B------:R-:W-:Y:S01]  /*36f0*/  IMAD.MOV.U32 R46, RZ, RZ, 0x65 ;  /* 0x00000065ff2e7424 */ /* 0x000fe200078e00ff */
[----:B------:R-:W-:Y:S01]  /*3700*/  LOP3.LUT R53, R50, R54, RZ, 0xfc, !PT ;  /* 0x0000003632357212 */ /* 0x000fe200078efcff */
[----:B------:R-:W-:Y:S01]  /*3710*/  IMAD.MOV.U32 R47, RZ, RZ, 0x0 ;  /* 0x00000000ff2f7424 */ /* 0x000fe200078e00ff */
[----:B------:R-:W-:-:S03]  /*3720*/  SEL R45, R44, R57, !P1 ;  /* 0x000000392c2d7207 */ /* 0x000fc60004800000 */
[----:B------:R-:W-:-:S05]  /*3730*/  IMAD.MOV.U32 R44, RZ, RZ, R53 ;  /* 0x000000ffff2c7224 */ /* 0x000fca00078e0035 */
[----:B------:R1:W-:Y:S01]  /*3740*/  ST.E.128.STRONG.GPU desc[UR18][R68.64+0x200], R44 ;  /* 0x0002002c44007985 */ /* 0x0003e2000c10fd12 */
[----:B0-----:R-:W-:-:S09]  /*3750*/  ULEA UR6, UR7, UR6, 0x18 ;  /* 0x0000000607067291 */ /* 0x001fd2000f8ec0ff */
[----:B------:R1:W-:Y:S04]  /*3760*/  STS.64 [UR6+0x68], R52 ;  /* 0x00006834ff007988 */ /* 0x0003e80008000a06 */
[----:B------:R1:W-:Y:S04]  /*3770*/  STS [UR6+0x70], R45 ;  /* 0x0000702dff007988 */ /* 0x0003e80008000806 */
[----:B------:R1:W-:Y:S02]  /*3780*/  STS [UR6+0x64], R50 ;  /* 0x00006432ff007988 */ /* 0x0003e40008000806 */
.L_x_294:
[----:B------:R-:W-:Y:S05]  /*3790*/  BSYNC.RECONVERGENT B1 ;  /* 0x0000000000017941 */ /* 0x000fea0003800200 */
.L_x_293:
[----:B------:R0:W-:Y:S01]  /*37a0*/  @!P2 STS.64 [R49+0x40], R50 ;  /* 0x000040323100a388 */ /* 0x0001e20000000a00 */
[----:B------:R-:W-:Y:S02]  /*37b0*/  @!P2 IMAD.MOV.U32 R7, RZ, RZ, R50 ;  /* 0x000000ffff07a224 */ /* 0x000fe400078e0032 */
[----:B------:R-:W-:-:S07]  /*37c0*/  @!P2 IMAD.MOV.U32 R27, RZ, RZ, R52 ;  /* 0x000000ffff1ba224 */ /* 0x000fce00078e0034 */
.L_x_284:
[----:B------:R-:W-:Y:S05]  /*37d0*/  WARPSYNC.ALL ;  /* 0x0000000000007948 */ /* 0x000fea0003800000 */
[----:B------:R-:W2:Y:S08]  /*37e0*/  S2UR UR7, SR_CgaCtaId ;  /* 0x00000000000779c3 */ /* 0x000eb00000008800 */
[----:B------:R-:W-:Y:S01]  /*37f0*/  BAR.SYNC.DEFER_BLOCKING 0x0 ;  /* 0x0000000000007b1d */ /* 0x000fe20000010000 */
[----:B------:R-:W-:-:S02]  /*3800*/  ISETP.NE.AND P4, PT, R40, R41, PT ;  /* 0x000000292800720c */ /* 0x000fc40003f85270 */
[C---:B------:R-:W-:Y:S02]  /*3810*/  ISETP.NE.AND P2, PT, R3.reuse, R40, PT ;  /* 0x000000280300720c */ /* 0x040fe40003f45270 */
[----:B------:R-:W-:Y:S01]  /*3820*/  LOP3.LUT R3, R3, 0xffffefff, RZ, 0xc0, !PT ;  /* 0xffffefff03037812 */ /* 0x000fe200078ec0ff */
[----:B------:R-:W-:Y:S01]  /*3830*/  UMOV UR6, 0x400 ;  /* 0x0000040000067882 */ /* 0x000fe20000000000 */
[----:B------:R-:W-:Y:S01]  /*3840*/  ISETP.NE.AND P6, PT, R41, R42, PT ;  /* 0x0000002a2900720c */ /* 0x000fe20003fc5270 */
[----:B-1----:R-:W1:Y:S01]  /*3850*/  S2R R45, SR_TID.X ;  /* 0x00000000002d7919 */ /* 0x002e620000002100 */
[----:B------:R-:W-:Y:S02]  /*3860*/  ISETP.NE.AND P1, PT, R7, RZ, PT ;  /* 0x000000ff0700720c */ /* 0x000fe40003f25270 */
[----:B------:R-:W-:-:S03]  /*3870*/  ISETP.NE.AND P5, PT, R42, R43, PT ;  /* 0x0000002b2a00720c */ /* 0x000fc60003fa5270 */
[----:B------:R-:W-:Y:S02]  /*3880*/  @P4 LOP3.LUT R3, R3, 0x1000, RZ, 0xfc, !PT ;  /* 0x0000100003034812 */ /* 0x000fe400078efcff */
[----:B------:R-:W-:Y:S01]  /*3890*/  ISETP.NE.AND P4, PT, R43, R36, PT ;  /* 0x000000242b00720c */ /* 0x000fe20003f85270 */
[----:B--2---:R-:W-:-:S09]  /*38a0*/  ULEA UR6, UR7, UR6, 0x18 ;  /* 0x0000000607067291 */ /* 0x004fd2000f8ec0ff */
[----:B------:R-:W2:Y:S01]  /*38b0*/  LDS R44, [UR6+0x44] ;  /* 0x00004406ff2c7984 */ /* 0x000ea20008000800 */
[----:B-1----:R-:W-:Y:S02]  /*38c0*/  ISETP.NE.AND P3, PT, R45, RZ, PT ;  /* 0x000000ff2d00720c */ /* 0x002fe40003f65270 */
[----:B--2---:R-:W-:-:S11]  /*38d0*/  VIMNMX R44, PT, PT, R44, R27, !PT ;  /* 0x0000001b2c2c7248 */ /* 0x004fd60007fe0100 */
[----:B------:R-:W-:Y:S02]  /*38e0*/  @P3 SEL R27, R44, R27, !P1 ;  /* 0x0000001b2c1b3207 */ /* 0x000fe40004800000 */
[C---:B------:R-:W-:Y:S02]  /*38f0*/  LOP3.LUT P3, RZ, R3.reuse, 0x1000, RZ, 0xc0, !PT ;  /* 0x0000100003ff7812 */ /* 0x040fe4000786c0ff */
[----:B------:R-:W-:Y:S02]  /*3900*/  LOP3.LUT R3, R3, 0xfffff7ff, RZ, 0xc0, !PT ;  /* 0xfffff7ff03037812 */ /* 0x000fe400078ec0ff */
[----:B------:R-:W-:Y:S02]  /*3910*/  @!P2 VIMNMX R20, PT, PT, R20, R27, !PT ;  /* 0x0000001b1414a248 */ /* 0x000fe40007fe0100 */
[----:B------:R-:W-:Y:S02]  /*3920*/  @P6 LOP3.LUT R3, R3, 0x800, RZ, 0xfc, !PT ;  /* 0x0000080003036812 */ /* 0x000fe400078efcff */
[----:B------:R-:W-:Y:S01]  /*3930*/  ISETP.NE.AND P2, PT, R36, R37, PT ;  /* 0x000000252400720c */ /* 0x000fe20003f45270 */
[----:B------:R-:W-:Y:S01]  /*3940*/  IMAD.MOV.U32 R40, RZ, RZ, R20 ;  /* 0x000000ffff287224 */ /* 0x000fe200078e0014 */
[----:B------:R-:W-:-:S02]  /*3950*/  LOP3.LUT R3, R3, 0xfffffbff, RZ, 0xc0, !PT ;  /* 0xfffffbff03037812 */ /* 0x000fc400078ec0ff */
[----:B------:R-:W-:Y:S02]  /*3960*/  ISETP.NE.AND P1, PT, R37, R38, PT ;  /* 0x000000262500720c */ /* 0x000fe40003f25270 */
[----:B------:R-:W-:Y:S02]  /*3970*/  @P5 LOP3.LUT R3, R3, 0x400, RZ, 0xfc, !PT ;  /* 0x0000040003035812 */ /* 0x000fe400078efcff */
[----:B------:R-:W-:Y:S02]  /*3980*/  @!P3 VIMNMX R21, PT, PT, R21, R20, !PT ;  /* 0x000000141515b248 */ /* 0x000fe40007fe0100 */
[----:B------:R-:W-:Y:S02]  /*3990*/  LOP3.LUT R3, R3, 0xfffffdff, RZ, 0xc0, !PT ;  /* 0xfffffdff03037812 */ /* 0x000fe400078ec0ff */
[----:B------:R-:W-:Y:S02]  /*39a0*/  @!P6 VIMNMX R22, PT, PT, R22, R21, !PT ;  /* 0x000000151616e248 */ /* 0x000fe40007fe0100 */
[----:B------:R-:W-:-:S02]  /*39b0*/  @P4 LOP3.LUT R3, R3, 0x200, RZ, 0xfc, !PT ;  /* 0x0000020003034812 */ /* 0x000fc400078efcff */
[----:B------:R-:W-:Y:S02]  /*39c0*/  @!P5 VIMNMX R23, PT, PT, R23, R22, !PT ;  /* 0x000000161717d248 */ /* 0x000fe40007fe0100 */
[----:B------:R-:W-:Y:S02]  /*39d0*/  LOP3.LUT R3, R3, 0xfffffeff, RZ, 0xc0, !PT ;  /* 0xfffffeff03037812 */ /* 0x000fe400078ec0ff */
[----:B------:R-:W-:Y:S02]  /*39e0*/  @!P4 VIMNMX R16, PT, PT, R16, R23, !PT ;  /* 0x000000171010c248 */ /* 0x000fe40007fe0100 */
[----:B------:R-:W-:Y:S02]  /*39f0*/  @P2 LOP3.LUT R3, R3, 0x100, RZ, 0xfc, !PT ;  /* 0x0000010003032812 */ /* 0x000fe400078efcff */
[----:B------:R-:W-:Y:S02]  /*3a00*/  @!P2 VIMNMX R17, PT, PT, R17, R16, !PT ;  /* 0x000000101111a248 */ /* 0x000fe40007fe0100 */
[----:B------:R-:W-:-:S02]  /*3a10*/  LOP3.LUT R3, R3, 0xffffff7f, RZ, 0xc0, !PT ;  /* 0xffffff7f03037812 */ /* 0x000fc400078ec0ff */
[----:B------:R-:W-:Y:S02]  /*3a20*/  @!P1 VIMNMX R18, PT, PT, R18, R17, !PT ;  /* 0x0000001112129248 */ /* 0x000fe40007fe0100 */
[----:B------:R-:W-:Y:S02]  /*3a30*/  @P1 LOP3.LUT R3, R3, 0x80, RZ, 0xfc, !PT ;  /* 0x0000008003031812 */ /* 0x000fe400078efcff */
[----:B------:R-:W-:Y:S02]  /*3a40*/  ISETP.NE.AND P1, PT, R38, R39, PT ;  /* 0x000000272600720c */ /* 0x000fe40003f25270 */
[----:B------:R-:W-:Y:S02]  /*3a50*/  LOP3.LUT R3, R3, 0xffffffbf, RZ, 0xc0, !PT ;  /* 0xffffffbf03037812 */ /* 0x000fe400078ec0ff */
[----:B------:R-:W-:Y:S02]  /*3a60*/  ISETP.NE.AND P2, PT, R30, R31, PT ;  /* 0x0000001f1e00720c */ /* 0x000fe40003f45270 */
[----:B------:R-:W-:-:S02]  /*3a70*/  ISETP.NE.AND P3, PT, R31, R24, PT ;  /* 0x000000181f00720c */ /* 0x000fc40003f65270 */
[----:B------:R-:W-:Y:S02]  /*3a80*/  ISETP.NE.AND P4, PT, R24, R25, PT ;  /* 0x000000191800720c */ /* 0x000fe40003f85270 */
[----:B------:R-:W-:-:S03]  /*3a90*/  ISETP.NE.AND P5, PT, R25, R26, PT ;  /* 0x0000001a1900720c */ /* 0x000fc60003fa5270 */
[----:B------:R-:W-:Y:S02]  /*3aa0*/  @P1 LOP3.LUT R3, R3, 0x40, RZ, 0xfc, !PT ;  /* 0x0000004003031812 */ /* 0x000fe400078efcff */
[----:B------:R-:W-:Y:S02]  /*3ab0*/  @!P1 VIMNMX R19, PT, PT, R19, R18, !PT ;  /* 0x0000001213139248 */ /* 0x000fe40007fe0100 */
[----:B------:R-:W-:Y:S02]  /*3ac0*/  ISETP.NE.AND P1, PT, R39, R32, PT ;  /* 0x000000202700720c */ /* 0x000fe40003f25270 */
[----:B------:R-:W-:-:S11]  /*3ad0*/  LOP3.LUT R3, R3, 0xffffffdf, RZ, 0xc0, !PT ;  /* 0xffffffdf03037812 */ /* 0x000fd600078ec0ff */
[----:B------:R-:W-:Y:S02]  /*3ae0*/  @P1 LOP3.LUT R3, R3, 0x20, RZ, 0xfc, !PT ;  /* 0x0000002003031812 */ /* 0x000fe400078efcff */
[----:B------:R-:W-:Y:S02]  /*3af0*/  @!P1 VIMNMX R12, PT, PT, R12, R19, !PT ;  /* 0x000000130c0c9248 */ /* 0x000fe40007fe0100 */
[----:B------:R-:W-:Y:S02]  /*3b00*/  ISETP.NE.AND P1, PT, R32, R33, PT ;  /* 0x000000212000720c */ /* 0x000fe40003f25270 */
[----:B------:R-:W-:Y:S01]  /*3b10*/  LOP3.LUT R3, R3, 0xffffffef, RZ, 0xc0, !PT ;  /* 0xffffffef03037812 */ /* 0x000fe200078ec0ff */
[----:B------:R-:W-:-:S10]  /*3b20*/  IMAD.MOV.U32 R38, RZ, RZ, R12 ;  /* 0x000000ffff267224 */ /* 0x000fd400078e000c */
        /* <DEDUP_REMOVED lines=22> */
[----:B------:R-:W-:-:S03]  /*3c90*/  ISETP.NE.AND P1, PT, R29, R30, PT ;  /* 0x0000001e1d00720c */ /* 0x000fc60003f25270 */
[----:B------:R-:W-:-:S10]  /*3ca0*/  IMAD.MOV.U32 R29, RZ, RZ, R9 ;  /* 0x000000ffff1d7224 */ /* 0x000fd400078e0009 */
[----:B------:R-:W-:-:S04]  /*3cb0*/  @!P1 VIMNMX R10, PT, PT, R10, R9, !PT ;  /* 0x000000090a0a9248 */ /* 0x000fc80007fe0100 */
[----:B------:R-:W-:Y:S01]  /*3cc0*/  @!P2 VIMNMX R11, PT, PT, R11, R10, !PT ;  /* 0x0000000a0b0ba248 */ /* 0x000fe20007fe0100 */
[----:B------:R-:W-:-:S03]  /*3cd0*/  IMAD.MOV.U32 R46, RZ, RZ, R10 ;  /* 0x000000ffff2e7224 */ /* 0x000fc600078e000a */
[----:B------:R-:W-:Y:S01]  /*3ce0*/  @!P3 VIMNMX R4, PT, PT, R4, R11, !PT ;  /* 0x0000000b0404b248 */ /* 0x000fe20007fe0100 */
[----:B------:R-:W-:-:S03]  /*3cf0*/  IMAD.MOV.U32 R25, RZ, RZ, R11 ;  /* 0x000000ffff197224 */ /* 0x000fc600078e000b */
[----:B------:R-:W-:Y:S01]  /*3d00*/  @!P4 VIMNMX R5, PT, PT, R5, R4, !PT ;  /* 0x000000040505c248 */ /* 0x000fe20007fe0100 */
[----:B0-----:R-:W-:-:S03]  /*3d10*/  IMAD.MOV.U32 R50, RZ, RZ, R4 ;  /* 0x000000ffff327224 */ /* 0x001fc600078e0004 */
[----:B------:R-:W-:Y:S01]  /*3d20*/  @!P5 VIMNMX R6, PT, PT, R6, R5, !PT ;  /* 0x000000050606d248 */ /* 0x000fe20007fe0100 */
[----:B------:R-:W-:-:S04]  /*3d30*/  IMAD.MOV.U32 R24, RZ, RZ, R5 ;  /* 0x000000ffff187224 */ /* 0x000fc800078e0005 */
[----:B------:R-:W-:-:S07]  /*3d40*/  IMAD.MOV.U32 R26, RZ, RZ, R6 ;  /* 0x000000ffff1a7224 */ /* 0x000fce00078e0006 */
.L_x_283:
[----:B------:R-:W-:Y:S05]  /*3d50*/  BSYNC.RECONVERGENT B0 ;  /* 0x0000000000007941 */ /* 0x000fea0003800200 */
.L_x_281:
[----:B------:R-:W-:Y:S01]  /*3d60*/  P2R R20, PR, RZ, 0x2 ;  /* 0x00000002ff147803 */ /* 0x000fe20000000000 */
[----:B0-----:R-:W0:Y:S01]  /*3d70*/  LDC R7, c[0x0][0x3b0] ;  /* 0x0000ec00ff077b82 */ /* 0x001e220000000800 */
[C---:B------:R-:W-:Y:S01]  /*3d80*/  LOP3.LUT P1, RZ, R3.reuse, 0x40, RZ, 0xc0, !PT ;  /* 0x0000004003ff7812 */ /* 0x040fe2000782c0ff */
[----:B------:R-:W1:Y:S01]  /*3d90*/  LDCU.64 UR6, c[0x0][0x398] ;  /* 0x00007300ff0677ac */ /* 0x000e620008000a00 */
[----:B------:R-:W-:Y:S02]  /*3da0*/  P2R R34, PR, RZ, 0x1 ;  /* 0x00000001ff227803 */ /* 0x000fe40000000000 */
[----:B------:R-:W-:Y:S02]  /*3db0*/  P2R R15, PR, RZ, 0x2 ;  /* 0x00000002ff0f7803 */ /* 0x000fe40000000000 */
[C---:B------:R-:W-:Y:S02]  /*3dc0*/  LOP3.LUT P1, RZ, R3.reuse, 0x80, RZ, 0xc0, !PT ;  /* 0x0000008003ff7812 */ /* 0x040fe4000782c0ff */
[----:B------:R-:W-:-:S02]  /*3dd0*/  LOP3.LUT P0, RZ, R3, 0x2, RZ, 0xc0, !PT ;  /* 0x0000000203ff7812 */ /* 0x000fc4000780c0ff */
[----:B------:R-:W-:Y:S02]  /*3de0*/  P2R R14, PR, RZ, 0x2 ;  /* 0x00000002ff0e7803 */ /* 0x000fe40000000000 */
[C---:B------:R-:W-:Y:S02]  /*3df0*/  LOP3.LUT P1, RZ, R3.reuse, 0x100, RZ, 0xc0, !PT ;  /* 0x0000010003ff7812 */ /* 0x040fe4000782c0ff */
[----:B------:R-:W-:Y:S02]  /*3e00*/  ISETP.NE.U32.AND P6, PT, R48, RZ, PT ;  /* 0x000000ff3000720c */ /* 0x000fe40003fc5070 */
[----:B------:R-:W-:Y:S02]  /*3e10*/  P2R R13, PR, RZ, 0x2 ;  /* 0x00000002ff0d7803 */ /* 0x000fe40000000000 */
[----:B------:R-:W-:Y:S02]  /*3e20*/  LOP3.LUT P1, RZ, R3, 0x200, RZ, 0xc0, !PT ;  /* 0x0000020003ff7812 */ /* 0x000fe4000782c0ff */
[----:B------:R-:W-:-:S02]  /*3e30*/  P2R R28, PR, RZ, 0x4 ;  /* 0x00000004ff1c7803 */ /* 0x000fc40000000000 */
[----:B------:R-:W-:Y:S02]  /*3e40*/  P2R R6, PR, RZ, 0x2 ;  /* 0x00000002ff067803 */ /* 0x000fe40000000000 */
[C---:B------:R-:W-:Y:S02]  /*3e50*/  LOP3.LUT P1, RZ, R3.reuse, 0x400, RZ, 0xc0, !PT ;  /* 0x0000040003ff7812 */ /* 0x040fe4000782c0ff */
[-C--:B0-----:R-:W-:Y:S02]  /*3e60*/  VIMNMX R40, PT, PT, R40, R7.reuse, !PT ;  /* 0x0000000728287248 */ /* 0x081fe40007fe0100 */
[----:B------:R-:W-:Y:S02]  /*3e70*/  P2R R5, PR, RZ, 0x2 ;  /* 0x00000002ff057803 */ /* 0x000fe40000000000 */
[----:B------:R-:W-:Y:S02]  /*3e80*/  LOP3.LUT P1, RZ, R3, 0x800, RZ, 0xc0, !PT ;  /* 0x0000080003ff7812 */ /* 0x000fe4000782c0ff */
[----:B------:R-:W-:-:S02]  /*3e90*/  VIMNMX R10, PT, PT, R21, R7, !PT ;  /* 0x00000007150a7248 */ /* 0x000fc40007fe0100 */
[----:B------:R-:W-:Y:S02]  /*3ea0*/  P2R R4, PR, RZ, 0x2 ;  /* 0x00000002ff047803 */ /* 0x000fe40000000000 */
[----:B------:R-:W-:Y:S02]  /*3eb0*/  LOP3.LUT P1, RZ, R3, 0x1000, RZ, 0xc0, !PT ;  /* 0x0000100003ff7812 */ /* 0x000fe4000782c0ff */
[-C--:B------:R-:W-:Y:S02]  /*3ec0*/  VIMNMX R22, PT, PT, R22, R7.reuse, !PT ;  /* 0x0000000716167248 */ /* 0x080fe40007fe0100 */
[-C--:B------:R-:W-:Y:S02]  /*3ed0*/  SEL R9, R40, R7.reuse, !P1 ;  /* 0x0000000728097207 */ /* 0x080fe40004800000 */
[----:B------:R-:W-:Y:S02]  /*3ee0*/  ISETP.NE.AND P1, PT, R4, RZ, PT ;  /* 0x000000ff0400720c */ /* 0x000fe40003f25270 */
[----:B------:R-:W-:-:S02]  /*3ef0*/  VIMNMX R12, PT, PT, R23, R7, !PT ;  /* 0x00000007170c7248 */ /* 0x000fc40007fe0100 */
[-C--:B------:R-:W-:Y:S02]  /*3f00*/  SEL R10, R10, R7.reuse, !P1 ;  /* 0x000000070a0a7207 */ /* 0x080fe40004800000 */
[----:B------:R-:W-:Y:S02]  /*3f10*/  ISETP.NE.AND P1, PT, R5, RZ, PT ;  /* 0x000000ff0500720c */ /* 0x000fe40003f25270 */
[-C--:B------:R-:W-:Y:S02]  /*3f20*/  VIMNMX R16, PT, PT, R16, R7.reuse, !PT ;  /* 0x0000000710107248 */ /* 0x080fe40007fe0100 */
[-C--:B------:R-:W-:Y:S02]  /*3f30*/  SEL R11, R22, R7.reuse, !P1 ;  /* 0x00000007160b7207 */ /* 0x080fe40004800000 */
[----:B------:R-:W-:Y:S02]  /*3f40*/  ISETP.NE.AND P1, PT, R6, RZ, PT ;  /* 0x000000ff0600720c */ /* 0x000fe40003f25270 */
[----:B------:R-:W-:-:S02]  /*3f50*/  VIMNMX R18, PT, PT, R18, R7, !PT ;  /* 0x0000000712127248 */ /* 0x000fc40007fe0100 */
[-C--:B------:R-:W-:Y:S02]  /*3f60*/  SEL R12, R12, R7.reuse, !P1 ;  /* 0x000000070c0c7207 */ /* 0x080fe40004800000 */
[----:B------:R-:W-:Y:S02]  /*3f70*/  ISETP.NE.AND P1, PT, R13, RZ, PT ;  /* 0x000000ff0d00720c */ /* 0x000fe40003f25270 */
[----:B------:R-:W-:Y:S02]  /*3f80*/  P2R R30, PR, RZ, 0x8 ;  /* 0x00000008ff1e7803 */ /* 0x000fe40000000000 */
[-C--:B------:R-:W-:Y:S02]  /*3f90*/  SEL R13, R16, R7.reuse, !P1 ;  /* 0x00000007100d7207 */ /* 0x080fe40004800000 */
[----:B------:R-:W-:Y:S02]  /*3fa0*/  ISETP.NE.AND P1, PT, R14, RZ, PT ;  /* 0x000000ff0e00720c */ /* 0x000fe40003f25270 */
[----:B------:R-:W-:-:S02]  /*3fb0*/  VIMNMX R14, PT, PT, R17, R7, !PT ;  /* 0x00000007110e7248 */ /* 0x000fc40007fe0100 */
[----:B------:R-:W-:Y:S02]  /*3fc0*/  P2R R31, PR, RZ, 0x10 ;  /* 0x00000010ff1f7803 */ /* 0x000fe40000000000 */
[-C--:B------:R-:W-:Y:S02]  /*3fd0*/  SEL R14, R14, R7.reuse, !P1 ;  /* 0x000000070e0e7207 */ /* 0x080fe40004800000 */
[----:B------:R-:W-:Y:S02]  /*3fe0*/  ISETP.NE.AND P1, PT, R15, RZ, PT ;  /* 0x000000ff0f00720c */ /* 0x000fe40003f25270 */
[----:B------:R-:W-:Y:S02]  /*3ff0*/  P2R R32, PR, RZ, 0x20 ;  /* 0x00000020ff207803 */ /* 0x000fe40000000000 */
[----:B------:R-:W-:Y:S01]  /*4000*/  SEL R15, R18, R7, !P1 ;  /* 0x00000007120f7207 */ /* 0x000fe20004800000 */
[----:B------:R-:W-:Y:S01]  /*4010*/  BAR.SYNC.DEFER_BLOCKING 0x0 ;  /* 0x0000000000007b1d */ /* 0x000fe20000010000 */
[----:B------:R-:W-:-:S02]  /*4020*/  ISETP.NE.AND P1, PT, R20, RZ, PT ;  /* 0x000000ff1400720c */ /* 0x000fc40003f25270 */
[-C--:B------:R-:W-:Y:S02]  /*4030*/  VIMNMX R20, PT, PT, R35, R7.reuse, !PT ;  /* 0x0000000723147248 */ /* 0x080fe40007fe0100 */
[C---:B------:R-:W-:Y:S02]  /*4040*/  LOP3.LUT P2, RZ, R3.reuse, 0x20, RZ, 0xc0, !PT ;  /* 0x0000002003ff7812 */ /* 0x040fe4000784c0ff */
[----:B------:R-:W-:Y:S02]  /*4050*/  SEL R20, R20, R7, !P0 ;  /* 0x0000000714147207 */ /* 0x000fe40004000000 */
[----:B------:R-:W-:Y:S02]  /*4060*/  ISETP.NE.AND P0, PT, R34, RZ, PT ;  /* 0x000000ff2200720c */ /* 0x000fe40003f05270 */
[C---:B------:R-:W-:Y:S02]  /*4070*/  LOP3.LUT P3, RZ, R3.reuse, 0x10, RZ, 0xc0, !PT ;  /* 0x0000001003ff7812 */ /* 0x040fe4000786c0ff */
[----:B------:R-:W-:-:S02]  /*4080*/  LOP3.LUT P4, RZ, R3, 0x8, RZ, 0xc0, !PT ;  /* 0x0000000803ff7812 */ /* 0x000fc4000788c0ff */
[----:B------:R-:W-:Y:S02]  /*4090*/  LOP3.LUT P5, RZ, R3, 0x4, RZ, 0xc0, !PT ;  /* 0x0000000403ff7812 */ /* 0x000fe400078ac0ff */
[----:B------:R-:W-:Y:S02]  /*40a0*/  ISETP.NE.AND.EX P6, PT, RZ, UR4, PT, P6 ;  /* 0x00000004ff007c0c */ /* 0x000fe4000bfc5360 */
[-C--:B------:R-:W-:Y:S02]  /*40b0*/  VIMNMX R8, PT, PT, R27, R7.reuse, !PT ;  /* 0x000000071b087248 */ /* 0x080fe40007fe0100 */
[-C--:B------:R-:W-:Y:S02]  /*40c0*/  VIMNMX R16, PT, PT, R19, R7.reuse, !PT ;  /* 0x0000000713107248 */ /* 0x080fe40007fe0100 */
[-C--:B------:R-:W-:Y:S01]  /*40d0*/  VIMNMX R38, PT, PT, R38, R7.reuse, !PT ;  /* 0x0000000726267248 */ /* 0x080fe20007fe0100 */
[----:B------:R-:W-:Y:S01]  /*40e0*/  STS.128 [R2+0x10], R12 ;  /* 0x0000100c02007388 */ /* 0x000fe20000000c00 */
[----:B------:R-:W-:-:S02]  /*40f0*/  VIMNMX R18, PT, PT, R33, R7, !PT ;  /* 0x0000000721127248 */ /* 0x000fc40007fe0100 */
[-C--:B------:R-:W-:Y:S02]  /*4100*/  VIMNMX R42, PT, PT, R42, R7.reuse, !PT ;  /* 0x000000072a2a7248 */ /* 0x080fe40007fe0100 */
[-C--:B------:R-:W-:Y:S02]  /*4110*/  SEL R8, R8, R7.reuse, !P6 ;  /* 0x0000000708087207 */ /* 0x080fe40007000000 */
[-C--:B------:R-:W-:Y:S02]  /*4120*/  SEL R16, R16, R7.reuse, !P2 ;  /* 0x0000000710107207 */ /* 0x080fe40005000000 */
[-C--:B------:R-:W-:Y:S01]  /*4130*/  SEL R17, R38, R7.reuse, !P3 ;  /* 0x0000000726117207 */ /* 0x080fe20005800000 */
[----:B------:R-:W-:Y:S01]  /*4140*/  STS.128 [R2], R8 ;  /* 0x0000000802007388 */ /* 0x000fe20000000c00 */
[-C--:B------:R-:W-:Y:S02]  /*4150*/  SEL R18, R18, R7.reuse, !P4 ;  /* 0x0000000712127207 */ /* 0x080fe40006000000 */
[----:B------:R-:W-:-:S02]  /*4160*/  SEL R19, R42, R7, !P5 ;  /* 0x000000072a137207 */ /* 0x000fc40006800000 */
[----:B------:R-:W-:Y:S02]  /*4170*/  LOP3.LUT P6, RZ, R3, 0x1, RZ, 0xc0, !PT ;  /* 0x0000000103ff7812 */ /* 0x000fe400078cc0ff */
[----:B------:R-:W-:Y:S01]  /*4180*/  ISETP.NE.AND P2, PT, R28, RZ, PT ;  /* 0x000000ff1c00720c */ /* 0x000fe20003f45270 */
[----:B------:R-:W-:Y:S01]  /*4190*/  STS.128 [R2+0x20], R16 ;  /* 0x0000201002007388 */ /* 0x000fe20000000c00 */
[----:B------:R-:W-:Y:S02]  /*41a0*/  ISETP.NE.AND P3, PT, R30, RZ, PT ;  /* 0x000000ff1e00720c */ /* 0x000fe40003f65270 */
[----:B------:R-:W-:Y:S02]  /*41b0*/  ISETP.NE.AND P4, PT, R31, RZ, PT ;  /* 0x000000ff1f00720c */ /* 0x000fe40003f85270 */
[----:B------:R-:W-:Y:S02]  /*41c0*/  ISETP.NE.AND P5, PT, R32, RZ, PT ;  /* 0x000000ff2000720c */ /* 0x000fe40003fa5270 */
[----:B------:R-:W-:-:S02]  /*41d0*/  VIMNMX R44, PT, PT, R44, R7, !PT ;  /* 0x000000072c2c7248 */ /* 0x000fc40007fe0100 */
[-C--:B------:R-:W-:Y:S02]  /*41e0*/  VIMNMX R22, PT, PT, R29, R7.reuse, !PT ;  /* 0x000000071d167248 */ /* 0x080fe40007fe0100 */
[-C--:B------:R-:W-:Y:S02]  /*41f0*/  VIMNMX R46, PT, PT, R46, R7.reuse, !PT ;  /* 0x000000072e2e7248 */ /* 0x080fe40007fe0100 */
[-C--:B------:R-:W-:Y:S02]  /*4200*/  VIMNMX R4, PT, PT, R25, R7.reuse, !PT ;  /* 0x0000000719047248 */ /* 0x080fe40007fe0100 */
[-C--:B------:R-:W-:Y:S02]  /*4210*/  VIMNMX R50, PT, PT, R50, R7.reuse, !PT ;  /* 0x0000000732327248 */ /* 0x080fe40007fe0100 */
[-C--:B------:R-:W-:Y:S02]  /*4220*/  VIMNMX R6, PT, PT, R24, R7.reuse, !PT ;  /* 0x0000000718067248 */ /* 0x080fe40007fe0100 */
[----:B------:R-:W-:-:S02]  /*4230*/  SEL R21, R44, R7, !P6 ;  /* 0x000000072c157207 */ /* 0x000fc40007000000 */
[-C--:B------:R-:W-:Y:S02]  /*4240*/  SEL R22, R22, R7.reuse, !P1 ;  /* 0x0000000716167207 */ /* 0x080fe40004800000 */
[-C--:B------:R-:W-:Y:S02]  /*4250*/  SEL R23, R46, R7.reuse, !P2 ;  /* 0x000000072e177207 */ /* 0x080fe40005000000 */
[-C--:B------:R-:W-:Y:S02]  /*4260*/  SEL R4, R4, R7.reuse, !P3 ;  /* 0x0000000704047207 */ /* 0x080fe40005800000 */
[-C--:B------:R-:W-:Y:S01]  /*4270*/  SEL R5, R50, R7.reuse, !P4 ;  /* 0x0000000732057207 */ /* 0x080fe20006000000 */
[----:B------:R-:W-:Y:S01]  /*4280*/  STS.128 [R2+0x30], R20 ;  /* 0x0000301402007388 */ /* 0x000fe20000000c00 */
[-C--:B------:R-:W-:Y:S02]  /*4290*/  SEL R6, R6, R7.reuse, !P5 ;  /* 0x0000000706067207 */ /* 0x080fe40006800000 */
[----:B------:R-:W-:-:S05]  /*42a0*/  @!P0 VIMNMX R7, PT, PT, R26, R7, !PT ;  /* 0x000000071a078248 */ /* 0x000fca0007fe0100 */
[----:B------:R1:W-:Y:S01]  /*42b0*/  STS.128 [R2+0x40], R4 ;  /* 0x0000400402007388 */ /* 0x0003e20000000c00 */
[----:B------:R-:W-:-:S03]  /*42c0*/  NOP ;  /* 0x0000000000007918 */ /* 0x000fc60000000000 */
[----:B------:R-:W0:Y:S04]  /*42d0*/  LDS R25, [R0] ;  /* 0x0000000000197984 */ /* 0x000e280000000800 */
[----:B------:R-:W2:Y:S04]  /*42e0*/  LDS R27, [R0+0x80] ;  /* 0x00008000001b7984 */ /* 0x000ea80000000800 */
[----:B------:R-:W3:Y:S01]  /*42f0*/  LDS R29, [R0+0x100] ;  /* 0x00010000001d7984 */ /* 0x000ee20000000800 */
[----:B-1----:R-:W-:-:S03]  /*4300*/  IADD3 R2, P0, PT, R67, UR6, RZ ;  /* 0x0000000643027c10 */ /* 0x002fc6000ff1e0ff */
[----:B------:R-:W1:Y:S01]  /*4310*/  LDS R31, [R0+0x180] ;  /* 0x00018000001f7984 */ /* 0x000e620000000800 */
[----:B------:R-:W-:-:S03]  /*4320*/  IADD3.X R3, PT, PT, R59, UR7, RZ, P0, !PT ;  /* 0x000000073b037c10 */ /* 0x000fc600087fe4ff */
[----:B------:R-:W4:Y:S04]  /*4330*/  LDS R9, [R0+0x200] ;  /* 0x0002000000097984 */ /* 0x000f280000000800 */
[----:B------:R-:W5:Y:S04]  /*4340*/  LDS R11, [R0+0x280] ;  /* 0x00028000000b7984 */ /* 0x000f680000000800 */
        /* <DEDUP_REMOVED lines=14> */
[----:B0-----:R-:W-:Y:S04]  /*4430*/  STG.E desc[UR18][R2.64], R25 ;  /* 0x0000001902007986 */ /* 0x001fe8000c101912 */
[----:B--2---:R-:W-:Y:S04]  /*4440*/  STG.E desc[UR18][R2.64+0x80], R27 ;  /* 0x0000801b02007986 */ /* 0x004fe8000c101912 */
[----:B---3--:R-:W-:Y:S04]  /*4450*/  STG.E desc[UR18][R2.64+0x100], R29 ;  /* 0x0001001d02007986 */ /* 0x008fe8000c101912 */
[----:B-1----:R-:W-:Y:S04]  /*4460*/  STG.E desc[UR18][R2.64+0x180], R31 ;  /* 0x0001801f02007986 */ /* 0x002fe8000c101912 */
[----:B----4-:R-:W-:Y:S04]  /*4470*/  STG.E desc[UR18][R2.64+0x200], R9 ;  /* 0x0002000902007986 */ /* 0x010fe8000c101912 */
[----:B-----5:R-:W-:Y:S04]  /*4480*/  STG.E desc[UR18][R2.64+0x280], R11 ;  /* 0x0002800b02007986 */ /* 0x020fe8000c101912 */
[----:B------:R-:W-:Y:S04]  /*4490*/  STG.E desc[UR18][R2.64+0x300], R13 ;  /* 0x0003000d02007986 */ /* 0x000fe8000c101912 */
        /* <DEDUP_REMOVED lines=12> */
[----:B------:R-:W-:Y:S01]  /*4560*/  STG.E desc[UR18][R2.64+0x980], R43 ;  /* 0x0009802b02007986 */ /* 0x000fe2000c101912 */
[----:B------:R-:W-:Y:S05]  /*4570*/  EXIT ;  /* 0x000000000000794d */ /* 0x000fea0003800000 */
.L_x_280:
[----:B------:R-:W-:-:S04]  /*4580*/  ISETP.NE.U32.AND P0, PT, R28, RZ, PT ;  /* 0x000000ff1c00720c */ /* 0x000fc80003f05070 */
[----:B------:R-:W-:-:S13]  /*4590*/  ISETP.NE.AND.EX P0, PT, R50, RZ, PT, P0 ;  /* 0x000000ff3200720c */ /* 0x000fda0003f05300 */
[----:B------:R-:W-:Y:S05]  /*45a0*/  @!P0 EXIT ;  /* 0x000000000000894d */ /* 0x000fea0003800000 */
[----:B------:R-:W0:Y:S01]  /*45b0*/  LDC.64 R6, c[0x0][0x380] ;  /* 0x0000e000ff067b82 */ /* 0x000e220000000a00 */
[----:B------:R-:W1:Y:S07]  /*45c0*/  S2R R2, SR_TID.X ;  /* 0x0000000000027919 */ /* 0x000e6e0000002100 */
[----:B------:R-:W2:Y:S01]  /*45d0*/  LDC.64 R4, c[0x0][0x390] ;  /* 0x0000e400ff047b82 */ /* 0x000ea20000000a00 */
[----:B0-----:R-:W-:-:S05]  /*45e0*/  IMAD.WIDE.U32 R6, R61, 0x4600, R6 ;  /* 0x000046003d067825 */ /* 0x001fca00078e0006 */
[----:B------:R0:W3:Y:S01]  /*45f0*/  LD.E.STRONG.SM R25, desc[UR18][R6.64] ;  /* 0x0000001206197980 */ /* 0x0000e2000c10b900 */
[----:B--2---:R-:W-:Y:S01]  /*4600*/  IMAD.WIDE.U32 R4, R61, 0x4600, R4 ;  /* 0x000046003d047825 */ /* 0x004fe200078e0004 */
[C---:B-1----:R-:W-:Y:S02]  /*4610*/  LOP3.LUT R17, R2.reuse, 0x1f, RZ, 0xc0, !PT ;  /* 0x0000001f02117812 */ /* 0x042fe400078ec0ff */
[----:B------:R-:W-:-:S05]  /*4620*/  LOP3.LUT R0, R2, 0x3e0, RZ, 0xc0, !PT ;  /* 0x000003e002007812 */ /* 0x000fca00078ec0ff */
[----:B------:R-:W-:-:S04]  /*4630*/  IMAD R17, R0, 0x14, R17 ;  /* 0x0000001400117824 */ /* 0x000fc800078e0211 */
[C---:B------:R-:W-:Y:S02]  /*4640*/  IMAD.SHL.U32 R9, R17.reuse, 0x4, RZ ;  /* 0x0000000411097824 */ /* 0x040fe400078e00ff */
[C---:B------:R-:W-:Y:S02]  /*4650*/  VIADD R23, R17.reuse, 0xe0 ;  /* 0x000000e011177836 */ /* 0x040fe40000000000 */
[C---:B------:R-:W-:Y:S01]  /*4660*/  VIADD R49, R17.reuse, 0x100 ;  /* 0x0000010011317836 */ /* 0x040fe20000000000 */
[----:B------:R-:W-:Y:S01]  /*4670*/  IADD3 R8, P1, PT, R6, R9, RZ ;  /* 0x0000000906087210 */ /* 0x000fe20007f3e0ff */
[----:B------:R-:W-:Y:S01]  /*4680*/  VIADD R51, R17, 0x120 ;  /* 0x0000012011337836 */ /* 0x000fe20000000000 */
[----:B0-----:R-:W-:Y:S01]  /*4690*/  IADD3 R6, P0, PT, R9, R4, RZ ;  /* 0x0000000409067210 */ /* 0x001fe20007f1e0ff */
[----:B------:R-:W-:Y:S02]  /*46a0*/  VIADD R53, R17, 0x140 ;  /* 0x0000014011357836 */ /* 0x000fe40000000000 */
[----:B------:R-:W-:-:S02]  /*46b0*/  IMAD.X R9, RZ, RZ, R7, P1 ;  /* 0x000000ffff097224 */ /* 0x000fc400008e0607 */
[----:B------:R-:W-:Y:S01]  /*46c0*/  IMAD.X R7, RZ, RZ, R5, P0 ;  /* 0x000000ffff077224 */ /* 0x000fe200000e0605 */
[CC--:B------:R-:W-:Y:S01]  /*46d0*/  ISETP.GE.U32.AND P0, PT, R17.reuse, R28.reuse, PT ;  /* 0x0000001c1100720c */ /* 0x0c0fe20003f06070 */
[C---:B------:R-:W-:Y:S02]  /*46e0*/  VIADD R55, R17.reuse, 0x160 ;  /* 0x0000016011377836 */ /* 0x040fe40000000000 */
[C---:B------:R-:W-:Y:S02]  /*46f0*/  VIADD R3, R17.reuse, 0x20 ;  /* 0x0000002011037836 */ /* 0x040fe40000000000 */
[C---:B------:R-:W-:Y:S02]  /*4700*/  VIADD R13, R17.reuse, 0x40 ;  /* 0x00000040110d7836 */ /* 0x040fe40000000000 */
[----:B------:R-:W-:Y:S01]  /*4710*/  VIADD R11, R17, 0x60 ;  /* 0x00000060110b7836 */ /* 0x000fe20000000000 */
[-C--:B------:R-:W-:Y:S01]  /*4720*/  ISETP.GE.U32.AND P1, PT, R3, R28.reuse, PT ;  /* 0x0000001c0300720c */ /* 0x080fe20003f26070 */
        /* <DEDUP_REMOVED lines=9> */
[----:B------:R-:W-:Y:S01]  /*47c0*/  ISETP.GE.U32.AND P2, PT, R19, R28, PT ;  /* 0x0000001c1300720c */ /* 0x000fe20003f46070 */
[----:B------:R-:W-:-:S02]  /*47d0*/  VIADD R69, R17, 0x1c0 ;  /* 0x000001c011457836 */ /* 0x000fc40000000000 */
[C---:B------:R-:W-:Y:S02]  /*47e0*/  VIADD R0, R17.reuse, 0x1e0 ;  /* 0x000001e011007836 */ /* 0x040fe40000000000 */
[C---:B------:R-:W-:Y:S02]  /*47f0*/  VIADD R14, R17.reuse, 0x200 ;  /* 0x00000200110e7836 */ /* 0x040fe40000000000 */
[C---:B------:R-:W-:Y:S02]  /*4800*/  VIADD R22, R17.reuse, 0x220 ;  /* 0x0000022011167836 */ /* 0x040fe40000000000 */
[C---:B------:R-:W-:Y:S02]  /*4810*/  VIADD R24, R17.reuse, 0x240 ;  /* 0x0000024011187836 */ /* 0x040fe40000000000 */
[----:B------:R-:W-:Y:S02]  /*4820*/  VIADD R26, R17, 0x260 ;  /* 0x00000260111a7836 */ /* 0x000fe40000000000 */
[----:B---3--:R-:W-:-:S02]  /*4830*/  IMAD.MOV.U32 R57, RZ, RZ, R25 ;  /* 0x000000ffff397224 */ /* 0x008fc400078e0019 */
[----:B------:R-:W2:Y:S01]  /*4840*/  @!P0 LD.E.STRONG.SM R25, desc[UR18][R8.64] ;  /* 0x0000001208198980 */ /* 0x000ea2000c10b900 */
[----:B------:R-:W-:Y:S01]  /*4850*/  ISETP.GE.U32.AND P0, PT, R23, R28, PT ;  /* 0x0000001c1700720c */ /* 0x000fe20003f06070 */
[--C-:B------:R-:W-:Y:S02]  /*4860*/  IMAD.MOV.U32 R43, RZ, RZ, R57.reuse ;  /* 0x000000ffff2b7224 */ /* 0x100fe400078e0039 */
[--C-:B------:R-:W-:Y:S02]  /*4870*/  IMAD.MOV.U32 R45, RZ, RZ, R57.reuse ;  /* 0x000000ffff2d7224 */ /* 0x100fe400078e0039 */
[--C-:B------:R-:W-:Y:S02]  /*4880*/  IMAD.MOV.U32 R47, RZ, RZ, R57.reuse ;  /* 0x000000ffff2f7224 */ /* 0x100fe400078e0039 */
[--C-:B------:R-:W-:Y:S02]  /*4890*/  IMAD.MOV.U32 R59, RZ, RZ, R57.reuse ;  /* 0x000000ffff3b7224 */ /* 0x100fe400078e0039 */
[----:B------:R-:W-:-:S02]  /*48a0*/  IMAD.MOV.U32 R63, RZ, RZ, R57 ;  /* 0x000000ffff3f7224 */ /* 0x000fc400078e0039 */
[--C-:B------:R-:W-:Y:S02]  /*48b0*/  IMAD.MOV.U32 R27, RZ, RZ, R57.reuse ;  /* 0x000000ffff1b7224 */ /* 0x100fe400078e0039 */
[----:B------:R-:W3:Y:S01]  /*48c0*/  @!P0 LD.E.STRONG.SM R43, desc[UR18][R8.64+0x380] ;  /* 0x00038012082b8980 */ /* 0x000ee2000c10b900 */
[----:B------:R-:W-:Y:S01]  /*48d0*/  ISETP.GE.U32.AND P0, PT, R49, R28, PT ;  /* 0x0000001c3100720c */ /* 0x000fe20003f06070 */
[--C-:B------:R-:W-:Y:S02]  /*48e0*/  IMAD.MOV.U32 R33, RZ, RZ, R57.reuse ;  /* 0x000000ffff217224 */ /* 0x100fe400078e0039 */
[--C-:B------:R-:W-:Y:S01]  /*48f0*/  IMAD.MOV.U32 R35, RZ, RZ, R57.reuse ;  /* 0x000000ffff237224 */ /* 0x100fe200078e0039 */
[----:B------:R-:W4:Y:S01]  /*4900*/  @!P1 LD.E.STRONG.SM R27, desc[UR18][R8.64+0x80] ;  /* 0x00008012081b9980 */ /* 0x000f22000c10b900 */
[--C-:B------:R-:W-:Y:S02]  /*4910*/  IMAD.MOV.U32 R37, RZ, RZ, R57.reuse ;  /* 0x000000ffff257224 */ /* 0x100fe400078e0039 */
[--C-:B------:R-:W-:Y:S01]  /*4920*/  IMAD.MOV.U32 R39, RZ, RZ, R57.reuse ;  /* 0x000000ffff277224 */ /* 0x100fe200078e0039 */
[----:B------:R-:W5:Y:S01]  /*4930*/  @!P6 LD.E.STRONG.SM R33, desc[UR18][R8.64+0x100] ;  /* 0x000100120821e980 */ /* 0x000f62000c10b900 */
[----:B------:R-:W-:-:S02]  /*4940*/  IMAD.MOV.U32 R41, RZ, RZ, R57 ;  /* 0x000000ffff297224 */ /* 0x000fc400078e0039 */
[--C-:B------:R-:W-:Y:S01]  /*4950*/  IMAD.MOV.U32 R65, RZ, RZ, R57.reuse ;  /* 0x000000ffff417224 */ /* 0x100fe200078e0039 */
[----:B------:R-:W5:Y:S01]  /*4960*/  @!P5 LD.E.STRONG.SM R35, desc[UR18][R8.64+0x180] ;  /* 0x000180120823d980 */ /* 0x000f62000c10b900 */
[--C-:B------:R-:W-:Y:S02]  /*4970*/  IMAD.MOV.U32 R67, RZ, RZ, R57.reuse ;  /* 0x000000ffff437224 */ /* 0x100fe400078e0039 */
[--C-:B------:R-:W-:Y:S01]  /*4980*/  IMAD.MOV.U32 R10, RZ, RZ, R57.reuse ;  /* 0x000000ffff0a7224 */ /* 0x100fe200078e0039 */
[----:B------:R-:W5:Y:S01]  /*4990*/  @!P0 LD.E.STRONG.SM R45, desc[UR18][R8.64+0x400] ;  /* 0x00040012082d8980 */ /* 0x000f62000c10b900 */
[-C--:B------:R-:W-:Y:S01]  /*49a0*/  ISETP.GE.U32.AND P0, PT, R51, R28.reuse, PT ;  /* 0x0000001c3300720c */ /* 0x080fe20003f06070 */
[--C-:B------:R-:W-:Y:S01]  /*49b0*/  IMAD.MOV.U32 R12, RZ, RZ, R57.reuse ;  /* 0x000000ffff0c7224 */ /* 0x100fe200078e0039 */
[-C--:B------:R-:W-:Y:S01]  /*49c0*/  ISETP.GE.U32.AND P1, PT, R69, R28.reuse, PT ;  /* 0x0000001c4500720c */ /* 0x080fe20003f26070 */
[----:B------:R-:W5:Y:S01]  /*49d0*/  @!P4 LD.E.STRONG.SM R37, desc[UR18][R8.64+0x200] ;  /* 0x000200120825c980 */ /* 0x000f62000c10b900 */
[----:B------:R-:W-:Y:S01]  /*49e0*/  ISETP.GE.U32.AND P6, PT, R26, R28, PT ;  /* 0x0000001c1a00720c */ /* 0x000fe20003fc6070 */
[----:B------:R-:W-:-:S02]  /*49f0*/  IMAD.MOV.U32 R16, RZ, RZ, R57 ;  /* 0x000000ffff107224 */ /* 0x000fc400078e0039 */
[----:B------:R-:W5:Y:S01]  /*4a00*/  @!P3 LD.E.STRONG.SM R39, desc[UR18][R8.64+0x280] ;  /* 0x000280120827b980 */ /* 0x000f62000c10b900 */
[--C-:B------:R-:W-:Y:S02]  /*4a10*/  IMAD.MOV.U32 R52, RZ, RZ, R57.reuse ;  /* 0x000000ffff347224 */ /* 0x100fe400078e0039 */
[----:B------:R-:W-:Y:S01]  /*4a20*/  IMAD.MOV.U32 R54, RZ, RZ, R57 ;  /* 0x000000ffff367224 */ /* 0x000fe200078e0039 */
[----:B------:R-:W5:Y:S04]  /*4a30*/  @!P2 LD.E.STRONG.SM R41, desc[UR18][R8.64+0x300] ;  /* 0x000300120829a980 */ /* 0x000f68000c10b900 */
[----:B------:R-:W5:Y:S01]  /*4a40*/  @!P0 LD.E.STRONG.SM R47, desc[UR18][R8.64+0x480] ;  /* 0x00048012082f8980 */ /* 0x000f62000c10b900 */
[-C--:B------:R-:W-:Y:S02]  /*4a50*/  ISETP.GE.U32.AND P0, PT, R53, R28.reuse, PT ;  /* 0x0000001c3500720c */ /* 0x080fe40003f06070 */
[-C--:B------:R-:W-:Y:S01]  /*4a60*/  ISETP.GE.U32.AND P3, PT, R14, R28.reuse, PT ;  /* 0x0000001c0e00720c */ /* 0x080fe20003f66070 */
[----:B------:R-:W5:Y:S01]  /*4a70*/  @!P1 LD.E.STRONG.SM R10, desc[UR18][R8.64+0x700] ;  /* 0x00070012080a9980 */ /* 0x000f62000c10b900 */
[----:B------:R-:W-:-:S02]  /*4a80*/  ISETP.GE.U32.AND P4, PT, R22, R28, PT ;  /* 0x0000001c1600720c */ /* 0x000fc40003f86070 */
[-C--:B------:R-:W-:Y:S01]  /*4a90*/  ISETP.GE.U32.AND P5, PT, R24, R28.reuse, PT ;  /* 0x0000001c1800720c */ /* 0x080fe20003fa6070 */
[----:B------:R-:W5:Y:S06]  /*4aa0*/  @!P6 LD.E.STRONG.SM R57, desc[UR18][R8.64+0x980] ;  /* 0x000980120839e980 */ /* 0x000f6c000c10b900 */
[----:B------:R-:W5:Y:S01]  /*4ab0*/  @!P0 LD.E.STRONG.SM R59, desc[UR18][R8.64+0x500] ;  /* 0x00050012083b8980 */ /* 0x000f62000c10b900 */
[-C--:B------:R-:W-:Y:S02]  /*4ac0*/  ISETP.GE.U32.AND P0, PT, R55, R28.reuse, PT ;  /* 0x0000001c3700720c */ /* 0x080fe40003f06070 */
[-C--:B------:R-:W-:Y:S01]  /*4ad0*/  ISETP.GE.U32.AND P2, PT, R0, R28.reuse, PT ;  /* 0x0000001c0000720c */ /* 0x080fe20003f46070 */
[----:B------:R-:W5:Y:S04]  /*4ae0*/  @!P3 LD.E.STRONG.SM R16, desc[UR18][R8.64+0x800] ;  /* 0x000800120810b980 */ /* 0x000f68000c10b900 */
[----:B------:R-:W5:Y:S04]  /*4af0*/  @!P4 LD.E.STRONG.SM R52, desc[UR18][R8.64+0x880] ;  /* 0x000880120834c980 */ /* 0x000f68000c10b900 */
[----:B------:R-:W5:Y:S04]  /*4b00*/  @!P5 LD.E.STRONG.SM R54, desc[UR18][R8.64+0x900] ;  /* 0x000900120836d980 */ /* 0x000f68000c10b900 */
[----:B------:R-:W5:Y:S01]  /*4b10*/  @!P0 LD.E.STRONG.SM R63, desc[UR18][R8.64+0x580] ;  /* 0x00058012083f8980 */ /* 0x000f62000c10b900 */
[----:B------:R-:W-:-:S03]  /*4b20*/  ISETP.GE.U32.AND P0, PT, R31, R28, PT ;  /* 0x0000001c1f00720c */ /* 0x000fc60003f06070 */
[----:B------:R-:W5:Y:S10]  /*4b30*/  @!P2 LD.E.STRONG.SM R12, desc[UR18][R8.64+0x780] ;  /* 0x00078012080ca980 */ /* 0x000f74000c10b900 */
[----:B------:R-:W5:Y:S01]  /*4b40*/  @!P0 LD.E.STRONG.SM R65, desc[UR18][R8.64+0x600] ;  /* 0x0006001208418980 */ /* 0x000f62000c10b900 */
[----:B------:R-:W-:-:S13]  /*4b50*/  ISETP.GE.U32.AND P0, PT, R29, R28, PT ;  /* 0x0000001c1d00720c */ /* 0x000fda0003f06070 */
[----:B------:R-:W5:Y:S01]  /*4b60*/  @!P0 LD.E.STRONG.SM R67, desc[UR18][R8.64+0x680] ;  /* 0x0006801208438980 */ /* 0x000f62000c10b900 */
[----:B------:R-:W0:Y:S01]  /*4b70*/  S2R R29, SR_LANEID ;  /* 0x00000000001d7919 */ /* 0x000e220000000000 */
[----:B------:R-:W1:Y:S01]  /*4b80*/  S2UR UR5, SR_CgaCtaId ;  /* 0x00000000000579c3 */ /* 0x000e620000008800 */
[----:B------:R-:W-:Y:S01]  /*4b90*/  SHF.R.U32.HI R30, RZ, 0x5, R2 ;  /* 0x00000005ff1e7819 */ /* 0x000fe20000011602 */
[----:B------:R-:W-:Y:S02]  /*4ba0*/  UMOV UR4, 0x400 ;  /* 0x0000040000047882 */ /* 0x000fe40000000000 */
[----:B-1----:R-:W-:Y:S02]  /*4bb0*/  ULEA UR15, UR5, UR4, 0x18 ;  /* 0x00000004050f7291 */ /* 0x002fe4000f8ec0ff */
[----:B0-----:R-:W-:-:S05]  /*4bc0*/  IMAD R0, R30, 0x280, R29 ;  /* 0x000002801e007824 */ /* 0x001fca00078e021d */
[----:B------:R-:W-:-:S05]  /*4bd0*/  LEA R0, R0, UR15, 0x2 ;  /* 0x0000000f00007c11 */ /* 0x000fca000f8e10ff */
[----:B------:R-:W-:Y:S01]  /*4be0*/  IMAD R48, R29, 0x4c, R0 ;  /* 0x0000004c1d307824 */ /* 0x000fe200078e0200 */
[----:B--2---:R-:W-:Y:S04]  /*4bf0*/  STS [R0], R25 ;  /* 0x0000001900007388 */ /* 0x004fe80000000800 */
[----:B---3--:R-:W-:Y:S04]  /*4c00*/  STS [R0+0x380], R43 ;  /* 0x0003802b00007388 */ /* 0x008fe80000000800 */
[----:B----4-:R-:W-:Y:S04]  /*4c10*/  STS [R0+0x80], R27 ;  /* 0x0000801b00007388 */ /* 0x010fe80000000800 */
[----:B-----5:R-:W-:Y:S04]  /*4c20*/  STS [R0+0x100], R33 ;  /* 0x0001002100007388 */ /* 0x020fe80000000800 */
[----:B------:R-:W-:Y:S04]  /*4c30*/  STS [R0+0x180], R35 ;  /* 0x0001802300007388 */ /* 0x000fe80000000800 */
[----:B------:R-:W-:Y:S04]  /*4c40*/  STS [R0+0x400], R45 ;  /* 0x0004002d00007388 */ /* 0x000fe80000000800 */
[----:B------:R-:W-:Y:S04]  /*4c50*/  STS [R0+0x200], R37 ;  /* 0x0002002500007388 */ /* 0x000fe80000000800 */
[----:B------:R-:W-:Y:S04]  /*4c60*/  STS [R0+0x280], R39 ;  /* 0x0002802700007388 */ /* 0x000fe80000000800 */
[----:B------:R-:W-:Y:S04]  /*4c70*/  STS [R0+0x300], R41 ;  /* 0x0003002900007388 */ /* 0x000fe80000000800 */
[----:B------:R-:W-:Y:S04]  /*4c80*/  STS [R0+0x480], R47 ;  /* 0x0004802f00007388 */ /* 0x000fe80000000800 */
[----:B------:R-:W-:Y:S04]  /*4c90*/  STS [R0+0x700], R10 ;  /* 0x0007000a00007388 */ /* 0x000fe80000000800 */
[----:B------:R-:W-:Y:S04]  /*4ca0*/  STS [R0+0x980], R57 ;  /* 0x0009803900007388 */ /* 0x000fe80000000800 */
[----:B------:R0:W-:Y:S04]  /*4cb0*/  STS [R0+0x500], R59 ;  /* 0x0005003b00007388 */ /* 0x0001e80000000800 */
[----:B------:R-:W-:Y:S04]  /*4cc0*/  STS [R0+0x800], R16 ;  /* 0x0008001000007388 */ /* 0x000fe80000000800 */
[----:B------:R-:W-:Y:S04]  /*4cd0*/  STS [R0+0x880], R52 ;  /* 0x0008803400007388 */ /* 0x000fe80000000800 */
[----:B------:R-:W-:Y:S04]  /*4ce0*/  STS [R0+0x900], R54 ;  /* 0x0009003600007388 */ /* 0x000fe80000000800 */
[----:B------:R1:W-:Y:S04]  /*4cf0*/  STS [R0+0x580], R63 ;  /* 0x0005803f00007388 */ /* 0x0003e80000000800 */
[----:B------:R-:W-:Y:S04]  /*4d00*/  STS [R0+0x780], R12 ;  /* 0x0007800c00007388 */ /* 0x000fe80000000800 */
[----:B------:R2:W-:Y:S04]  /*4d10*/  STS [R0+0x600], R65 ;  /* 0x0006004100007388 */ /* 0x0005e80000000800 */
[----:B------:R3:W-:Y:S01]  /*4d20*/  STS [R0+0x680], R67 ;  /* 0x0006804300007388 */ /* 0x0007e20000000800 */
[----:B------:R-:W-:-:S03]  /*4d30*/  NOP ;  /* 0x0000000000007918 */ /* 0x000fc60000000000 */
[----:B------:R4:W0:Y:S04]  /*4d40*/  LDS.128 R24, [R48] ;  /* 0x0000000030187984 */ /* 0x0008280000000c00 */
[----:B------:R4:W0:Y:S04]  /*4d50*/  LDS.128 R32, [R48+0x10] ;  /* 0x0000100030207984 */ /* 0x0008280000000c00 */
[----:B------:R4:W0:Y:S04]  /*4d60*/  LDS.128 R36, [R48+0x20] ;  /* 0x0000200030247984 */ /* 0x0008280000000c00 */
[----:B------:R4:W0:Y:S04]  /*4d70*/  LDS.128 R40, [R48+0x30] ;  /* 0x0000300030287984 */ /* 0x0008280000000c00 */
[----:B------:R4:W0:Y:S01]  /*4d80*/  LDS.128 R44, [R48+0x40] ;  /* 0x00004000302c7984 */ /* 0x0008220000000c00 */
[----:B------:R-:W-:Y:S06]  /*4d90*/  BAR.SYNC.DEFER_BLOCKING 0x0 ;  /* 0x0000000000007b1d */ /* 0x000fec0000010000 */
[----:B------:R-:W0:Y:S01]  /*4da0*/  LD.E.STRONG.SM R9, desc[UR18][R4.64] ;  /* 0x0000001204097980 */ /* 0x000e22000c10b900 */
[----:B------:R-:W-:-:S02]  /*4db0*/  P2R R18, PR, RZ, 0x1 ;  /* 0x00000001ff127803 */ /* 0x000fc40000000000 */
[-C--:B------:R-:W-:Y:S02]  /*4dc0*/  ISETP.GE.U32.AND P0, PT, R17, R28.reuse, PT ;  /* 0x0000001c1100720c */ /* 0x080fe40003f06070 */
[----:B------:R-:W-:Y:S02]  /*4dd0*/  P2R R20, PR, RZ, 0x2 ;  /* 0x00000002ff147803 */ /* 0x000fe40000000000 */
[----:B------:R-:W-:Y:S01]  /*4de0*/  ISETP.GE.U32.AND P1, PT, R3, R28, PT ;  /* 0x0000001c0300720c */ /* 0x000fe20003f26070 */
[----:B0-----:R-:W-:-:S08]  /*4df0*/  IMAD.MOV.U32 R59, RZ, RZ, R9 ;  /* 0x000000ffff3b7224 */ /* 0x001fd000078e0009 */
[----:B------:R-:W5:Y:S01]  /*4e00*/  @!P0 LD.E.STRONG.SM R9, desc[UR18][R6.64] ;  /* 0x0000001206098980 */ /* 0x000f62000c10b900 */
[----:B------:R-:W-:Y:S01]  /*4e10*/  ISETP.GE.U32.AND P0, PT, R13, R28, PT ;  /* 0x0000001c0d00720c */ /* 0x000fe20003f06070 */
[--C-:B------:R-:W-:Y:S02]  /*4e20*/  IMAD.MOV.U32 R3, RZ, RZ, R59.reuse ;  /* 0x000000ffff037224 */ /* 0x100fe400078e003b */
[----:B------:R-:W-:-:S04]  /*4e30*/  IMAD.MOV.U32 R13, RZ, RZ, R59 ;  /* 0x000000ffff0d7224 */ /* 0x000fc800078e003b */
[----:B------:R-:W4:Y:S01]  /*4e40*/  @!P1 LD.E.STRONG.SM R3, desc[UR18][R6.64+0x80] ;  /* 0x0000801206039980 */ /* 0x000f22000c10b900 */
[----:B------:R-:W-:-:S05]  /*4e50*/  ISETP.GE.U32.AND P1, PT, R11, R28, PT ;  /* 0x0000001c0b00720c */ /* 0x000fca0003f26070 */
[----:B------:R-:W4:Y:S01]  /*4e60*/  @!P0 LD.E.STRONG.SM R13, desc[UR18][R6.64+0x100] ;  /* 0x00010012060d8980 */ /* 0x000f22000c10b900 */
        /* <DEDUP_REMOVED lines=28> */
[----:B------:R-:W-:-:S05]  /*5030*/  ISETP.NE.AND P1, PT, R20, RZ, PT ;  /* 0x000000ff1400720c */ /* 0x000fca0003f25270 */
[----:B------:R-:W4:Y:S01]  /*5040*/  @!P0 LD.E.STRONG.SM R51, desc[UR18][R6.64+0x600] ;  /* 0x0006001206338980 */ /* 0x000f22000c10b900 */
[----:B------:R-:W-:Y:S01]  /*5050*/  ISETP.NE.AND P0, PT, R18, RZ, PT ;  /* 0x000000ff1200720c */ /* 0x000fe20003f05270 */
[--C-:B------:R-:W-:Y:S02]  /*5060*/  IMAD.MOV.U32 R53, RZ, RZ, R59.reuse ;  /* 0x000000ffff357224 */ /* 0x100fe400078e003b */
[--C-:B------:R-:W-:Y:S02]  /*5070*/  IMAD.MOV.U32 R55, RZ, RZ, R59.reuse ;  /* 0x000000ffff377224 */ /* 0x100fe400078e003b */
[--C-:B------:R-:W-:Y:S02]  /*5080*/  IMAD.MOV.U32 R57, RZ, RZ, R59.reuse ;  /* 0x000000ffff397224 */ /* 0x100fe400078e003b */
[--C-:B-1----:R-:W-:Y:S02]  /*5090*/  IMAD.MOV.U32 R63, RZ, RZ, R59.reuse ;  /* 0x000000ffff3f7224 */ /* 0x102fe400078e003b */
[--C-:B--2---:R-:W-:Y:S01]  /*50a0*/  IMAD.MOV.U32 R65, RZ, RZ, R59.reuse ;  /* 0x000000ffff417224 */ /* 0x104fe200078e003b */
[----:B------:R-:W2:Y:S01]  /*50b0*/  @!P1 LD.E.STRONG.SM R55, desc[UR18][R6.64+0x700] ;  /* 0x0007001206379980 */ /* 0x000ea2000c10b900 */
[----:B---3--:R-:W-:-:S03]  /*50c0*/  IMAD.MOV.U32 R67, RZ, RZ, R59 ;  /* 0x000000ffff437224 */ /* 0x008fc600078e003b */
[----:B------:R-:W3:Y:S04]  /*50d0*/  @!P0 LD.E.STRONG.SM R53, desc[UR18][R6.64+0x680] ;  /* 0x0006801206358980 */ /* 0x000ee8000c10b900 */
[----:B------:R-:W3:Y:S04]  /*50e0*/  @!P2 LD.E.STRONG.SM R57, desc[UR18][R6.64+0x780] ;  /* 0x000780120639a980 */ /* 0x000ee8000c10b900 */
[----:B------:R-:W3:Y:S04]  /*50f0*/  @!P3 LD.E.STRONG.SM R63, desc[UR18][R6.64+0x800] ;  /* 0x00080012063fb980 */ /* 0x000ee8000c10b900 */
[----:B------:R-:W3:Y:S04]  /*5100*/  @!P4 LD.E.STRONG.SM R65, desc[UR18][R6.64+0x880] ;  /* 0x000880120641c980 */ /* 0x000ee8000c10b900 */
[----:B------:R-:W3:Y:S04]  /*5110*/  @!P5 LD.E.STRONG.SM R67, desc[UR18][R6.64+0x900] ;  /* 0x000900120643d980 */ /* 0x000ee8000c10b900 */
[----:B------:R-:W3:Y:S01]  /*5120*/  @!P6 LD.E.STRONG.SM R59, desc[UR18][R6.64+0x980] ;  /* 0x00098012063be980 */ /* 0x000ee2000c10b900 */
[----:B------:R-:W-:Y:S01]  /*5130*/  ISETP.NE.AND P0, PT, R61, RZ, PT ;  /* 0x000000ff3d00720c */ /* 0x000fe20003f05270 */
[----:B------:R-:W-:Y:S01]  /*5140*/  UMOV UR14, URZ ;  /* 0x000000ff000e7c82 */ /* 0x000fe20008000000 */
        /* <DEDUP_REMOVED lines=10> */
[----:B-----5:R0:W-:Y:S04]  /*51f0*/  STS [R0], R9 ;  /* 0x0000000900007388 */ /* 0x0201e80000000800 */
[----:B----4-:R0:W-:Y:S04]  /*5200*/  STS [R0+0x80], R3 ;  /* 0x0000800300007388 */ /* 0x0101e80000000800 */
        /* <DEDUP_REMOVED lines=11> */
[----:B--2---:R0:W-:Y:S04]  /*52c0*/  STS [R0+0x700], R55 ;  /* 0x0007003700007388 */ /* 0x0041e80000000800 */
[----:B---3--:R0:W-:Y:S04]  /*52d0*/  STS [R0+0x680], R53 ;  /* 0x0006803500007388 */ /* 0x0081e80000000800 */
        /* <DEDUP_REMOVED lines=13> */
[----:B0-----:R-:W-:Y:S01]  /*53b0*/  IMAD R31, R2, 0x14, RZ ;  /* 0x00000014021f7824 */ /* 0x001fe200078e02ff */
[----:B------:R-:W-:Y:S01]  /*53c0*/  ISETP.NE.AND P4, PT, R24, R25, PT ;  /* 0x000000191800720c */ /* 0x000fe20003f85270 */
[----:B------:R-:W-:Y:S01]  /*53d0*/  IMAD.MOV.U32 R52, RZ, RZ, 0x1 ;  /* 0x00000001ff347424 */ /* 0x000fe200078e00ff */
[----:B------:R-:W-:Y:S01]  /*53e0*/  ISETP.NE.AND P3, PT, R25, R26, PT ;  /* 0x0000001a1900720c */ /* 0x000fe20003f65270 */
[----:B------:R-:W-:Y:S01]  /*53f0*/  VIADD R25, R31, 0x1 ;  /* 0x000000011f197836 */ /* 0x000fe20000000000 */
[----:B------:R-:W-:Y:S01]  /*5400*/  ISETP.NE.AND P2, PT, R26, R27, PT ;  /* 0x0000001b1a00720c */ /* 0x000fe20003f45270 */
[----:B------:R-:W-:Y:S01]  /*5410*/  BSSY.RECONVERGENT B0, `(.L_x_296) ;  /* 0x0000144000007945 */ /* 0x000fe20003800200 */
[----:B------:R-:W-:Y:S01]  /*5420*/  ISETP.NE.AND P0, PT, R27, R32, PT ;  /* 0x000000201b00720c */ /* 0x000fe20003f05270 */
[C---:B------:R-:W-:Y:S01]  /*5430*/  VIADD R27, R31.reuse, 0x2 ;  /* 0x000000021f1b7836 */ /* 0x040fe20000000000 */
[----:B------:R-:W-:Y:S01]  /*5440*/  ISETP.EQ.U32.AND P6, PT, R28, R25, PT ;  /* 0x000000191c00720c */ /* 0x000fe20003fc2070 */
[----:B------:R-:W-:Y:S01]  /*5450*/  VIADD R25, R31, 0x3 ;  /* 0x000000031f197836 */ /* 0x000fe20000000000 */
[----:B------:R-:W-:-:S02]  /*5460*/  LOP3.LUT R3, R3, 0xffffefff, RZ, 0xc0, !PT ;  /* 0xffffefff03037812 */ /* 0x000fc400078ec0ff */
[----:B------:R-:W-:Y:S02]  /*5470*/  ISETP.EQ.OR.EX P6, PT, R50, RZ, P4, P6 ;  /* 0x000000ff3200720c */ /* 0x000fe400027c2760 */
[C---:B------:R-:W-:Y:S01]  /*5480*/  ISETP.EQ.U32.AND P5, PT, R28.reuse, R27, PT ;  /* 0x0000001b1c00720c */ /* 0x040fe20003fa2070 */
[C---:B------:R-:W-:Y:S01]  /*5490*/  VIADD R27, R31.reuse, 0x4 ;  /* 0x000000041f1b7836 */ /* 0x040fe20000000000 */
[----:B------:R-:W-:Y:S01]  /*54a0*/  ISETP.EQ.U32.AND P4, PT, R28, R25, PT ;  /* 0x000000191c00720c */ /* 0x000fe20003f82070 */
[----:B------:R-:W-:Y:S01]  /*54b0*/  VIADD R25, R31, 0x5 ;  /* 0x000000051f197836 */ /* 0x000fe20000000000 */
[C---:B------:R-:W-:Y:S02]  /*54c0*/  ISETP.EQ.OR.EX P5, PT, R50.reuse, RZ, P3, P5 ;  /* 0x000000ff3200720c */ /* 0x040fe40001fa2750 */
[----:B------:R-:W-:Y:S02]  /*54d0*/  ISETP.EQ.OR.EX P4, PT, R50, RZ, P2, P4 ;  /* 0x000000ff3200720c */ /* 0x000fe40001782740 */
[----:B------:R-:W-:-:S02]  /*54e0*/  ISETP.EQ.U32.AND P3, PT, R28, R27, PT ;  /* 0x0000001b1c00720c */ /* 0x000fc40003f62070 */
[----:B------:R-:W-:Y:S02]  /*54f0*/  ISETP.NE.AND P1, PT, R32, R33, PT ;  /* 0x000000212000720c */ /* 0x000fe40003f25270 */
[----:B------:R-:W-:Y:S02]  /*5500*/  @P6 LOP3.LUT R3, R3, 0x1000, RZ, 0xfc, !PT ;  /* 0x0000100003036812 */ /* 0x000fe400078efcff */
[----:B------:R-:W-:Y:S02]  /*5510*/  ISETP.EQ.OR.EX P3, PT, R50, RZ, P0, P3 ;  /* 0x000000ff3200720c */ /* 0x000fe40000762730 */
[----:B------:R-:W-:Y:S02]  /*5520*/  LOP3.LUT R3, R3, 0xfffff7ff, RZ, 0xc0, !PT ;  /* 0xfffff7ff03037812 */ /* 0x000fe400078ec0ff */
[----:B------:R-:W-:Y:S01]  /*5530*/  ISETP.EQ.U32.AND P2, PT, R28, R25, PT ;  /* 0x000000191c00720c */ /* 0x000fe20003f42070 */
[----:B------:R-:W-:Y:S01]  /*5540*/  VIADD R25, R31, 0x6 ;  /* 0x000000061f197836 */ /* 0x000fe20000000000 */
[----:B------:R-:W-:-:S02]  /*5550*/  @P5 LOP3.LUT R3, R3, 0x800, RZ, 0xfc, !PT ;  /* 0x0000080003035812 */ /* 0x000fc400078efcff */
[----:B------:R-:W-:Y:S02]  /*5560*/  ISETP.EQ.OR.EX P2, PT, R50, RZ, P1, P2 ;  /* 0x000000ff3200720c */ /* 0x000fe40000f42720 */
[----:B------:R-:W-:Y:S02]  /*5570*/  LOP3.LUT R3, R3, 0xfffffbff, RZ, 0xc0, !PT ;  /* 0xfffffbff03037812 */ /* 0x000fe400078ec0ff */
[----:B------:R-:W-:Y:S02]  /*5580*/  ISETP.NE.AND P0, PT, R33, R34, PT ;  /* 0x000000222100720c */ /* 0x000fe40003f05270 */
[----:B------:R-:W-:Y:S02]  /*5590*/  @P4 LOP3.LUT R3, R3, 0x400, RZ, 0xfc, !PT ;  /* 0x0000040003034812 */ /* 0x000fe400078efcff */
[----:B------:R-:W-:Y:S01]  /*55a0*/  ISETP.EQ.U32.AND P1, PT, R28, R25, PT ;  /* 0x000000191c00720c */ /* 0x000fe20003f22070 */
[----:B------:R-:W-:Y:S01]  /*55b0*/  VIADD R25, R31, 0x7 ;  /* 0x000000071f197836 */ /* 0x000fe20000000000 */
[----:B------:R-:W-:-:S02]  /*55c0*/  LOP3.LUT R3, R3, 0xfffffdff, RZ, 0xc0, !PT ;  /* 0xfffffdff03037812 */ /* 0x000fc400078ec0ff */
[----:B------:R-:W-:Y:S02]  /*55d0*/  LEA R26, R2, UR15, 0x2 ;  /* 0x0000000f021a7c11 */ /* 0x000fe4000f8e10ff */
[----:B------:R-:W-:-:S03]  /*55e0*/  @P3 LOP3.LUT R3, R3, 0x200, RZ, 0xfc, !PT ;  /* 0x0000020003033812 */ /* 0x000fc600078efcff */
[----:B------:R0:W-:Y:S01]  /*55f0*/  STS [R26+0x3fc], R47 ;  /* 0x0003fc2f1a007388 */ /* 0x0001e20000000800 */
[----:B------:R-:W-:-:S04]  /*5600*/  LOP3.LUT R3, R3, 0xfffffeff, RZ, 0xc0, !PT ;  /* 0xfffffeff03037812 */ /* 0x000fc800078ec0ff */
[----:B------:R-:W-:Y:S01]  /*5610*/  @P2 LOP3.LUT R3, R3, 0x100, RZ, 0xfc, !PT ;  /* 0x0000010003032812 */ /* 0x000fe200078efcff */
[----:B------:R-:W-:Y:S01]  /*5620*/  BAR.SYNC.DEFER_BLOCKING 0x0 ;  /* 0x0000000000007b1d */ /* 0x000fe20000010000 */
[----:B------:R-:W-:Y:S02]  /*5630*/  ISETP.EQ.OR.EX P2, PT, R50, RZ, P0, P1 ;  /* 0x000000ff3200720c */ /* 0x000fe40000742710 */
[----:B------:R-:W-:Y:S02]  /*5640*/  ISETP.NE.AND P0, PT, R34, R35, PT ;  /* 0x000000232200720c */ /* 0x000fe40003f05270 */
[----:B------:R-:W-:Y:S01]  /*5650*/  ISETP.EQ.U32.AND P1, PT, R28, R25, PT ;  /* 0x000000191c00720c */ /* 0x000fe20003f22070 */
[----:B------:R-:W-:Y:S01]  /*5660*/  VIADD R25, R31, 0x8 ;  /* 0x000000081f197836 */ /* 0x000fe20000000000 */
[----:B------:R-:W-:Y:S02]  /*5670*/  LOP3.LUT R3, R3, 0xffffff7f, RZ, 0xc0, !PT ;  /* 0xffffff7f03037812 */ /* 0x000fe400078ec0ff */
[----:B------:R-:W-:-:S02]  /*5680*/  ISETP.EQ.OR.EX P1, PT, R50, RZ, P0, P1 ;  /* 0x000000ff3200720c */ /* 0x000fc40000722710 */
[----:B------:R-:W-:-:S03]  /*5690*/  ISETP.NE.AND P0, PT, R35, R36, PT ;  /* 0x000000242300720c */ /* 0x000fc60003f05270 */
[----:B------:R-:W-:-:S04]  /*56a0*/  @P2 LOP3.LUT R3, R3, 0x80, RZ, 0xfc, !PT ;  /* 0x0000008003032812 */ /* 0x000fc800078efcff */
[----:B------:R-:W-:-:S04]  /*56b0*/  LOP3.LUT R3, R3, 0xffffffbf, RZ, 0xc0, !PT ;  /* 0xffffffbf03037812 */ /* 0x000fc800078ec0ff */
[----:B------:R-:W-:Y:S02]  /*56c0*/  @P1 LOP3.LUT R3, R3, 0x40, RZ, 0xfc, !PT ;  /* 0x0000004003031812 */ /* 0x000fe400078efcff */
[----:B------:R-:W-:Y:S01]  /*56d0*/  ISETP.EQ.U32.AND P1, PT, R28, R25, PT ;  /* 0x000000191c00720c */ /* 0x000fe20003f22070 */
[----:B------:R-:W-:Y:S01]  /*56e0*/  VIADD R25, R31, 0x9 ;  /* 0x000000091f197836 */ /* 0x000fe20000000000 */
[----:B------:R-:W-:Y:S02]  /*56f0*/  LOP3.LUT R3, R3, 0xffffffdf, RZ, 0xc0, !PT ;  /* 0xffffffdf03037812 */ /* 0x000fe400078ec0ff */
[----:B------:R-:W-:Y:S02]  /*5700*/  ISETP.EQ.OR.EX P1, PT, R50, RZ, P0, P1 ;  /* 0x000000ff3200720c */ /* 0x000fe40000722710 */
[----:B------:R-:W-:-:S11]  /*5710*/  ISETP.NE.AND P0, PT, R36, R37, PT ;  /* 0x000000252400720c */ /* 0x000fd60003f05270 */
        /* <DEDUP_REMOVED lines=32> */
[----:B------:R-:W-:-:S03]  /*5920*/  VIADD R25, R31, 0xf ;  /* 0x0000000f1f197836 */ /* 0x000fc60000000000 */
[----:B------:R-:W-:Y:S02]  /*5930*/  ISETP.EQ.OR.EX P0, PT, R50, RZ, P0, P1 ;  /* 0x000000ff3200720c */ /* 0x000fe40000702710 */
[C---:B------:R-:W-:Y:S01]  /*5940*/  ISETP.EQ.U32.AND P2, PT, R28.reuse, R25, PT ;  /* 0x000000191c00720c */ /* 0x040fe20003f42070 */
[----:B------:R-:W-:Y:S01]  /*5950*/  VIADD R25, R31, 0x10 ;  /* 0x000000101f197836 */ /* 0x000fe20000000000 */
[----:B------:R-:W-:Y:S02]  /*5960*/  P2R R27, PR, RZ, 0x1 ;  /* 0x00000001ff1b7803 */ /* 0x000fe40000000000 */
[----:B------:R-:W-:Y:S02]  /*5970*/  LOP3.LUT P0, RZ, R3, 0x2, RZ, 0xc0, !PT ;  /* 0x0000000203ff7812 */ /* 0x000fe4000780c0ff */
[----:B------:R-:W-:Y:S01]  /*5980*/  ISETP.EQ.U32.AND P3, PT, R28, R25, PT ;  /* 0x000000191c00720c */ /* 0x000fe20003f62070 */
[----:B------:R-:W-:Y:S01]  /*5990*/  VIADD R25, R31, 0x11 ;  /* 0x000000111f197836 */ /* 0x000fe20000000000 */
[----:B------:R-:W-:-:S02]  /*59a0*/  P2R R32, PR, RZ, 0x1 ;  /* 0x00000001ff207803 */ /* 0x000fc40000000000 */
[----:B------:R-:W-:Y:S02]  /*59b0*/  LOP3.LUT P0, RZ, R3, 0x4, RZ, 0xc0, !PT ;  /* 0x0000000403ff7812 */ /* 0x000fe4000780c0ff */
[C---:B------:R-:W-:Y:S01]  /*59c0*/  ISETP.EQ.U32.AND P4, PT, R28.reuse, R25, PT ;  /* 0x000000191c00720c */ /* 0x040fe20003f82070 */
[----:B------:R-:W-:Y:S01]  /*59d0*/  VIADD R25, R31, 0x12 ;  /* 0x000000121f197836 */ /* 0x000fe20000000000 */
[----:B------:R-:W-:Y:S02]  /*59e0*/  P2R R33, PR, RZ, 0x1 ;  /* 0x00000001ff217803 */ /* 0x000fe40000000000 */
[----:B------:R-:W-:Y:S02]  /*59f0*/  LOP3.LUT P0, RZ, R3, 0x8, RZ, 0xc0, !PT ;  /* 0x0000000803ff7812 */ /* 0x000fe4000780c0ff */
[----:B------:R-:W-:Y:S01]  /*5a00*/  ISETP.EQ.U32.AND P5, PT, R28, R25, PT ;  /* 0x000000191c00720c */ /* 0x000fe20003fa2070 */
[----:B------:R-:W-:Y:S01]  /*5a10*/  VIADD R25, R31, 0x13 ;  /* 0x000000131f197836 */ /* 0x000fe20000000000 */
[----:B------:R-:W-:-:S02]  /*5a20*/  P2R R34, PR, RZ, 0x1 ;  /* 0x00000001ff227803 */ /* 0x000fc40000000000 */
[C---:B------:R-:W-:Y:S02]  /*5a30*/  LOP3.LUT P0, RZ, R3.reuse, 0x10, RZ, 0xc0, !PT ;  /* 0x0000001003ff7812 */ /* 0x040fe4000780c0ff */
[----:B------:R-:W-:Y:S02]  /*5a40*/  ISETP.EQ.U32.AND P6, PT, R28, R25, PT ;  /* 0x000000191c00720c */ /* 0x000fe40003fc2070 */
[----:B------:R-:W-:Y:S02]  /*5a50*/  P2R R35, PR, RZ, 0x1 ;  /* 0x00000001ff237803 */ /* 0x000fe40000000000 */
[----:B------:R-:W-:Y:S02]  /*5a60*/  LOP3.LUT P0, RZ, R3, 0x20, RZ, 0xc0, !PT ;  /* 0x0000002003ff7812 */ /* 0x000fe4000780c0ff */
[----:B------:R-:W-:Y:S02]  /*5a70*/  ISETP.NE.AND P1, PT, R42, R43, PT ;  /* 0x0000002b2a00720c */ /* 0x000fe40003f25270 */
[----:B------:R-:W-:-:S02]  /*5a80*/  P2R R36, PR, RZ, 0x1 ;  /* 0x00000001ff247803 */ /* 0x000fc40000000000 */
[C---:B------:R-:W-:Y:S02]  /*5a90*/  LOP3.LUT P0, RZ, R3.reuse, 0x40, RZ, 0xc0, !PT ;  /* 0x0000004003ff7812 */ /* 0x040fe4000780c0ff */
[----:B------:R-:W-:Y:S02]  /*5aa0*/  ISETP.EQ.OR.EX P1, PT, R50, RZ, P1, P2 ;  /* 0x000000ff3200720c */ /* 0x000fe40000f22720 */
        /* <DEDUP_REMOVED lines=19> */
[----:B------:R-:W-:Y:S02]  /*5be0*/  ISETP.NE.AND P0, PT, R2, RZ, PT ;  /* 0x000000ff0200720c */ /* 0x000fe40003f05270 */
[----:B------:R-:W-:Y:S01]  /*5bf0*/  ISETP.NE.AND P5, PT, R46, R47, PT ;  /* 0x0000002f2e00720c */ /* 0x000fe20003fa5270 */
[----:B0-----:R-:W-:Y:S01]  /*5c00*/  IMAD.MOV.U32 R47, RZ, RZ, RZ ;  /* 0x000000ffff2f7224 */ /* 0x001fe200078e00ff */
[----:B------:R-:W-:-:S02]  /*5c10*/  LOP3.LUT R3, R3, 0xffffdfff, RZ, 0xc0, !PT ;  /* 0xffffdfff03037812 */ /* 0x000fc400078ec0ff */
[----:B------:R-:W-:-:S07]  /*5c20*/  ISETP.EQ.OR.EX P5, PT, R50, RZ, P5, P6 ;  /* 0x000000ff3200720c */ /* 0x000fce0002fa2760 */
[----:B------:R-:W0:Y:S01]  /*5c30*/  @P0 LDS R25, [R26+0x3f8] ;  /* 0x0003f8001a190984 */ /* 0x000e220000000800 */
[----:B------:R-:W-:Y:S02]  /*5c40*/  @P0 LOP3.LUT R3, R3, 0x2000, RZ, 0xfc, !PT ;  /* 0x0000200003030812 */ /* 0x000fe400078efcff */
[----:B0-----:R-:W-:Y:S02]  /*5c50*/  @P0 ISETP.NE.AND P6, PT, R25, R24, PT ;  /* 0x000000181900020c */ /* 0x001fe40003fc5270 */
[----:B-1----:R-:W-:Y:S02]  /*5c60*/  VIMNMX R24, PT, PT, R4, R5, !PT ;  /* 0x0000000504187248 */ /* 0x002fe40007fe0100 */
[----:B------:R-:W-:Y:S02]  /*5c70*/  @P0 SEL R52, RZ, 0x1, !P6 ;  /* 0x00000001ff340807 */ /* 0x000fe40007000000 */
[----:B------:R-:W-:Y:S02]  /*5c80*/  ISETP.NE.AND P0, PT, R37, RZ, PT ;  /* 0x000000ff2500720c */ /* 0x000fe40003f05270 */
[----:B------:R-:W-:-:S02]  /*5c90*/  LOP3.LUT P6, RZ, R3, 0x1, RZ, 0xc0, !PT ;  /* 0x0000000103ff7812 */ /* 0x000fc400078cc0ff */
[----:B------:R-:W-:Y:S02]  /*5ca0*/  SEL R25, R5, R24, P0 ;  /* 0x0000001805197207 */ /* 0x000fe40000000000 */
[----:B------:R-:W-:Y:S02]  /*5cb0*/  ISETP.NE.AND P0, PT, R38, RZ, PT ;  /* 0x000000ff2600720c */ /* 0x000fe40003f05270 */
[----:B------:R-:W-:-:S04]  /*5cc0*/  VIMNMX R25, PT, PT, R6, R25, !PT ;  /* 0x0000001906197248 */ /* 0x000fc80007fe0100 */
[----:B------:R-:W-:Y:S02]  /*5cd0*/  SEL R24, R6, R25, P0 ;  /* 0x0000001906187207 */ /* 0x000fe40000000000 */
[----:B------:R-:W-:Y:S02]  /*5ce0*/  ISETP.NE.AND P0, PT, R39, RZ, PT ;  /* 0x000000ff2700720c */ /* 0x000fe40003f05270 */
[----:B------:R-:W-:-:S04]  /*5cf0*/  VIMNMX R24, PT, PT, R7, R24, !PT ;  /* 0x0000001807187248 */ /* 0x000fc80007fe0100 */
[----:B------:R-:W-:Y:S02]  /*5d00*/  SEL R25, R7, R24, P0 ;  /* 0x0000001807197207 */ /* 0x000fe40000000000 */
[----:B------:R-:W-:Y:S02]  /*5d10*/  ISETP.NE.AND P0, PT, R40, RZ, PT ;  /* 0x000000ff2800720c */ /* 0x000fe40003f05270 */
[----:B--2---:R-:W-:-:S04]  /*5d20*/  VIMNMX R25, PT, PT, R8, R25, !PT ;  /* 0x0000001908197248 */ /* 0x004fc80007fe0100 */
        /* <DEDUP_REMOVED lines=11> */
[----:B---3--:R-:W-:-:S04]  /*5de0*/  VIMNMX R25, PT, PT, R12, R25, !PT ;  /* 0x000000190c197248 */ /* 0x008fc80007fe0100 */
[----:B------:R-:W-:Y:S02]  /*5df0*/  SEL R24, R12, R25, P0 ;  /* 0x000000190c187207 */ /* 0x000fe40000000000 */
[----:B------:R-:W-:Y:S02]  /*5e00*/  ISETP.NE.AND P0, PT, R35, RZ, PT ;  /* 0x000000ff2300720c */ /* 0x000fe40003f05270 */
[----:B------:R-:W-:-:S04]  /*5e10*/  VIMNMX R24, PT, PT, R13, R24, !PT ;  /* 0x000000180d187248 */ /* 0x000fc80007fe0100 */
[----:B------:R-:W-:Y:S02]  /*5e20*/  SEL R25, R13, R24, P0 ;  /* 0x000000180d197207 */ /* 0x000fe40000000000 */
[----:B------:R-:W-:Y:S02]  /*5e30*/  ISETP.NE.AND P0, PT, R34, RZ, PT ;  /* 0x000000ff2200720c */ /* 0x000fe40003f05270 */
[C---:B------:R-:W-:Y:S02]  /*5e40*/  VIMNMX R25, PT, PT, R14.reuse, R25, !PT ;  /* 0x000000190e197248 */ /* 0x040fe40007fe0100 */
[----:B------:R-:W-:Y:S02]  /*5e50*/  SEL R34, RZ, 0x1, !P5 ;  /* 0x00000001ff227807 */ /* 0x000fe40006800000 */
[----:B------:R-:W-:Y:S02]  /*5e60*/  SEL R24, R14, R25, P0 ;  /* 0x000000190e187207 */ /* 0x000fe40000000000 */
[----:B------:R-:W-:-:S02]  /*5e70*/  ISETP.NE.AND P0, PT, R33, RZ, PT ;  /* 0x000000ff2100720c */ /* 0x000fc40003f05270 */
[----:B------:R-:W-:-:S04]  /*5e80*/  VIMNMX R24, PT, PT, R15, R24, !PT ;  /* 0x000000180f187248 */ /* 0x000fc80007fe0100 */
[----:B------:R-:W-:Y:S02]  /*5e90*/  SEL R25, R15, R24, P0 ;  /* 0x000000180f197207 */ /* 0x000fe40000000000 */
[----:B------:R-:W-:Y:S02]  /*5ea0*/  ISETP.NE.AND P0, PT, R32, RZ, PT ;  /* 0x000000ff2000720c */ /* 0x000fe40003f05270 */
[----:B----4-:R-:W-:-:S04]  /*5eb0*/  VIMNMX R25, PT, PT, R16, R25, !PT ;  /* 0x0000001910197248 */ /* 0x010fc80007fe0100 */
[----:B------:R-:W-:Y:S02]  /*5ec0*/  SEL R24, R16, R25, P0 ;  /* 0x0000001910187207 */ /* 0x000fe40000000000 */
[----:B------:R-:W-:Y:S02]  /*5ed0*/  ISETP.NE.AND P0, PT, R27, RZ, PT ;  /* 0x000000ff1b00720c */ /* 0x000fe40003f05270 */
[C---:B------:R-:W-:Y:S02]  /*5ee0*/  VIMNMX R24, PT, PT, R17.reuse, R24, !PT ;  /* 0x0000001811187248 */ /* 0x040fe40007fe0100 */
[----:B------:R-:W-:Y:S02]  /*5ef0*/  P2R R27, PR, RZ, 0x40 ;  /* 0x00000040ff1b7803 */ /* 0x000fe40000000000 */
[----:B------:R-:W-:Y:S02]  /*5f00*/  SEL R25, R17, R24, P6 ;  /* 0x0000001811197207 */ /* 0x000fe40003000000 */
[----:B------:R-:W-:-:S02]  /*5f10*/  LOP3.LUT P6, RZ, R3, 0x4, RZ, 0xc0, !PT ;  /* 0x0000000403ff7812 */ /* 0x000fc400078cc0ff */
[C---:B------:R-:W-:Y:S02]  /*5f20*/  VIMNMX R25, PT, PT, R18.reuse, R25, !PT ;  /* 0x0000001912197248 */ /* 0x040fe40007fe0100 */
[----:B------:R-:W-:Y:S02]  /*5f30*/  P2R R32, PR, RZ, 0x40 ;  /* 0x00000040ff207803 */ /* 0x000fe40000000000 */
[C---:B------:R-:W-:Y:S02]  /*5f40*/  LOP3.LUT P6, RZ, R3.reuse, 0x8, RZ, 0xc0, !PT ;  /* 0x0000000803ff7812 */ /* 0x040fe400078cc0ff */
[----:B------:R-:W-:Y:S02]  /*5f50*/  SEL R24, R18, R25, P0 ;  /* 0x0000001912187207 */ /* 0x000fe40000000000 */
[----:B------:R-:W-:Y:S02]  /*5f60*/  P2R R33, PR, RZ, 0x40 ;  /* 0x00000040ff217803 */ /* 0x000fe40000000000 */
[----:B------:R-:W-:-:S02]  /*5f70*/  LOP3.LUT P6, RZ, R3, 0x10, RZ, 0xc0, !PT ;  /* 0x0000001003ff7812 */ /* 0x000fc400078cc0ff */
[----:B------:R-:W-:Y:S02]  /*5f80*/  VIMNMX R24, PT, PT, R19, R24, !PT ;  /* 0x0000001813187248 */ /* 0x000fe40007fe0100 */
[----:B------:R-:W-:Y:S02]  /*5f90*/  P2R R42, PR, RZ, 0x40 ;  /* 0x00000040ff2a7803 */ /* 0x000fe40000000000 */
[----:B------:R-:W-:Y:S02]  /*5fa0*/  LOP3.LUT P6, RZ, R3, 0x20, RZ, 0xc0, !PT ;  /* 0x0000002003ff7812 */ /* 0x000fe400078cc0ff */
[----:B------:R-:W-:Y:S02]  /*5fb0*/  SEL R25, R19, R24, P1 ;  /* 0x0000001813197207 */ /* 0x000fe40000800000 */
[----:B------:R-:W-:Y:S02]  /*5fc0*/  P2R R41, PR, RZ, 0x40 ;  /* 0x00000040ff297803 */ /* 0x000fe40000000000 */
        /* <DEDUP_REMOVED lines=20> */
[----:B------:R-:W-:Y:S02]  /*6110*/  SEL R53, RZ, 0x1, !P6 ;  /* 0x00000001ff357807 */ /* 0x000fe40007000000 */
[----:B------:R-:W-:Y:S02]  /*6120*/  ISETP.NE.AND P6, PT, R35, RZ, PT ;  /* 0x000000ff2300720c */ /* 0x000fe40003fc5270 */
[----:B------:R-:W-:Y:S02]  /*6130*/  SEL R26, R23, R24, P5 ;  /* 0x00000018171a7207 */ /* 0x000fe40002800000 */
[----:B------:R-:W-:Y:S02]  /*6140*/  SEL R54, RZ, 0x1, !P6 ;  /* 0x00000001ff367807 */ /* 0x000fe40007000000 */
[----:B------:R-:W-:Y:S01]  /*6150*/  ISETP.NE.AND P6, PT, R36, RZ, PT ;  /* 0x000000ff2400720c */ /* 0x000fe20003fc5270 */
[----:B------:R-:W0:Y:S01]  /*6160*/  SHFL.UP PT, R25, R26, 0x1, RZ ;  /* 0x042000001a197989 */ /* 0x000e2200000e00ff */
[----:B------:R-:W-:-:S02]  /*6170*/  ISETP.NE.U32.AND P5, PT, R28, R31, PT ;  /* 0x0000001f1c00720c */ /* 0x000fc40003fa5070 */
[----:B------:R-:W-:Y:S02]  /*6180*/  SEL R51, RZ, 0x1, !P6 ;  /* 0x00000001ff337807 */ /* 0x000fe40007000000 */
[----:B------:R-:W-:Y:S02]  /*6190*/  ISETP.NE.AND P6, PT, R37, RZ, PT ;  /* 0x000000ff2500720c */ /* 0x000fe40003fc5270 */
[----:B------:R-:W-:Y:S02]  /*61a0*/  ISETP.NE.AND.EX P5, PT, R50, RZ, PT, P5 ;  /* 0x000000ff3200720c */ /* 0x000fe40003fa5350 */
[----:B------:R-:W-:Y:S02]  /*61b0*/  SEL R50, RZ, 0x1, !P6 ;  /* 0x00000001ff327807 */ /* 0x000fe40007000000 */
[----:B------:R-:W-:Y:S02]  /*61c0*/  ISETP.NE.AND P6, PT, R38, RZ, PT ;  /* 0x000000ff2600720c */ /* 0x000fe40003fc5270 */
[----:B------:R-:W-:-:S02]  /*61d0*/  SEL R52, R52, 0x1, P5 ;  /* 0x0000000134347807 */ /* 0x000fc40002800000 */
[----:B------:R-:W-:Y:S02]  /*61e0*/  SEL R49, RZ, 0x1, !P6 ;  /* 0x00000001ff317807 */ /* 0x000fe40007000000 */
[----:B------:R-:W-:Y:S02]  /*61f0*/  ISETP.NE.AND P6, PT, R39, RZ, PT ;  /* 0x000000ff2700720c */ /* 0x000fe40003fc5270 */
[----:B------:R-:W-:Y:S02]  /*6200*/  LOP3.LUT R24, R53, R52, R34, 0xfe, !PT ;  /* 0x0000003435187212 */ /* 0x000fe400078efe22 */
[----:B------:R-:W-:Y:S02]  /*6210*/  SEL R48, RZ, 0x1, !P6 ;  /* 0x00000001ff307807 */ /* 0x000fe40007000000 */
[----:B------:R-:W-:Y:S02]  /*6220*/  ISETP.NE.AND P6, PT, R40, RZ, PT ;  /* 0x000000ff2800720c */ /* 0x000fe40003fc5270 */
[----:B------:R-:W-:-:S02]  /*6230*/  LOP3.LUT R24, R51, R24, R54, 0xfe, !PT ;  /* 0x0000001833187212 */ /* 0x000fc400078efe36 */
        /* <DEDUP_REMOVED lines=8> */
[----:B------:R-:W-:Y:S02]  /*62c0*/  SEL R47, R47, RZ, P5 ;  /* 0x000000ff2f2f7207 */ /* 0x000fe40002800000 */
[----:B------:R-:W-:Y:S02]  /*62d0*/  SEL R44, RZ, 0x1, !P6 ;  /* 0x00000001ff2c7807 */ /* 0x000fe40007000000 */
[----:B------:R-:W-:Y:S02]  /*62e0*/  ISETP.NE.AND P6, PT, R32, RZ, PT ;  /* 0x000000ff2000720c */ /* 0x000fe40003fc5270 */
[----:B------:R-:W-:-:S02]  /*62f0*/  LOP3.LUT P5, RZ, R3, 0x2, RZ, 0xc0, !PT ;  /* 0x0000000203ff7812 */ /* 0x000fc400078ac0ff */
[----:B------:R-:W-:Y:S02]  /*6300*/  SEL R43, RZ, 0x1, !P6 ;  /* 0x00000001ff2b7807 */ /* 0x000fe40007000000 */
[----:B------:R-:W-:Y:S02]  /*6310*/  ISETP.NE.AND P6, PT, R27, RZ, PT ;  /* 0x000000ff1b00720c */ /* 0x000fe40003fc5270 */
[----:B------:R-:W-:Y:S02]  /*6320*/  LOP3.LUT R24, R23, R24, R46, 0xfe, !PT ;  /* 0x0000001817187212 */ /* 0x000fe400078efe2e */
[----:B------:R-:W-:Y:S02]  /*6330*/  SEL R33, RZ, 0x1, !P5 ;  /* 0x00000001ff217807 */ /* 0x000fe40006800000 */
[----:B------:R-:W-:Y:S02]  /*6340*/  SEL R32, RZ, 0x1, !P6 ;  /* 0x00000001ff207807 */ /* 0x000fe40007000000 */
[----:B------:R-:W-:-:S02]  /*6350*/  LOP3.LUT R24, R43, R24, R44, 0xfe, !PT ;  /* 0x000000182b187212 */ /* 0x000fc400078efe2c */
[----:B------:R-:W-:Y:S02]  /*6360*/  SEL R35, RZ, 0x1, !P0 ;  /* 0x00000001ff237807 */ /* 0x000fe40004000000 */
[----:B------:R-:W-:Y:S02]  /*6370*/  SEL R42, RZ, 0x1, !P1 ;  /* 0x00000001ff2a7807 */ /* 0x000fe40004800000 */
[----:B------:R-:W-:Y:S02]  /*6380*/  LOP3.LUT R24, R32, R24, R33, 0xfe, !PT ;  /* 0x0000001820187212 */ /* 0x000fe400078efe21 */
[----:B------:R-:W-:Y:S02]  /*6390*/  SEL R31, RZ, 0x1, !P2 ;  /* 0x00000001ff1f7807 */ /* 0x000fe40005000000 */
[----:B------:R-:W-:Y:S02]  /*63a0*/  SEL R40, RZ, 0x1, !P3 ;  /* 0x00000001ff287807 */ /* 0x000fe40005800000 */
[----:B------:R-:W-:-:S02]  /*63b0*/  LOP3.LUT R24, R42, R24, R35, 0xfe, !PT ;  /* 0x000000182a187212 */ /* 0x000fc400078efe23 */
[----:B------:R-:W-:Y:S02]  /*63c0*/  SEL R41, RZ, 0x1, !P4 ;  /* 0x00000001ff297807 */ /* 0x000fe40006000000 */
[----:B------:R-:W-:Y:S02]  /*63d0*/  LOP3.LUT R24, R40, R24, R31, 0xfe, !PT ;  /* 0x0000001828187212 */ /* 0x000fe400078efe1f */
[----:B------:R-:W-:Y:S02]  /*63e0*/  ISETP.GE.AND P6, PT, R29, 0x1, PT ;  /* 0x000000011d00780c */ /* 0x000fe40003fc6270 */
[----:B------:R-:W-:Y:S02]  /*63f0*/  LOP3.LUT R37, R24, R41, RZ, 0xfc, !PT ;  /* 0x0000002918257212 */ /* 0x000fe400078efcff */
[----:B0-----:R-:W-:Y:S02]  /*6400*/  VIMNMX R25, PT, PT, R26, R25, !PT ;  /* 0x000000191a197248 */ /* 0x001fe40007fe0100 */
[----:B------:R-:W-:Y:S01]  /*6410*/  ISETP.NE.U32.AND P5, PT, R37, RZ, PT ;  /* 0x000000ff2500720c */ /* 0x000fe20003fa5070 */
[----:B------:R-:W0:Y:S03]  /*6420*/  SHFL.UP PT, R24, R37, 0x1, RZ ;  /* 0x0420000025187989 */ /* 0x000e2600000e00ff */
[----:B------:R-:W-:-:S04]  /*6430*/  ISETP.NE.AND.EX P5, PT, R47, RZ, PT, P5 ;  /* 0x000000ff2f00720c */ /* 0x000fc80003fa5350 */
[----:B------:R-:W-:Y:S02]  /*6440*/  @P6 SEL R26, R25, R26, !P5 ;  /* 0x0000001a191a6207 */ /* 0x000fe40006800000 */
[----:B------:R-:W-:-:S03]  /*6450*/  ISETP.GE.AND P5, PT, R29, 0x2, PT ;  /* 0x000000021d00780c */ /* 0x000fc60003fa6270 */
[----:B------:R-:W1:Y:S01]  /*6460*/  SHFL.UP PT, R25, R26, 0x2, RZ ;  /* 0x044000001a197989 */ /* 0x000e6200000e00ff */
[----:B0-----:R-:W-:-:S04]  /*6470*/  SEL R24, R24, RZ, P6 ;  /* 0x000000ff18187207 */ /* 0x001fc80003000000 */
[----:B------:R-:W-:Y:S02]  /*6480*/  LOP3.LUT P6, R24, R24, RZ, R37, 0xfa, !PT ;  /* 0x000000ff18187212 */ /* 0x000fe400078cfa25 */
[----:B-1----:R-:W-:-:S04]  /*6490*/  VIMNMX R25, PT, PT, R26, R25, !PT ;  /* 0x000000191a197248 */ /* 0x002fc80007fe0100 */
[----:B------:R-:W-:Y:S02]  /*64a0*/  @P5 SEL R26, R25, R26, !P6 ;  /* 0x0000001a191a5207 */ /* 0x000fe40007000000 */
[----:B------:R-:W0:Y:S04]  /*64b0*/  SHFL.UP PT, R25, R24, 0x2, RZ ;  /* 0x0440000018197989 */ /* 0x000e2800000e00ff */
[----:B------:R-:W1:Y:S01]  /*64c0*/  SHFL.UP PT, R27, R26, 0x4, RZ ;  /* 0x048000001a1b7989 */ /* 0x000e6200000e00ff */
[----:B0-----:R-:W-:Y:S02]  /*64d0*/  SEL R25, R25, RZ, P5 ;  /* 0x000000ff19197207 */ /* 0x001fe40002800000 */
[----:B------:R-:W-:Y:S02]  /*64e0*/  ISETP.GE.AND P5, PT, R29, 0x4, PT ;  /* 0x000000041d00780c */ /* 0x000fe40003fa6270 */
[----:B-1----:R-:W-:-:S02]  /*64f0*/  VIMNMX R27, PT, PT, R26, R27, !PT ;  /* 0x0000001b1a1b7248 */ /* 0x002fc40007fe0100 */
[----:B------:R-:W-:-:S09]  /*6500*/  LOP3.LUT P6, R25, R25, RZ, R24, 0xfa, !PT ;  /* 0x000000ff19197212 */ /* 0x000fd200078cfa18 */
[----:B------:R-:W-:Y:S02]  /*6510*/  @P5 SEL R26, R27, R26, !P6 ;  /* 0x0000001a1b1a5207 */ /* 0x000fe40007000000 */
[----:B------:R-:W0:Y:S02]  /*6520*/  SHFL.UP PT, R27, R25, 0x4, RZ ;  /* 0x04800000191b7989 */ /* 0x000e2400000e00ff */
[----:B0-----:R-:W-:Y:S02]  /*6530*/  SEL R36, R27, RZ, P5 ;  /* 0x000000ff1b247207 */ /* 0x001fe40002800000 */
[----:B------:R-:W0:Y:S01]  /*6540*/  SHFL.UP PT, R27, R26, 0x8, RZ ;  /* 0x050000001a1b7989 */ /* 0x000e2200000e00ff */
[----:B------:R-:W-:Y:S02]  /*6550*/  ISETP.GE.AND P5, PT, R29, 0x8, PT ;  /* 0x000000081d00780c */ /* 0x000fe40003fa6270 */
[----:B------:R-:W-:-:S05]  /*6560*/  LOP3.LUT P6, R36, R36, RZ, R25, 0xfa, !PT ;  /* 0x000000ff24247212 */ /* 0x000fca00078cfa19 */
[----:B------:R-:W1:Y:S01]  /*6570*/  SHFL.UP PT, R24, R36, 0x8, RZ ;  /* 0x0500000024187989 */ /* 0x000e6200000e00ff */
[----:B0-----:R-:W-:-:S05]  /*6580*/  VIMNMX R27, PT, PT, R26, R27, !PT ;  /* 0x0000001b1a1b7248 */ /* 0x001fca0007fe0100 */
[----:B------:R-:W-:Y:S02]  /*6590*/  @P5 SEL R26, R27, R26, !P6 ;  /* 0x0000001a1b1a5207 */ /* 0x000fe40007000000 */
[----:B-1----:R-:W-:-:S03]  /*65a0*/  SEL R27, R24, RZ, P5 ;  /* 0x000000ff181b7207 */ /* 0x002fc60002800000 */
[----:B------:R-:W0:Y:S01]  /*65b0*/  SHFL.UP PT, R37, R26, 0x10, RZ ;  /* 0x060000001a257989 */ /* 0x000e2200000e00ff */
[----:B------:R-:W-:-:S05]  /*65c0*/  LOP3.LUT P5, R27, R27, RZ, R36, 0xfa, !PT ;  /* 0x000000ff1b1b7212 */ /* 0x000fca00078afa24 */
[----:B------:R-:W1:Y:S01]  /*65d0*/  SHFL.UP PT, R24, R27, 0x10, RZ ;  /* 0x060000001b187989 */ /* 0x000e6200000e00ff */
[----:B0-----:R-:W-:-:S04]  /*65e0*/  VIMNMX R37, PT, PT, R26, R37, !PT ;  /* 0x000000251a257248 */ /* 0x001fc80007fe0100 */
[----:B------:R-:W-:Y:S02]  /*65f0*/  SEL R25, R37, R26, !P5 ;  /* 0x0000001a25197207 */ /* 0x000fe40006800000 */
[----:B------:R-:W-:-:S04]  /*6600*/  ISETP.GE.AND P5, PT, R29, 0x10, PT ;  /* 0x000000101d00780c */ /* 0x000fc80003fa6270 */
[----:B-1----:R-:W-:Y:S02]  /*6610*/  SEL R24, R24, RZ, P5 ;  /* 0x000000ff18187207 */ /* 0x002fe40002800000 */
[----:B------:R-:W-:Y:S02]  /*6620*/  SEL R55, R26, R25, !P5 ;  /* 0x000000191a377207 */ /* 0x000fe40006800000 */
[----:B------:R-:W-:Y:S02]  /*6630*/  ISETP.NE.AND P5, PT, R29, 0x1f, PT ;  /* 0x0000001f1d00780c */ /* 0x000fe40003fa5270 */
[----:B------:R-:W-:Y:S02]  /*6640*/  LOP3.LUT R24, R24, R27, RZ, 0xfc, !PT ;  /* 0x0000001b18187212 */ /* 0x000fe400078efcff */
[----:B------:R-:W0:Y:S04]  /*6650*/  SHFL.UP PT, R55, R55, 0x1, RZ ;  /* 0x0420000037377989 */ /* 0x000e2800000e00ff */
[----:B------:R1:W2:Y:S05]  /*6660*/  SHFL.UP PT, R56, R24, 0x1, RZ ;  /* 0x0420000018387989 */ /* 0x0002aa00000e00ff */
[----:B------:R-:W-:-:S05]  /*6670*/  @!P5 LEA R36, R30, UR15, 0x3 ;  /* 0x0000000f1e24dc11 */ /* 0x000fca000f8e18ff */
[----:B------:R1:W-:Y:S01]  /*6680*/  @!P5 STS.64 [R36], R24 ;  /* 0x000000182400d388 */ /* 0x0003e20000000a00 */
[----:B------:R-:W-:Y:S01]  /*6690*/  BAR.SYNC.DEFER_BLOCKING 0x0 ;  /* 0x0000000000007b1d */ /* 0x000fe20000010000 */
[----:B------:R-:W-:-:S13]  /*66a0*/  ISETP.GE.U32.AND P5, PT, R2, 0x20, PT ;  /* 0x000000200200780c */ /* 0x000fda0003fa6070 */
[----:B012---:R-:W-:Y:S05]  /*66b0*/  @!P5 BRA `(.L_x_297) ;  /* 0x000000000064d947 */ /* 0x007fea0003800000 */
[----:B------:R-:W0:Y:S01]  /*66c0*/  LDS.128 R36, [UR15] ;  /* 0x0000000fff247984 */ /* 0x000e220008000c00 */
[----:B------:R-:W-:-:S03]  /*66d0*/  ISETP.NE.AND P6, PT, R30, 0x2, PT ;  /* 0x000000021e00780c */ /* 0x000fc60003fc5270 */
[----:B------:R-:W1:Y:S01]  /*66e0*/  LDS.128 R24, [UR15+0x10] ;  /* 0x0000100fff187984 */ /* 0x000e620008000c00 */
[----:B0-----:R-:W-:-:S13]  /*66f0*/  ISETP.NE.AND P5, PT, R38, RZ, PT ;  /* 0x000000ff2600720c */ /* 0x001fda0003fa5270 */
[----:B------:R-:W-:Y:S02]  /*6700*/  @!P5 VIMNMX R39, PT, PT, R37, R39, !PT ;  /* 0x000000272527d248 */ /* 0x000fe40007fe0100 */
[----:B-1----:R-:W-:-:S13]  /*6710*/  ISETP.NE.AND P5, PT, R24, RZ, PT ;  /* 0x000000ff1800720c */ /* 0x002fda0003fa5270 */
[----:B------:R-:W-:Y:S02]  /*6720*/  @!P5 VIMNMX R25, PT, PT, R39, R25, !PT ;  /* 0x000000192719d248 */ /* 0x000fe40007fe0100 */
[----:B------:R-:W-:-:S13]  /*6730*/  ISETP.NE.AND P5, PT, R26, RZ, PT ;  /* 0x000000ff1a00720c */ /* 0x000fda0003fa5270 */
[----:B------:R-:W-:Y:S02]  /*6740*/  @!P5 VIMNMX R27, PT, PT, R27, R25, !PT ;  /* 0x000000191b1bd248 */ /* 0x000fe40007fe0100 */
[----:B------:R-:W-:-:S13]  /*6750*/  ISETP.NE.AND P5, PT, R30, 0x3, PT ;  /* 0x000000031e00780c */ /* 0x000fda0003fa5270 */
[----:B------:R-:W-:Y:S02]  /*6760*/  @P5 SEL R25, R39, R37, !P6 ;  /* 0x0000002527195207 */ /* 0x000fe40007000000 */
[----:B------:R-:W0:Y:S01]  /*6770*/  LDS.128 R36, [UR15+0x20] ;  /* 0x0000200fff247984 */ /* 0x000e220008000c00 */
[----:B------:R-:W-:Y:S02]  /*6780*/  ISETP.NE.AND P6, PT, R30, 0x4, PT ;  /* 0x000000041e00780c */ /* 0x000fe40003fc5270 */
[----:B0-----:R-:W-:-:S13]  /*6790*/  ISETP.NE.AND P5, PT, R36, RZ, PT ;  /* 0x000000ff2400720c */ /* 0x001fda0003fa5270 */
[----:B------:R-:W-:Y:S02]  /*67a0*/  @!P5 VIMNMX R37, PT, PT, R27, R37, !PT ;  /* 0x000000251b25d248 */ /* 0x000fe40007fe0100 */
[----:B------:R-:W-:-:S13]  /*67b0*/  ISETP.NE.AND P5, PT, R38, RZ, PT ;  /* 0x000000ff2600720c */ /* 0x000fda0003fa5270 */
[----:B------:R-:W-:Y:S02]  /*67c0*/  @!P5 VIMNMX R39, PT, PT, R39, R37, !PT ;  /* 0x000000252727d248 */ /* 0x000fe40007fe0100 */
[----:B------:R-:W-:-:S13]  /*67d0*/  ISETP.NE.AND P5, PT, R30, 0x5, PT ;  /* 0x000000051e00780c */ /* 0x000fda0003fa5270 */
[----:B------:R-:W-:Y:S02]  /*67e0*/  @P5 SEL R37, R27, R25, !P6 ;  /* 0x000000191b255207 */ /* 0x000fe40007000000 */
[----:B------:R-:W-:-:S04]  /*67f0*/  ISETP.NE.AND P5, PT, R30, 0x6, PT ;  /* 0x000000061e00780c */ /* 0x000fc80003fa5270 */
[----:B------:R-:W-:Y:S02]  /*6800*/  SEL R24, R39, R37, !P5 ;  /* 0x0000002527187207 */ /* 0x000fe40006800000 */
[----:B------:R-:W-:-:S13]  /*6810*/  ISETP.NE.AND P5, PT, R56, RZ, PT ;  /* 0x000000ff3800720c */ /* 0x000fda0003fa5270 */
[----:B------:R-:W-:Y:S02]  /*6820*/  @!P5 VIMNMX R55, PT, PT, R55, R24, !PT ;  /* 0x000000183737d248 */ /* 0x000fe40007fe0100 */
[----:B------:R-:W-:-:S04]  /*6830*/  ISETP.NE.AND P5, PT, R29, RZ, PT ;  /* 0x000000ff1d00720c */ /* 0x000fc80003fa5270 */
[----:B------:R-:W-:-:S09]  /*6840*/  SEL R55, R24, R55, !P5 ;  /* 0x0000003718377207 */ /* 0x000fd20006800000 */
.L_x_297:
[----:B------:R-:W-:Y:S05]  /*6850*/  BSYNC.RECONVERGENT B0 ;  /* 0x0000000000007941 */ /* 0x000fea0003800200 */
.L_x_296:
[----:B------:R-:W-:Y:S02]  /*6860*/  P2R R36, PR, RZ, 0x1 ;  /* 0x00000001ff247803 */ /* 0x000fe40000000000 */
[C---:B------:R-:W-:Y:S02]  /*6870*/  LOP3.LUT P0, RZ, R3.reuse, 0x40, RZ, 0xc0, !PT ;  /* 0x0000004003ff7812 */ /* 0x040fe4000780c0ff */
[----:B------:R-:W-:Y:S02]  /*6880*/  ISETP.NE.U32.AND P5, PT, R52, RZ, PT ;  /* 0x000000ff3400720c */ /* 0x000fe40003fa5070 */
[----:B------:R-:W-:Y:S02]  /*6890*/  P2R R26, PR, RZ, 0x1 ;  /* 0x00000001ff1a7803 */ /* 0x000fe40000000000 */
[----:B------:R-:W-:Y:S02]  /*68a0*/  LOP3.LUT P0, RZ, R3, 0x80, RZ, 0xc0, !PT ;  /* 0x0000008003ff7812 */ /* 0x000fe4000780c0ff */
[----:B------:R-:W-:-:S02]  /*68b0*/  ISETP.NE.AND.EX P5, PT, R47, RZ, PT, P5 ;  /* 0x000000ff2f00720c */ /* 0x000fc40003fa5350 */
[----:B------:R-:W-:Y:S02]  /*68c0*/  P2R R30, PR, RZ, 0x1 ;  /* 0x00000001ff1e7803 */ /* 0x000fe40000000000 */
[C---:B------:R-:W-:Y:S02]  /*68d0*/  LOP3.LUT P0, RZ, R3.reuse, 0x100, RZ, 0xc0, !PT ;  /* 0x0000010003ff7812 */ /* 0x040fe4000780c0ff */
[----:B------:R-:W-:Y:S02]  /*68e0*/  VIMNMX R25, PT, PT, R4, R55, !PT ;  /* 0x0000003704197248 */ /* 0x000fe40007fe0100 */
[----:B------:R-:W-:Y:S02]  /*68f0*/  P2R R58, PR, RZ, 0x1 ;  /* 0x00000001ff3a7803 */ /* 0x000fe40000000000 */
[----:B------:R-:W-:Y:S02]  /*6900*/  LOP3.LUT P0, RZ, R3, 0x200, RZ, 0xc0, !PT ;  /* 0x0000020003ff7812 */ /* 0x000fe4000780c0ff */
[----:B------:R-:W-:-:S02]  /*6910*/  SEL R25, R25, R4, !P5 ;  /* 0x0000000419197207 */ /* 0x000fc40006800000 */
[----:B------:R-:W-:Y:S02]  /*6920*/  P2R R57, PR, RZ, 0x1 ;  /* 0x00000001ff397803 */ /* 0x000fe40000000000 */
[C---:B------:R-:W-:Y:S02]  /*6930*/  LOP3.LUT P0, RZ, R3.reuse, 0x400, RZ, 0xc0, !PT ;  /* 0x0000040003ff7812 */ /* 0x040fe4000780c0ff */
[----:B------:R-:W-:Y:S02]  /*6940*/  P2R R27, PR, RZ, 0x2 ;  /* 0x00000002ff1b7803 */ /* 0x000fe40000000000 */
[----:B------:R-:W-:Y:S02]  /*6950*/  P2R R56, PR, RZ, 0x1 ;  /* 0x00000001ff387803 */ /* 0x000fe40000000000 */
[----:B------:R-:W-:Y:S02]  /*6960*/  LOP3.LUT P0, RZ, R3, 0x800, RZ, 0xc0, !PT ;  /* 0x0000080003ff7812 */ /* 0x000fe4000780c0ff */
[----:B------:R-:W-:-:S02]  /*6970*/  P2R R38, PR, RZ, 0x4 ;  /* 0x00000004ff267803 */ /* 0x000fc40000000000 */
[----:B------:R-:W-:Y:S02]  /*6980*/  P2R R39, PR, RZ, 0x1 ;  /* 0x00000001ff277803 */ /* 0x000fe40000000000 */
[----:B------:R-:W-:Y:S02]  /*6990*/  LOP3.LUT P0, RZ, R3, 0x1000, RZ, 0xc0, !PT ;  /* 0x0000100003ff7812 */ /* 0x000fe4000780c0ff */
[----:B------:R-:W-:Y:S02]  /*69a0*/  P2R R29, PR, RZ, 0x8 ;  /* 0x00000008ff1d7803 */ /* 0x000fe40000000000 */
[----:B------:R-:W-:Y:S02]  /*69b0*/  P2R R24, PR, RZ, 0x1 ;  /* 0x00000001ff187803 */ /* 0x000fe40000000000 */
[----:B------:R-:W-:Y:S02]  /*69c0*/  ISETP.NE.AND P0, PT, R2, RZ, PT ;  /* 0x000000ff0200720c */ /* 0x000fe40003f05270 */
[----:B------:R-:W-:-:S02]  /*69d0*/  P2R R37, PR, RZ, 0x10 ;  /* 0x00000010ff257803 */ /* 0x000fc40000000000 */
[----:B------:R-:W-:Y:S02]  /*69e0*/  SEL R4, R4, R25, !P0 ;  /* 0x0000001904047207 */ /* 0x000fe40004000000 */
[----:B------:R-:W-:Y:S02]  /*69f0*/  ISETP.NE.AND P0, PT, R24, RZ, PT ;  /* 0x000000ff1800720c */ /* 0x000fe40003f05270 */
[----:B------:R-:W-:Y:S02]  /*6a00*/  VIMNMX R24, PT, PT, R5, R4, !PT ;  /* 0x0000000405187248 */ /* 0x000fe40007fe0100 */
[----:B------:R-:W-:Y:S02]  /*6a10*/  LOP3.LUT P1, RZ, R3, 0x20, RZ, 0xc0, !PT ;  /* 0x0000002003ff7812 */ /* 0x000fe4000782c0ff */
[----:B------:R-:W-:Y:S02]  /*6a20*/  SEL R5, R5, R24, P0 ;  /* 0x0000001805057207 */ /* 0x000fe40000000000 */
[----:B------:R-:W-:-:S02]  /*6a30*/  LOP3.LUT P2, RZ, R3, 0x10, RZ, 0xc0, !PT ;  /* 0x0000001003ff7812 */ /* 0x000fc4000784c0ff */
[C---:B------:R-:W-:Y:S02]  /*6a40*/  LOP3.LUT P3, RZ, R3.reuse, 0x8, RZ, 0xc0, !PT ;  /* 0x0000000803ff7812 */ /* 0x040fe4000786c0ff */
[C---:B------:R-:W-:Y:S02]  /*6a50*/  LOP3.LUT P4, RZ, R3.reuse, 0x4, RZ, 0xc0, !PT ;  /* 0x0000000403ff7812 */ /* 0x040fe4000788c0ff */
[C---:B------:R-:W-:Y:S02]  /*6a60*/  LOP3.LUT P6, RZ, R3.reuse, 0x1, RZ, 0xc0, !PT ;  /* 0x0000000103ff7812 */ /* 0x040fe400078cc0ff */
[----:B------:R-:W-:Y:S02]  /*6a70*/  LOP3.LUT P5, RZ, R3, 0x2, RZ, 0xc0, !PT ;  /* 0x0000000203ff7812 */ /* 0x000fe400078ac0ff */
        /* <DEDUP_REMOVED lines=32> */
[----:B------:R-:W-:-:S04]  /*6c80*/  SEL R56, R16, R7, P5 ;  /* 0x0000000710387207 */ /* 0x000fc80002800000 */
        /* <DEDUP_REMOVED lines=11> */
[----:B------:R-:W-:Y:S01]  /*6d40*/  SEL R22, R22, R7, P4 ;  /* 0x0000000716167207 */ /* 0x000fe20002000000 */
[----:B------:R-:W-:Y:S06]  /*6d50*/  BRA `(.L_x_298) ;  /* 0x0000002800c47947 */ /* 0x000fec0003800000 */
.L_x_295:
[----:B------:R-:W-:Y:S01]  /*6d60*/  ISETP.NE.AND P0, PT, R2, RZ, PT ;  /* 0x000000ff0200720c */ /* 0x000fe20003f05270 */
[----:B0-----:R-:W-:Y:S01]  /*6d70*/  IMAD.MOV.U32 R31, RZ, RZ, RZ ;  /* 0x000000ffff1f7224 */ /* 0x001fe200078e00ff */
[----:B------:R-:W-:-:S11]  /*6d80*/  LOP3.LUT R3, R3, 0xfffeffff, RZ, 0xc0, !PT ;  /* 0xfffeffff03037812 */ /* 0x000fd600078ec0ff */
[----:B------:R-:W0:Y:S01]  /*6d90*/  @!P0 LDC.64 R48, c[0x0][0x388] ;  /* 0x0000e200ff308b82 */ /* 0x000e220000000a00 */
[----:B------:R-:W-:Y:S02]  /*6da0*/  ISETP.NE.AND P5, PT, R2, RZ, PT ;  /* 0x000000ff0200720c */ /* 0x000fe40003fa5270 */
[----:B------:R-:W-:Y:S02]  /*6db0*/  ISETP.NE.AND P1, PT, R24, R25, PT ;  /* 0x000000191800720c */ /* 0x000fe40003f25270 */
[----:B------:R-:W-:Y:S02]  /*6dc0*/  ISETP.NE.AND P3, PT, R25, R26, PT ;  /* 0x0000001a1900720c */ /* 0x000fe40003f65270 */
[----:B------:R-:W-:Y:S01]  /*6dd0*/  @P0 LOP3.LUT R3, R3, 0x10000, RZ, 0xfc, !PT ;  /* 0x0001000003030812 */ /* 0x000fe200078efcff */
[----:B0-----:R-:W-:-:S05]  /*6de0*/  @!P0 IMAD.WIDE.U32 R52, R61, 0x4, R48 ;  /* 0x000000043d348825 */ /* 0x001fca00078e0030 */
[----:B------:R0:W5:Y:S01]  /*6df0*/  @!P0 LDG.E R31, desc[UR18][R52.64] ;  /* 0x00000012341f8981 */ /* 0x000162000c1e1900 */
[C---:B------:R-:W-:Y:S01]  /*6e00*/  LEA R48, R2.reuse, UR15, 0x2 ;  /* 0x0000000f02307c11 */ /* 0x040fe2000f8e10ff */
[----:B------:R-:W-:Y:S01]  /*6e10*/  IMAD R49, R2, 0x14, RZ ;  /* 0x0000001402317824 */ /* 0x000fe200078e02ff */
[----:B------:R-:W-:Y:S02]  /*6e20*/  ISETP.NE.AND P0, PT, R26, R27, PT ;  /* 0x0000001b1a00720c */ /* 0x000fe40003f05270 */
[----:B------:R-:W-:Y:S01]  /*6e30*/  ISETP.NE.AND P2, PT, R27, R32, PT ;  /* 0x000000201b00720c */ /* 0x000fe20003f45270 */
[----:B------:R-:W-:Y:S01]  /*6e40*/  STS [R48+0x3fc], R47 ;  /* 0x0003fc2f30007388 */ /* 0x000fe20000000800 */
[----:B------:R-:W-:Y:S01]  /*6e50*/  VIADD R25, R49, 0x2 ;  /* 0x0000000231197836 */ /* 0x000fe20000000000 */
[----:B------:R-:W-:Y:S01]  /*6e60*/  LOP3.LUT R3, R3, 0xffff7fff, RZ, 0xc0, !PT ;  /* 0xffff7fff03037812 */ /* 0x000fe200078ec0ff */
[C---:B------:R-:W-:Y:S01]  /*6e70*/  VIADD R51, R49.reuse, 0x1 ;  /* 0x0000000131337836 */ /* 0x040fe20000000000 */
[----:B------:R-:W-:Y:S01]  /*6e80*/  BAR.SYNC.DEFER_BLOCKING 0x0 ;  /* 0x0000000000007b1d */ /* 0x000fe20000010000 */
[----:B------:R-:W-:-:S03]  /*6e90*/  VIADD R27, R49, 0x3 ;  /* 0x00000003311b7836 */ /* 0x000fc60000000000 */
[----:B------:R-:W-:-:S04]  /*6ea0*/  ISETP.EQ.U32.AND P4, PT, R28, R51, PT ;  /* 0x000000331c00720c */ /* 0x000fc80003f82070 */
[----:B------:R-:W-:Y:S02]  /*6eb0*/  ISETP.EQ.OR.EX P1, PT, R50, RZ, P1, P4 ;  /* 0x000000ff3200720c */ /* 0x000fe40000f22740 */
[----:B------:R-:W-:-:S04]  /*6ec0*/  ISETP.EQ.U32.AND P4, PT, R28, R27, PT ;  /* 0x0000001b1c00720c */ /* 0x000fc80003f82070 */
[----:B------:R-:W-:Y:S02]  /*6ed0*/  ISETP.EQ.OR.EX P4, PT, R50, RZ, P0, P4 ;  /* 0x000000ff3200720c */ /* 0x000fe40000782740 */
[----:B------:R-:W-:Y:S01]  /*6ee0*/  ISETP.NE.AND P0, PT, R32, R33, PT ;  /* 0x000000212000720c */ /* 0x000fe20003f05270 */
[----:B-----5:R-:W5:Y:S01]  /*6ef0*/  @P5 LDS R31, [R48+0x3f8] ;  /* 0x0003f800301f5984 */ /* 0x020f620000000800 */
[----:B------:R-:W-:Y:S01]  /*6f00*/  ISETP.EQ.U32.AND P5, PT, R28, R25, PT ;  /* 0x000000191c00720c */ /* 0x000fe20003fa2070 */
[----:B------:R-:W-:-:S03]  /*6f10*/  VIADD R25, R49, 0x4 ;  /* 0x0000000431197836 */ /* 0x000fc60000000000 */
[----:B------:R-:W-:Y:S02]  /*6f20*/  ISETP.EQ.OR.EX P5, PT, R50, RZ, P3, P5 ;  /* 0x000000ff3200720c */ /* 0x000fe40001fa2750 */
[----:B------:R-:W-:Y:S01]  /*6f30*/  ISETP.EQ.U32.AND P3, PT, R28, R25, PT ;  /* 0x000000191c00720c */ /* 0x000fe20003f62070 */
[----:B------:R-:W-:-:S03]  /*6f40*/  VIADD R25, R49, 0x5 ;  /* 0x0000000531197836 */ /* 0x000fc60000000000 */
[----:B------:R-:W-:Y:S02]  /*6f50*/  ISETP.EQ.OR.EX P3, PT, R50, RZ, P2, P3 ;  /* 0x000000ff3200720c */ /* 0x000fe40001762730 */
[----:B------:R-:W-:Y:S01]  /*6f60*/  ISETP.EQ.U32.AND P2, PT, R28, R25, PT ;  /* 0x000000191c00720c */ /* 0x000fe20003f42070 */
[----:B------:R-:W-:-:S04]  /*6f70*/  VIADD R25, R49, 0x6 ;  /* 0x0000000631197836 */ /* 0x000fc80000000000 */
[----:B------:R-:W-:Y:S02]  /*6f80*/  @P5 LOP3.LUT R3, R3, 0x8000, RZ, 0xfc, !PT ;  /* 0x0000800003035812 */ /* 0x000fe400078efcff */
[----:B------:R-:W-:Y:S02]  /*6f90*/  ISETP.NE.AND P5, PT, R45, R46, PT ;  /* 0x0000002e2d00720c */ /* 0x000fe40003fa5270 */
[----:B------:R-:W-:-:S04]  /*6fa0*/  LOP3.LUT R3, R3, 0xffffbfff, RZ, 0xc0, !PT ;  /* 0xffffbfff03037812 */ /* 0x000fc800078ec0ff */
[----:B------:R-:W-:Y:S02]  /*6fb0*/  @P4 LOP3.LUT R3, R3, 0x4000, RZ, 0xfc, !PT ;  /* 0x0000400003034812 */ /* 0x000fe400078efcff */
[----:B------:R-:W-:Y:S02]  /*6fc0*/  ISETP.NE.AND P4, PT, R44, R45, PT ;  /* 0x0000002d2c00720c */ /* 0x000fe40003f85270 */
[----:B------:R-:W-:-:S04]  /*6fd0*/  LOP3.LUT R3, R3, 0xffffdfff, RZ, 0xc0, !PT ;  /* 0xffffdfff03037812 */ /* 0x000fc800078ec0ff */
[----:B------:R-:W-:Y:S02]  /*6fe0*/  @P3 LOP3.LUT R3, R3, 0x2000, RZ, 0xfc, !PT ;  /* 0x0000200003033812 */ /* 0x000fe400078efcff */
[----:B------:R-:W-:Y:S02]  /*6ff0*/  ISETP.EQ.OR.EX P3, PT, R50, RZ, P0, P2 ;  /* 0x000000ff3200720c */ /* 0x000fe40000762720 */
[----:B------:R-:W-:Y:S02]  /*7000*/  ISETP.NE.AND P0, PT, R33, R34, PT ;  /* 0x000000222100720c */ /* 0x000fe40003f05270 */
[----:B------:R-:W-:Y:S01]  /*7010*/  ISETP.EQ.U32.AND P2, PT, R28, R25, PT ;  /* 0x000000191c00720c */ /* 0x000fe20003f42070 */
[----:B------:R-:W-:Y:S01]  /*7020*/  VIADD R25, R49, 0x7 ;  /* 0x0000000731197836 */ /* 0x000fe20000000000 */
[----:B------:R-:W-:Y:S02]  /*7030*/  LOP3.LUT R3, R3, 0xffffefff, RZ, 0xc0, !PT ;  /* 0xffffefff03037812 */ /* 0x000fe400078ec0ff */
[----:B------:R-:W-:-:S02]  /*7040*/  ISETP.EQ.OR.EX P2, PT, R50, RZ, P0, P2 ;  /* 0x000000ff3200720c */ /* 0x000fc40000742720 */
[----:B------:R-:W-:-:S03]  /*7050*/  ISETP.NE.AND P0, PT, R34, R35, PT ;  /* 0x000000232200720c */ /* 0x000fc60003f05270 */
[----:B------:R-:W-:Y:S02]  /*7060*/  @P3 LOP3.LUT R3, R3, 0x1000, RZ, 0xfc, !PT ;  /* 0x0000100003033812 */ /* 0x000fe400078efcff */
[----:B------:R-:W-:Y:S02]  /*7070*/  ISETP.NE.AND P3, PT, R43, R44, PT ;  /* 0x0000002c2b00720c */ /* 0x000fe40003f65270 */
        /* <DEDUP_REMOVED lines=53> */
[----:B------:R-:W-:Y:S01]  /*73d0*/  ISETP.EQ.U32.AND P0, PT, R28, R25, PT ;  /* 0x000000191c00720c */ /* 0x000fe20003f02070 */
[C---:B------:R-:W-:Y:S01]  /*73e0*/  VIADD R25, R49.reuse, 0x11 ;  /* 0x0000001131197836 */ /* 0x040fe20000000000 */
[----:B------:R-:W-:Y:S02]  /*73f0*/  P2R R27, PR, RZ, 0x4 ;  /* 0x00000004ff1b7803 */ /* 0x000fe40000000000 */
[----:B------:R-:W-:Y:S02]  /*7400*/  ISETP.EQ.OR.EX P3, PT, R50, RZ, P3, P0 ;  /* 0x000000ff3200720c */ /* 0x000fe40001f62700 */
[----:B------:R-:W-:Y:S01]  /*7410*/  ISETP.EQ.U32.AND P0, PT, R28, R25, PT ;  /* 0x000000191c00720c */ /* 0x000fe20003f02070 */
[----:B------:R-:W-:Y:S01]  /*7420*/  VIADD R25, R49, 0x12 ;  /* 0x0000001231197836 */ /* 0x000fe20000000000 */
[----:B------:R-:W-:-:S02]  /*7430*/  P2R R32, PR, RZ, 0x8 ;  /* 0x00000008ff207803 */ /* 0x000fc40000000000 */
[----:B------:R-:W-:Y:S02]  /*7440*/  ISETP.EQ.OR.EX P4, PT, R50, RZ, P4, P0 ;  /* 0x000000ff3200720c */ /* 0x000fe40002782700 */
[----:B------:R-:W-:Y:S01]  /*7450*/  ISETP.EQ.U32.AND P0, PT, R28, R25, PT ;  /* 0x000000191c00720c */ /* 0x000fe20003f02070 */
[----:B------:R-:W-:Y:S01]  /*7460*/  VIADD R25, R49, 0x13 ;  /* 0x0000001331197836 */ /* 0x000fe20000000000 */
[----:B------:R-:W-:Y:S02]  /*7470*/  P2R R40, PR, RZ, 0x10 ;  /* 0x00000010ff287803 */ /* 0x000fe40000000000 */
[----:B------:R-:W-:Y:S02]  /*7480*/  LOP3.LUT P4, RZ, R3, 0x40, RZ, 0xc0, !PT ;  /* 0x0000004003ff7812 */ /* 0x000fe4000788c0ff */
[----:B------:R-:W-:Y:S02]  /*7490*/  ISETP.EQ.OR.EX P5, PT, R50, RZ, P5, P0 ;  /* 0x000000ff3200720c */ /* 0x000fe40002fa2700 */
[----:B------:R-:W-:-:S02]  /*74a0*/  P2R R39, PR, RZ, 0x10 ;  /* 0x00000010ff277803 */ /* 0x000fc40000000000 */
[C---:B------:R-:W-:Y:S02]  /*74b0*/  LOP3.LUT P4, RZ, R3.reuse, 0x80, RZ, 0xc0, !PT ;  /* 0x0000008003ff7812 */ /* 0x040fe4000788c0ff */
[----:B------:R-:W-:Y:S02]  /*74c0*/  ISETP.NE.AND P0, PT, R46, R47, PT ;  /* 0x0000002f2e00720c */ /* 0x000fe40003f05270 */
[----:B------:R-:W-:Y:S02]  /*74d0*/  P2R R38, PR, RZ, 0x10 ;  /* 0x00000010ff267803 */ /* 0x000fe40000000000 */
[----:B------:R-:W-:Y:S02]  /*74e0*/  LOP3.LUT P4, RZ, R3, 0x100, RZ, 0xc0, !PT ;  /* 0x0000010003ff7812 */ /* 0x000fe4000788c0ff */
[----:B------:R-:W-:Y:S02]  /*74f0*/  ISETP.EQ.U32.AND P6, PT, R28, R25, PT ;  /* 0x000000191c00720c */ /* 0x000fe40003fc2070 */
[----:B------:R-:W-:-:S02]  /*7500*/  P2R R37, PR, RZ, 0x10 ;  /* 0x00000010ff257803 */ /* 0x000fc40000000000 */
[C---:B------:R-:W-:Y:S02]  /*7510*/  LOP3.LUT P4, RZ, R3.reuse, 0x200, RZ, 0xc0, !PT ;  /* 0x0000020003ff7812 */ /* 0x040fe4000788c0ff */
[----:B------:R-:W-:Y:S02]  /*7520*/  ISETP.EQ.OR.EX P0, PT, R50, RZ, P0, P6 ;  /* 0x000000ff3200720c */ /* 0x000fe40000702760 */
[----:B------:R-:W-:Y:S02]  /*7530*/  P2R R36, PR, RZ, 0x10 ;  /* 0x00000010ff247803 */ /* 0x000fe40000000000 */
[----:B------:R-:W-:Y:S02]  /*7540*/  LOP3.LUT P4, RZ, R3, 0x800, RZ, 0xc0, !PT ;  /* 0x0000080003ff7812 */ /* 0x000fe4000788c0ff */
[----:B-----5:R-:W-:Y:S02]  /*7550*/  ISETP.NE.AND P6, PT, R31, R24, PT ;  /* 0x000000181f00720c */ /* 0x020fe40003fc5270 */
[----:B------:R-:W-:-:S02]  /*7560*/  P2R R35, PR, RZ, 0x10 ;  /* 0x00000010ff237803 */ /* 0x000fc40000000000 */
[C---:B------:R-:W-:Y:S02]  /*7570*/  LOP3.LUT P4, RZ, R3.reuse, 0x2000, RZ, 0xc0, !PT ;  /* 0x0000200003ff7812 */ /* 0x040fe4000788c0ff */
[----:B-1----:R-:W-:Y:S02]  /*7580*/  VIMNMX R24, PT, PT, R4, R5, !PT ;  /* 0x0000000504187248 */ /* 0x002fe40007fe0100 */
[----:B------:R-:W-:Y:S02]  /*7590*/  P2R R34, PR, RZ, 0x10 ;  /* 0x00000010ff227803 */ /* 0x000fe40000000000 */
[----:B------:R-:W-:Y:S02]  /*75a0*/  LOP3.LUT P4, RZ, R3, 0x4000, RZ, 0xc0, !PT ;  /* 0x0000400003ff7812 */ /* 0x000fe4000788c0ff */
[----:B------:R-:W-:Y:S02]  /*75b0*/  SEL R25, R5, R24, P1 ;  /* 0x0000001805197207 */ /* 0x000fe40000800000 */
[----:B------:R-:W-:-:S02]  /*75c0*/  P2R R33, PR, RZ, 0x10 ;  /* 0x00000010ff217803 */ /* 0x000fc40000000000 */
[----:B------:R-:W-:Y:S02]  /*75d0*/  LOP3.LUT P4, RZ, R3, 0x8000, RZ, 0xc0, !PT ;  /* 0x0000800003ff7812 */ /* 0x000fe4000788c0ff */
[C---:B------:R-:W-:Y:S02]  /*75e0*/  VIMNMX R25, PT, PT, R6.reuse, R25, !PT ;  /* 0x0000001906197248 */ /* 0x040fe40007fe0100 */
[----:B------:R-:W-:Y:S02]  /*75f0*/  P2R R26, PR, RZ, 0x20 ;  /* 0x00000020ff1a7803 */ /* 0x000fe40000000000 */
[----:B------:R-:W-:Y:S02]  /*7600*/  SEL R24, R6, R25, P4 ;  /* 0x0000001906187207 */ /* 0x000fe40002000000 */
[----:B------:R-:W-:Y:S02]  /*7610*/  ISETP.NE.AND P4, PT, R33, RZ, PT ;  /* 0x000000ff2100720c */ /* 0x000fe40003f85270 */
[----:B------:R-:W-:-:S02]  /*7620*/  VIMNMX R24, PT, PT, R7, R24, !PT ;  /* 0x0000001807187248 */ /* 0x000fc40007fe0100 */
[----:B------:R-:W-:Y:S02]  /*7630*/  LOP3.LUT P5, RZ, R3, 0x1000, RZ, 0xc0, !PT ;  /* 0x0000100003ff7812 */ /* 0x000fe400078ac0ff */
[----:B------:R-:W-:Y:S02]  /*7640*/  SEL R25, R7, R24, P4 ;  /* 0x0000001807197207 */ /* 0x000fe40002000000 */
[----:B------:R-:W-:Y:S02]  /*7650*/  ISETP.NE.AND P4, PT, R34, RZ, PT ;  /* 0x000000ff2200720c */ /* 0x000fe40003f85270 */
[C---:B--2---:R-:W-:Y:S02]  /*7660*/  VIMNMX R25, PT, PT, R8.reuse, R25, !PT ;  /* 0x0000001908197248 */ /* 0x044fe40007fe0100 */
[----:B------:R-:W-:Y:S02]  /*7670*/  LOP3.LUT P3, RZ, R3, 0x20, RZ, 0xc0, !PT ;  /* 0x0000002003ff7812 */ /* 0x000fe4000786c0ff */
[----:B------:R-:W-:-:S02]  /*7680*/  SEL R24, R8, R25, P4 ;  /* 0x0000001908187207 */ /* 0x000fc40002000000 */
[----:B------:R-:W-:Y:S02]  /*7690*/  ISETP.NE.AND P4, PT, R35, RZ, PT ;  /* 0x000000ff2300720c */ /* 0x000fe40003f85270 */
[----:B------:R-:W-:Y:S02]  /*76a0*/  VIMNMX R24, PT, PT, R9, R24, !PT ;  /* 0x0000001809187248 */ /* 0x000fe40007fe0100 */
[----:B------:R-:W-:Y:S02]  /*76b0*/  LOP3.LUT P2, RZ, R3, 0x8, RZ, 0xc0, !PT ;  /* 0x0000000803ff7812 */ /* 0x000fe4000784c0ff */
[----:B------:R-:W-:Y:S02]  /*76c0*/  SEL R25, R9, R24, P5 ;  /* 0x0000001809197207 */ /* 0x000fe40002800000 */
[----:B------:R-:W-:Y:S02]  /*76d0*/  LOP3.LUT R3, R3, 0xfffffffd, RZ, 0xc0, !PT ;  /* 0xfffffffd03037812 */ /* 0x000fe400078ec0ff */
[----:B------:R-:W-:-:S02]  /*76e0*/  VIMNMX R25, PT, PT, R10, R25, !PT ;  /* 0x000000190a197248 */ /* 0x000fc40007fe0100 */
[----:B------:R-:W-:Y:S02]  /*76f0*/  @P0 LOP3.LUT R3, R3, 0x2, RZ, 0xfc, !PT ;  /* 0x0000000203030812 */ /* 0x000fe400078efcff */
[----:B------:R-:W-:Y:S02]  /*7700*/  SEL R24, R10, R25, P4 ;  /* 0x000000190a187207 */ /* 0x000fe40002000000 */
[----:B------:R-:W-:Y:S02]  /*7710*/  ISETP.NE.AND P4, PT, R36, RZ, PT ;  /* 0x000000ff2400720c */ /* 0x000fe40003f85270 */
[C---:B------:R-:W-:Y:S02]  /*7720*/  VIMNMX R24, PT, PT, R11.reuse, R24, !PT ;  /* 0x000000180b187248 */ /* 0x040fe40007fe0100 */
[----:B------:R-:W-:Y:S02]  /*7730*/  ISETP.EQ.U32.AND P0, PT, R28, R49, PT ;  /* 0x000000311c00720c */ /* 0x000fe40003f02070 */
[----:B------:R-:W-:-:S02]  /*7740*/  SEL R25, R11, R24, P4 ;  /* 0x000000180b197207 */ /* 0x000fc40002000000 */
[----:B------:R-:W-:Y:S02]  /*7750*/  ISETP.NE.AND P4, PT, R37, RZ, PT ;  /* 0x000000ff2500720c */ /* 0x000fe40003f85270 */
[----:B---3--:R-:W-:Y:S02]  /*7760*/  VIMNMX R25, PT, PT, R12, R25, !PT ;  /* 0x000000190c197248 */ /* 0x008fe40007fe0100 */
[----:B------:R-:W-:Y:S02]  /*7770*/  ISETP.EQ.OR.EX P0, PT, R50, RZ, P6, P0 ;  /* 0x000000ff3200720c */ /* 0x000fe40003702700 */
[----:B------:R-:W-:Y:S02]  /*7780*/  SEL R24, R12, R25, P4 ;  /* 0x000000190c187207 */ /* 0x000fe40002000000 */
[----:B------:R-:W-:Y:S02]  /*7790*/  ISETP.NE.AND P4, PT, R38, RZ, PT ;  /* 0x000000ff2600720c */ /* 0x000fe40003f85270 */
[----:B------:R-:W-:-:S02]  /*77a0*/  VIMNMX R24, PT, PT, R13, R24, !PT ;  /* 0x000000180d187248 */ /* 0x000fc40007fe0100 */
[----:B------:R-:W-:Y:S02]  /*77b0*/  LOP3.LUT P6, RZ, R3, 0x4, RZ, 0xc0, !PT ;  /* 0x0000000403ff7812 */ /* 0x000fe400078cc0ff */
[----:B------:R-:W-:Y:S02]  /*77c0*/  SEL R25, R13, R24, P4 ;  /* 0x000000180d197207 */ /* 0x000fe40002000000 */
[----:B------:R-:W-:Y:S02]  /*77d0*/  ISETP.NE.AND P4, PT, R39, RZ, PT ;  /* 0x000000ff2700720c */ /* 0x000fe40003f85270 */
[C---:B------:R-:W-:Y:S02]  /*77e0*/  VIMNMX R25, PT, PT, R14.reuse, R25, !PT ;  /* 0x000000190e197248 */ /* 0x040fe40007fe0100 */
[----:B------:R-:W-:Y:S02]  /*77f0*/  LOP3.LUT R3, R3, 0xfffffbff, RZ, 0xc0, !PT ;  /* 0xfffffbff03037812 */ /* 0x000fe400078ec0ff */
[----:B------:R-:W-:-:S02]  /*7800*/  SEL R24, R14, R25, P4 ;  /* 0x000000190e187207 */ /* 0x000fc40002000000 */
[----:B------:R-:W-:Y:S02]  /*7810*/  @P0 LOP3.LUT R3, R3, 0x400, RZ, 0xfc, !PT ;  /* 0x0000040003030812 */ /* 0x000fe400078efcff */
[C---:B------:R-:W-:Y:S02]  /*7820*/  VIMNMX R24, PT, PT, R15.reuse, R24, !PT ;  /* 0x000000180f187248 */ /* 0x040fe40007fe0100 */
[----:B------:R-:W-:Y:S02]  /*7830*/  P2R R33, PR, RZ, 0x20 ;  /* 0x00000020ff217803 */ /* 0x000fe40000000000 */
[----:B------:R-:W-:Y:S02]  /*7840*/  SEL R25, R15, R24, P3 ;  /* 0x000000180f197207 */ /* 0x000fe40001800000 */
[----:B------:R-:W-:Y:S02]  /*7850*/  LOP3.LUT P5, RZ, R3, 0x10, RZ, 0xc0, !PT ;  /* 0x0000001003ff7812 */ /* 0x000fe400078ac0ff */
[----:B----4-:R-:W-:-:S02]  /*7860*/  VIMNMX R25, PT, PT, R16, R25, !PT ;  /* 0x0000001910197248 */ /* 0x010fc40007fe0100 */
[----:B------:R-:W-:Y:S02]  /*7870*/  P2R R41, PR, RZ, 0x40 ;  /* 0x00000040ff297803 */ /* 0x000fe40000000000 */
[----:B------:R-:W-:Y:S02]  /*7880*/  SEL R24, R16, R25, P5 ;  /* 0x0000001910187207 */ /* 0x000fe40002800000 */
[----:B------:R-:W-:Y:S02]  /*7890*/  ISETP.NE.AND P4, PT, R40, RZ, PT ;  /* 0x000000ff2800720c */ /* 0x000fe40003f85270 */
[C---:B------:R-:W-:Y:S02]  /*78a0*/  VIMNMX R24, PT, PT, R17.reuse, R24, !PT ;  /* 0x0000001811187248 */ /* 0x040fe40007fe0100 */
[----:B------:R-:W-:Y:S02]  /*78b0*/  ISETP.NE.AND P3, PT, R32, RZ, PT ;  /* 0x000000ff2000720c */ /* 0x000fe40003f65270 */
[----:B------:R-:W-:-:S02]  /*78c0*/  SEL R25, R17, R24, P2 ;  /* 0x0000001811197207 */ /* 0x000fc40001000000 */
[----:B------:R-:W-:Y:S02]  /*78d0*/  ISETP.NE.AND P2, PT, R27, RZ, PT ;  /* 0x000000ff1b00720c */ /* 0x000fe40003f45270 */
[C---:B------:R-:W-:Y:S02]  /*78e0*/  VIMNMX R25, PT, PT, R18.reuse, R25, !PT ;  /* 0x0000001912197248 */ /* 0x040fe40007fe0100 */
[----:B------:R-:W-:Y:S02]  /*78f0*/  P2R R39, PR, RZ, 0x4 ;  /* 0x00000004ff277803 */ /* 0x000fe40000000000 */
[----:B------:R-:W-:Y:S02]  /*7900*/  SEL R24, R18, R25, P6 ;  /* 0x0000001912187207 */ /* 0x000fe40003000000 */
[----:B------:R-:W-:Y:S02]  /*7910*/  LOP3.LUT P6, RZ, R3, 0x10, RZ, 0xc0, !PT ;  /* 0x0000001003ff7812 */ /* 0x000fe400078cc0ff */
[----:B------:R-:W-:-:S02]  /*7920*/  VIMNMX R24, PT, PT, R19, R24, !PT ;  /* 0x0000001813187248 */ /* 0x000fc40007fe0100 */
[----:B------:R-:W-:Y:S02]  /*7930*/  P2R R40, PR, RZ, 0x40 ;  /* 0x00000040ff287803 */ /* 0x000fe40000000000 */
[----:B------:R-:W-:Y:S02]  /*7940*/  SEL R25, R19, R24, P2 ;  /* 0x0000001813197207 */ /* 0x000fe40001000000 */
[C---:B------:R-:W-:Y:S02]  /*7950*/  LOP3.LUT P2, RZ, R3.reuse, 0x40, RZ, 0xc0, !PT ;  /* 0x0000004003ff7812 */ /* 0x040fe4000784c0ff */
[C---:B------:R-:W-:Y:S02]  /*7960*/  LOP3.LUT P6, RZ, R3.reuse, 0x20, RZ, 0xc0, !PT ;  /* 0x0000002003ff7812 */ /* 0x040fe400078cc0ff */
[----:B------:R-:W-:Y:S02]  /*7970*/  P2R R37, PR, RZ, 0x4 ;  /* 0x00000004ff257803 */ /* 0x000fe40000000000 */
[----:B------:R-:W-:-:S02]  /*7980*/  LOP3.LUT P2, RZ, R3, 0x100, RZ, 0xc0, !PT ;  /* 0x0000010003ff7812 */ /* 0x000fc4000784c0ff */
[----:B------:R-:W-:Y:S02]  /*7990*/  P2R R38, PR, RZ, 0x40 ;  /* 0x00000040ff267803 */ /* 0x000fe40000000000 */
[----:B------:R-:W-:Y:S02]  /*79a0*/  P2R R35, PR, RZ, 0x4 ;  /* 0x00000004ff237803 */ /* 0x000fe40000000000 */
[C---:B------:R-:W-:Y:S02]  /*79b0*/  LOP3.LUT P2, RZ, R3.reuse, 0x200, RZ, 0xc0, !PT ;  /* 0x0000020003ff7812 */ /* 0x040fe4000784c0ff */
[----:B------:R-:W-:Y:S02]  /*79c0*/  LOP3.LUT P6, RZ, R3, 0x80, RZ, 0xc0, !PT ;  /* 0x0000008003ff7812 */ /* 0x000fe400078cc0ff */
[----:B------:R-:W-:Y:S02]  /*79d0*/  P2R R32, PR, RZ, 0x4 ;  /* 0x00000004ff207803 */ /* 0x000fe40000000000 */
[----:B------:R-:W-:-:S02]  /*79e0*/  VIMNMX R25, PT, PT, R20, R25, !PT ;  /* 0x0000001914197248 */ /* 0x000fc40007fe0100 */
[----:B------:R-:W-:Y:S02]  /*79f0*/  P2R R36, PR, RZ, 0x40 ;  /* 0x00000040ff247803 */ /* 0x000fe40000000000 */
[C---:B------:R-:W-:Y:S02]  /*7a00*/  LOP3.LUT P2, RZ, R3.reuse, 0x2000, RZ, 0xc0, !PT ;  /* 0x0000200003ff7812 */ /* 0x040fe4000784c0ff */
[C---:B------:R-:W-:Y:S02]  /*7a10*/  LOP3.LUT P6, RZ, R3.reuse, 0x2, RZ, 0xc0, !PT ;  /* 0x0000000203ff7812 */ /* 0x040fe400078cc0ff */
[----:B------:R-:W-:Y:S02]  /*7a20*/  SEL R24, R20, R25, P3 ;  /* 0x0000001914187207 */ /* 0x000fe40001800000 */
[----:B------:R-:W-:Y:S02]  /*7a30*/  P2R R27, PR, RZ, 0x4 ;  /* 0x00000004ff1b7803 */ /* 0x000fe40000000000 */
[----:B------:R-:W-:-:S02]  /*7a40*/  LOP3.LUT P5, RZ, R3, 0x4000, RZ, 0xc0, !PT ;  /* 0x0000400003ff7812 */ /* 0x000fc400078ac0ff */
[----:B------:R-:W-:Y:S02]  /*7a50*/  LOP3.LUT P2, RZ, R3, 0x8000, RZ, 0xc0, !PT ;  /* 0x0000800003ff7812 */ /* 0x000fe4000784c0ff */
[----:B------:R-:W-:Y:S02]  /*7a60*/  PLOP3.LUT P0, PT, P1, P0, P6, 0xfe, 0x0 ;  /* 0x000000000000781c */ /* 0x000fe40000f01f66 */
[----:B------:R-:W-:Y:S02]  /*7a70*/  VIMNMX R24, PT, PT, R21, R24, !PT ;  /* 0x0000001815187248 */ /* 0x000fe40007fe0100 */
[----:B------:R-:W-:Y:S02]  /*7a80*/  PLOP3.LUT P0, PT, P5, P0, P2, 0xfe, 0x0 ;  /* 0x000000000000781c */ /* 0x000fe40002f01f26 */
[----:B------:R-:W-:Y:S02]  /*7a90*/  ISETP.NE.AND P2, PT, R27, RZ, PT ;  /* 0x000000ff1b00720c */ /* 0x000fe40003f45270 */
[----:B------:R-:W-:-:S02]  /*7aa0*/  ISETP.NE.AND P5, PT, R33, RZ, PT ;  /* 0x000000ff2100720c */ /* 0x000fc40003fa5270 */
[----:B------:R-:W-:Y:S02]  /*7ab0*/  SEL R25, R21, R24, P4 ;  /* 0x0000001815197207 */ /* 0x000fe40002000000 */
[----:B------:R-:W-:Y:S02]  /*7ac0*/  PLOP3.LUT P0, PT, P5, P0, P2, 0xfe, 0x0 ;  /* 0x000000000000781c */ /* 0x000fe40002f01f26 */
[----:B------:R-:W-:Y:S02]  /*7ad0*/  VIMNMX R25, PT, PT, R22, R25, !PT ;  /* 0x0000001916197248 */ /* 0x000fe40007fe0100 */
[----:B------:R-:W-:Y:S02]  /*7ae0*/  ISETP.NE.AND P5, PT, R26, RZ, PT ;  /* 0x000000ff1a00720c */ /* 0x000fe40003fa5270 */
[----:B------:R-:W-:Y:S02]  /*7af0*/  P2R R34, PR, RZ, 0x8 ;  /* 0x00000008ff227803 */ /* 0x000fe40000000000 */
[----:B------:R-:W-:-:S02]  /*7b00*/  LOP3.LUT P3, RZ, R3, 0x800, RZ, 0xc0, !PT ;  /* 0x0000080003ff7812 */ /* 0x000fc4000786c0ff */
[----:B------:R-:W-:Y:S02]  /*7b10*/  ISETP.NE.AND P2, PT, R32, RZ, PT ;  /* 0x000000ff2000720c */ /* 0x000fe40003f45270 */
[----:B------:R-:W-:Y:S02]  /*7b20*/  SEL R24, R22, R25, P5 ;  /* 0x0000001916187207 */ /* 0x000fe40002800000 */
[----:B------:R-:W-:Y:S02]  /*7b30*/  PLOP3.LUT P0, PT, P2, P0, P3, 0xfe, 0x0 ;  /* 0x000000000000781c */ /* 0x000fe40001701f36 */
[----:B------:R-:W-:Y:S02]  /*7b40*/  @!P6 VIMNMX R23, PT, PT, R23, R24, !PT ;  /* 0x000000181717e248 */ /* 0x000fe40007fe0100 */
[----:B------:R-:W-:Y:S02]  /*7b50*/  ISETP.NE.AND P2, PT, R35, RZ, PT ;  /* 0x000000ff2300720c */ /* 0x000fe40003f45270 */
[----:B------:R-:W-:Y:S01]  /*7b60*/  ISETP.NE.AND P6, PT, R36, RZ, PT ;  /* 0x000000ff2400720c */ /* 0x000fe20003fc5270 */
[----:B------:R-:W1:Y:S01]  /*7b70*/  SHFL.UP PT, R26, R23, 0x1, RZ ;  /* 0x04200000171a7989 */ /* 0x000e6200000e00ff */
[----:B------:R-:W-:-:S02]  /*7b80*/  P2R R31, PR, RZ, 0x2 ;  /* 0x00000002ff1f7803 */ /* 0x000fc40000000000 */
[----:B------:R-:W-:Y:S02]  /*7b90*/  PLOP3.LUT P0, PT, P6, P0, P2, 0xfe, 0x0 ;  /* 0x000000000000781c */ /* 0x000fe40003701f26 */
[----:B------:R-:W-:Y:S02]  /*7ba0*/  ISETP.NE.AND P2, PT, R37, RZ, PT ;  /* 0x000000ff2500720c */ /* 0x000fe40003f45270 */
[----:B------:R-:W-:Y:S02]  /*7bb0*/  ISETP.NE.AND P6, PT, R38, RZ, PT ;  /* 0x000000ff2600720c */ /* 0x000fe40003fc5270 */
[----:B------:R-:W-:Y:S02]  /*7bc0*/  LOP3.LUT P1, RZ, R3, 0x8, RZ, 0xc0, !PT ;  /* 0x0000000803ff7812 */ /* 0x000fe4000782c0ff */
[----:B------:R-:W-:Y:S02]  /*7bd0*/  PLOP3.LUT P0, PT, P6, P0, P2, 0xfe, 0x0 ;  /* 0x000000000000781c */ /* 0x000fe40003701f26 */
[----:B------:R-:W-:-:S02]  /*7be0*/  ISETP.NE.AND P6, PT, R40, RZ, PT ;  /* 0x000000ff2800720c */ /* 0x000fc40003fc5270 */
[----:B------:R-:W-:Y:S02]  /*7bf0*/  ISETP.NE.AND P2, PT, R39, RZ, PT ;  /* 0x000000ff2700720c */ /* 0x000fe40003f45270 */
[----:B------:R-:W-:Y:S02]  /*7c00*/  PLOP3.LUT P0, PT, P1, P0, P6, 0xfe, 0x0 ;  /* 0x000000000000781c */ /* 0x000fe40000f01f66 */
[----:B------:R-:W-:Y:S02]  /*7c10*/  ISETP.NE.AND P6, PT, R41, RZ, PT ;  /* 0x000000ff2900720c */ /* 0x000fe40003fc5270 */
[----:B------:R-:W-:Y:S02]  /*7c20*/  ISETP.NE.AND P3, PT, R34, RZ, PT ;  /* 0x000000ff2200720c */ /* 0x000fe40003f65270 */
[----:B------:R-:W-:Y:S02]  /*7c30*/  PLOP3.LUT P0, PT, P2, P0, P6, 0xfe, 0x0 ;  /* 0x000000000000781c */ /* 0x000fe40001701f66 */
[----:B------:R-:W-:-:S02]  /*7c40*/  ISETP.GE.AND P6, PT, R29, 0x1, PT ;  /* 0x000000011d00780c */ /* 0x000fc40003fc6270 */
[----:B------:R-:W-:Y:S02]  /*7c50*/  PLOP3.LUT P0, PT, P4, P0, P3, 0xfe, 0x0 ;  /* 0x000000000000781c */ /* 0x000fe40002701f36 */
[----:B-1----:R-:W-:Y:S02]  /*7c60*/  VIMNMX R26, PT, PT, R23, R26, !PT ;  /* 0x0000001a171a7248 */ /* 0x002fe40007fe0100 */
[----:B------:R-:W-:Y:S02]  /*7c70*/  PLOP3.LUT P0, PT, P0, P5, PT, 0xf8, 0x8f ;  /* 0x00000000008f781c */ /* 0x000fe4000070bf70 */
[----:B------:R-:W-:Y:S02]  /*7c80*/  P2R R37, PR, RZ, 0x4 ;  /* 0x00000004ff257803 */ /* 0x000fe40000000000 */
[----:B------:R-:W-:Y:S02]  /*7c90*/  SEL R24, RZ, 0x1, !P0 ;  /* 0x00000001ff187807 */ /* 0x000fe40004000000 */
[----:B------:R-:W-:-:S02]  /*7ca0*/  LOP3.LUT P2, RZ, R3, 0x2, RZ, 0xc0, !PT ;  /* 0x0000000203ff7812 */ /* 0x000fc4000784c0ff */
[----:B------:R-:W-:Y:S01]  /*7cb0*/  @P6 SEL R23, R23, R26, P0 ;  /* 0x0000001a17176207 */ /* 0x000fe20000000000 */
[----:B------:R-:W1:Y:S01]  /*7cc0*/  SHFL.UP PT, R25, R24, 0x1, RZ ;  /* 0x0420000018197989 */ /* 0x000e6200000e00ff */
[----:B------:R-:W-:Y:S02]  /*7cd0*/  ISETP.GE.AND P0, PT, R29, 0x2, PT ;  /* 0x000000021d00780c */ /* 0x000fe40003f06270 */
[----:B------:R-:W-:Y:S01]  /*7ce0*/  P2R R40, PR, RZ, 0x4 ;  /* 0x00000004ff287803 */ /* 0x000fe20000000000 */
[----:B------:R-:W2:Y:S01]  /*7cf0*/  SHFL.UP PT, R26, R23, 0x2, RZ ;  /* 0x04400000171a7989 */ /* 0x000ea200000e00ff */
[----:B------:R-:W-:Y:S02]  /*7d00*/  ISETP.GE.U32.AND P2, PT, R2, 0x20, PT ;  /* 0x000000200200780c */ /* 0x000fe40003f46070 */
[----:B------:R-:W-:Y:S02]  /*7d10*/  P2R R36, PR, RZ, 0x2 ;  /* 0x00000002ff247803 */ /* 0x000fe40000000000 */
[----:B------:R-:W-:-:S02]  /*7d20*/  LOP3.LUT P1, RZ, R3, 0x80, RZ, 0xc0, !PT ;  /* 0x0000008003ff7812 */ /* 0x000fc4000782c0ff */
[----:B-1----:R-:W-:Y:S02]  /*7d30*/  SEL R25, R25, RZ, P6 ;  /* 0x000000ff19197207 */ /* 0x002fe40003000000 */
[----:B--2---:R-:W-:Y:S02]  /*7d40*/  VIMNMX R26, PT, PT, R23, R26, !PT ;  /* 0x0000001a171a7248 */ /* 0x004fe40007fe0100 */
[----:B------:R-:W-:-:S04]  /*7d50*/  LOP3.LUT P6, R25, R25, RZ, R24, 0xfa, !PT ;  /* 0x000000ff19197212 */ /* 0x000fc800078cfa18 */
[----:B------:R-:W-:Y:S02]  /*7d60*/  @P0 SEL R23, R26, R23, !P6 ;  /* 0x000000171a170207 */ /* 0x000fe40007000000 */
[----:B------:R-:W1:Y:S04]  /*7d70*/  SHFL.UP PT, R26, R25, 0x2, RZ ;  /* 0x04400000191a7989 */ /* 0x000e6800000e00ff */
[----:B------:R-:W2:Y:S01]  /*7d80*/  SHFL.UP PT, R32, R23, 0x4, RZ ;  /* 0x0480000017207989 */ /* 0x000ea200000e00ff */
[----:B-1----:R-:W-:Y:S02]  /*7d90*/  SEL R26, R26, RZ, P0 ;  /* 0x000000ff1a1a7207 */ /* 0x002fe40000000000 */
[----:B------:R-:W-:Y:S02]  /*7da0*/  ISETP.GE.AND P0, PT, R29, 0x4, PT ;  /* 0x000000041d00780c */ /* 0x000fe40003f06270 */
[----:B------:R-:W-:-:S02]  /*7db0*/  LOP3.LUT P6, R26, R26, RZ, R25, 0xfa, !PT ;  /* 0x000000ff1a1a7212 */ /* 0x000fc400078cfa19 */
[----:B--2---:R-:W-:-:S03]  /*7dc0*/  VIMNMX R32, PT, PT, R23, R32, !PT ;  /* 0x0000002017207248 */ /* 0x004fc60007fe0100 */
[----:B------:R-:W1:Y:S06]  /*7dd0*/  SHFL.UP PT, R24, R26, 0x4, RZ ;  /* 0x048000001a187989 */ /* 0x000e6c00000e00ff */
[----:B------:R-:W-:Y:S02]  /*7de0*/  @P0 SEL R23, R32, R23, !P6 ;  /* 0x0000001720170207 */ /* 0x000fe40007000000 */
[----:B-1----:R-:W-:-:S03]  /*7df0*/  SEL R27, R24, RZ, P0 ;  /* 0x000000ff181b7207 */ /* 0x002fc60000000000 */
[----:B------:R-:W1:Y:S01]  /*7e00*/  SHFL.UP PT, R24, R23, 0x8, RZ ;  /* 0x0500000017187989 */ /* 0x000e6200000e00ff */
[----:B------:R-:W-:Y:S02]  /*7e10*/  ISETP.GE.AND P0, PT, R29, 0x8, PT ;  /* 0x000000081d00780c */ /* 0x000fe40003f06270 */
[----:B------:R-:W-:Y:S02]  /*7e20*/  LOP3.LUT P6, R27, R27, RZ, R26, 0xfa, !PT ;  /* 0x000000ff1b1b7212 */ /* 0x000fe400078cfa1a */
[----:B-1----:R-:W-:-:S09]  /*7e30*/  VIMNMX R24, PT, PT, R23, R24, !PT ;  /* 0x0000001817187248 */ /* 0x002fd20007fe0100 */
[----:B------:R-:W-:Y:S02]  /*7e40*/  @P0 SEL R23, R24, R23, !P6 ;  /* 0x0000001718170207 */ /* 0x000fe40007000000 */
[----:B------:R-:W1:Y:S01]  /*7e50*/  SHFL.UP PT, R24, R27, 0x8, RZ ;  /* 0x050000001b187989 */ /* 0x000e6200000e00ff */
[----:B------:R-:W-:-:S03]  /*7e60*/  ISETP.NE.AND P6, PT, R29, 0x1f, PT ;  /* 0x0000001f1d00780c */ /* 0x000fc60003fc5270 */
[----:B------:R-:W2:Y:S10]  /*7e70*/  SHFL.UP PT, R32, R23, 0x10, RZ ;  /* 0x0600000017207989 */ /* 0x000eb400000e00ff */
[----:B------:R-:W-:-:S02]  /*7e80*/  @!P6 LEA R42, R30, UR15, 0x3 ;  /* 0x0000000f1e2aec11 */ /* 0x000fc4000f8e18ff */
[----:B-1----:R-:W-:Y:S02]  /*7e90*/  SEL R24, R24, RZ, P0 ;  /* 0x000000ff18187207 */ /* 0x002fe40000000000 */
[----:B--2---:R-:W-:Y:S02]  /*7ea0*/  VIMNMX R34, PT, PT, R23, R32, !PT ;  /* 0x0000002017227248 */ /* 0x004fe40007fe0100 */
[----:B------:R-:W-:-:S04]  /*7eb0*/  LOP3.LUT P0, R32, R24, RZ, R27, 0xfa, !PT ;  /* 0x000000ff18207212 */ /* 0x000fc8000780fa1b */
[----:B------:R-:W-:Y:S01]  /*7ec0*/  SEL R39, R34, R23, !P0 ;  /* 0x0000001722277207 */ /* 0x000fe20004000000 */
[----:B------:R-:W1:Y:S01]  /*7ed0*/  SHFL.UP PT, R24, R32, 0x10, RZ ;  /* 0x0600000020187989 */ /* 0x000e6200000e00ff */
[----:B------:R-:W-:-:S04]  /*7ee0*/  ISETP.GE.AND P0, PT, R29, 0x10, PT ;  /* 0x000000101d00780c */ /* 0x000fc80003f06270 */
[----:B------:R-:W-:Y:S02]  /*7ef0*/  SEL R23, R23, R39, !P0 ;  /* 0x0000002717177207 */ /* 0x000fe40004000000 */
[----:B-1----:R-:W-:-:S04]  /*7f00*/  SEL R25, R24, RZ, P0 ;  /* 0x000000ff18197207 */ /* 0x002fc80000000000 */
[----:B------:R-:W-:-:S05]  /*7f10*/  LOP3.LUT R38, R25, R32, RZ, 0xfc, !PT ;  /* 0x0000002019267212 */ /* 0x000fca00078efcff */
[----:B------:R-:W-:Y:S01]  /*7f20*/  @!P6 STS.64 [R42], R38 ;  /* 0x000000262a00e388 */ /* 0x000fe20000000a00 */
[----:B------:R-:W-:Y:S06]  /*7f30*/  BAR.SYNC.DEFER_BLOCKING 0x0 ;  /* 0x0000000000007b1d */ /* 0x000fec0000010000 */
[----:B------:R-:W1:Y:S04]  /*7f40*/  SHFL.UP PT, R38, R38, 0x1, RZ ;  /* 0x0420000026267989 */ /* 0x000e6800000e00ff */
[----:B------:R-:W2:Y:S04]  /*7f50*/  LDS.128 R24, [UR15] ;  /* 0x0000000fff187984 */ /* 0x000ea80008000c00 */
[----:B------:R-:W3:Y:S01]  /*7f60*/  LDS.128 R32, [UR15+0x10] ;  /* 0x0000100fff207984 */ /* 0x000ee20008000c00 */
[----:B-1----:R-:W-:-:S02]  /*7f70*/  @P2 ISETP.NE.AND P6, PT, R38, RZ, PT ;  /* 0x000000ff2600220c */ /* 0x002fc40003fc5270 */
[C---:B--2---:R-:W-:Y:S02]  /*7f80*/  ISETP.NE.AND P0, PT, R26.reuse, RZ, PT ;  /* 0x000000ff1a00720c */ /* 0x044fe40003f05270 */
[----:B------:R-:W-:Y:S02]  /*7f90*/  LOP3.LUT R41, R26, R24, RZ, 0xfc, !PT ;  /* 0x000000181a297212 */ /* 0x000fe400078efcff */
[----:B---3--:R-:W-:-:S09]  /*7fa0*/  LOP3.LUT R39, R32, R26, R24, 0xfe, !PT ;  /* 0x0000001a20277212 */ /* 0x008fd200078efe18 */
[----:B------:R-:W-:Y:S02]  /*7fb0*/  @!P0 VIMNMX R27, PT, PT, R25, R27, !PT ;  /* 0x0000001b191b8248 */ /* 0x000fe40007fe0100 */
[----:B------:R-:W-:-:S13]  /*7fc0*/  ISETP.NE.AND P0, PT, R32, RZ, PT ;  /* 0x000000ff2000720c */ /* 0x000fda0003f05270 */
[----:B------:R-:W-:Y:S02]  /*7fd0*/  @!P0 VIMNMX R33, PT, PT, R27, R33, !PT ;  /* 0x000000211b218248 */ /* 0x000fe40007fe0100 */
[----:B------:R-:W-:-:S04]  /*7fe0*/  ISETP.NE.AND P0, PT, R30, 0x2, PT ;  /* 0x000000021e00780c */ /* 0x000fc80003f05270 */
[----:B------:R-:W-:Y:S02]  /*7ff0*/  SEL R42, R27, R25, !P0 ;  /* 0x000000191b2a7207 */ /* 0x000fe40004000000 */
[----:B------:R-:W-:Y:S02]  /*8000*/  SEL R41, R41, R24, !P0 ;  /* 0x0000001829297207 */ /* 0x000fe40004000000 */
[C---:B------:R-:W-:Y:S02]  /*8010*/  ISETP.NE.AND P0, PT, R34.reuse, RZ, PT ;  /* 0x000000ff2200720c */ /* 0x040fe40003f05270 */
[----:B------:R-:W-:-:S11]  /*8020*/  LOP3.LUT R24, R34, R39, RZ, 0xfc, !PT ;  /* 0x0000002722187212 */ /* 0x000fd600078efcff */
[----:B------:R-:W-:Y:S02]  /*8030*/  @!P0 VIMNMX R35, PT, PT, R35, R33, !PT ;  /* 0x0000002123238248 */ /* 0x000fe40007fe0100 */
[----:B------:R-:W-:-:S04]  /*8040*/  ISETP.NE.AND P0, PT, R30, 0x3, PT ;  /* 0x000000031e00780c */ /* 0x000fc80003f05270 */
[----:B------:R-:W-:Y:S02]  /*8050*/  SEL R42, R33, R42, !P0 ;  /* 0x0000002a212a7207 */ /* 0x000fe40004000000 */
[----:B------:R-:W-:Y:S01]  /*8060*/  SEL R41, R39, R41, !P0 ;  /* 0x0000002927297207 */ /* 0x000fe20004000000 */
[----:B------:R-:W-:Y:S01]  /*8070*/  LDS.64 R32, [UR15+0x30] ;  /* 0x0000300fff207984 */ /* 0x000fe20008000a00 */
[----:B------:R-:W-:-:S04]  /*8080*/  ISETP.NE.AND P0, PT, R30, 0x4, PT ;  /* 0x000000041e00780c */ /* 0x000fc80003f05270 */
[----:B------:R-:W-:Y:S02]  /*8090*/  SEL R41, R24, R41, !P0 ;  /* 0x0000002918297207 */ /* 0x000fe40004000000 */
[----:B------:R-:W1:Y:S01]  /*80a0*/  LDS.128 R24, [UR15+0x20] ;  /* 0x0000200fff187984 */ /* 0x000e620008000c00 */
[----:B------:R-:W-:Y:S02]  /*80b0*/  SEL R42, R35, R42, !P0 ;  /* 0x0000002a232a7207 */ /* 0x000fe40004000000 */
[----:B-1----:R-:W-:-:S13]  /*80c0*/  ISETP.NE.AND P0, PT, R24, RZ, PT ;  /* 0x000000ff1800720c */ /* 0x002fda0003f05270 */
[----:B------:R-:W-:Y:S02]  /*80d0*/  @!P0 VIMNMX R25, PT, PT, R35, R25, !PT ;  /* 0x0000001923198248 */ /* 0x000fe40007fe0100 */
[----:B------:R-:W-:Y:S02]  /*80e0*/  PLOP3.LUT P0, PT, PT, PT, PT, 0x80, 0x8 ;  /* 0x000000000008781c */ /* 0x000fe40003f0f070 */
[----:B------:R-:W-:Y:S02]  /*80f0*/  @P2 PLOP3.LUT P0, PT, P6, PT, PT, 0x80, 0x8 ;  /* 0x000000000008281c */ /* 0x000fe4000370f070 */
[----:B------:R-:W-:Y:S02]  /*8100*/  ISETP.NE.AND P6, PT, R26, RZ, PT ;  /* 0x000000ff1a00720c */ /* 0x000fe40003fc5270 */
[----:B------:R-:W-:Y:S02]  /*8110*/  LOP3.LUT R35, R24, R34, R39, 0xfe, !PT ;  /* 0x0000002218237212 */ /* 0x000fe400078efe27 */
[----:B------:R1:W2:Y:S01]  /*8120*/  SHFL.UP PT, R39, R23, 0x1, RZ ;  /* 0x0420000017277989 */ /* 0x0002a200000e00ff */
[----:B------:R-:W-:-:S02]  /*8130*/  ISETP.NE.AND P2, PT, R40, RZ, PT ;  /* 0x000000ff2800720c */ /* 0x000fc40003f45270 */
[----:B------:R-:W-:Y:S02]  /*8140*/  LOP3.LUT R24, R26, R35, RZ, 0xfc, !PT ;  /* 0x000000231a187212 */ /* 0x000fe400078efcff */
[----:B------:R-:W-:Y:S02]  /*8150*/  SEL R34, RZ, 0x1, !P2 ;  /* 0x00000001ff227807 */ /* 0x000fe40005000000 */
[----:B------:R-:W-:Y:S02]  /*8160*/  ISETP.NE.AND P2, PT, R37, RZ, PT ;  /* 0x000000ff2500720c */ /* 0x000fe40003f45270 */
[----:B------:R-:W-:Y:S02]  /*8170*/  @!P6 VIMNMX R27, PT, PT, R27, R25, !PT ;  /* 0x000000191b1be248 */ /* 0x000fe40007fe0100 */
[----:B------:R-:W-:Y:S02]  /*8180*/  ISETP.NE.AND P6, PT, R30, 0x5, PT ;  /* 0x000000051e00780c */ /* 0x000fe40003fc5270 */
[----:B-1----:R-:W-:-:S02]  /*8190*/  SEL R23, RZ, 0x1, !P1 ;  /* 0x00000001ff177807 */ /* 0x002fc40004800000 */
[----:B------:R-:W-:Y:S02]  /*81a0*/  SEL R42, R25, R42, !P6 ;  /* 0x0000002a192a7207 */ /* 0x000fe40007000000 */
[----:B------:R-:W-:Y:S02]  /*81b0*/  SEL R41, R35, R41, !P6 ;  /* 0x0000002923297207 */ /* 0x000fe40007000000 */
[----:B------:R-:W-:Y:S02]  /*81c0*/  ISETP.NE.AND P6, PT, R30, 0x6, PT ;  /* 0x000000061e00780c */ /* 0x000fe40003fc5270 */
[----:B------:R-:W-:Y:S02]  /*81d0*/  ISETP.NE.AND P1, PT, R36, RZ, PT ;  /* 0x000000ff2400720c */ /* 0x000fe40003f25270 */
[----:B------:R-:W-:Y:S02]  /*81e0*/  SEL R24, R24, R41, !P6 ;  /* 0x0000002918187207 */ /* 0x000fe40007000000 */
[----:B------:R-:W-:-:S02]  /*81f0*/  SEL R42, R27, R42, !P6 ;  /* 0x0000002a1b2a7207 */ /* 0x000fc40007000000 */
[----:B------:R-:W-:Y:S02]  /*8200*/  ISETP.GE.U32.AND P6, PT, R2, 0x20, PT ;  /* 0x000000200200780c */ /* 0x000fe40003fc6070 */
[----:B--2---:R-:W-:Y:S02]  /*8210*/  @!P0 VIMNMX R39, PT, PT, R39, R42, !PT ;  /* 0x0000002a27278248 */ /* 0x004fe40007fe0100 */
[----:B------:R-:W-:Y:S02]  /*8220*/  LOP3.LUT R37, R32, R26, R35, 0xfe, !PT ;  /* 0x0000001a20257212 */ /* 0x000fe400078efe23 */
[----:B------:R-:W-:Y:S02]  /*8230*/  SEL R40, RZ, 0x1, !P4 ;  /* 0x00000001ff287807 */ /* 0x000fe40006000000 */
[----:B------:R-:W-:-:S05]  /*8240*/  SEL R41, RZ, 0x1, !P5 ;  /* 0x00000001ff297807 */ /* 0x000fca0006800000 */
[----:B------:R-:W-:-:S04]  /*8250*/  @P6 ISETP.NE.AND P0, PT, R29, RZ, PT ;  /* 0x000000ff1d00620c */ /* 0x000fc80003f05270 */
[----:B------:R-:W-:Y:S02]  /*8260*/  @P6 SEL R25, R38, RZ, P0 ;  /* 0x000000ff26196207 */ /* 0x000fe40000000000 */
[----:B------:R-:W-:Y:S02]  /*8270*/  @P6 SEL R39, R42, R39, !P0 ;  /* 0x000000272a276207 */ /* 0x000fe40004000000 */
[----:B------:R-:W-:Y:S02]  /*8280*/  ISETP.NE.AND P0, PT, R32, RZ, PT ;  /* 0x000000ff2000720c */ /* 0x000fe40003f05270 */
[----:B------:R-:W-:Y:S02]  /*8290*/  SEL R32, RZ, 0x1, !P1 ;  /* 0x00000001ff207807 */ /* 0x000fe40004800000 */
[----:B------:R-:W-:Y:S02]  /*82a0*/  @P6 LOP3.LUT R38, R24, R25, RZ, 0xfc, !PT ;  /* 0x0000001918266212 */ /* 0x000fe400078efcff */
[----:B------:R-:W-:-:S07]  /*82b0*/  ISETP.NE.AND P1, PT, R31, RZ, PT ;  /* 0x000000ff1f00720c */ /* 0x000fce0003f25270 */
[----:B------:R-:W-:Y:S02]  /*82c0*/  @!P0 VIMNMX R33, PT, PT, R27, R33, !PT ;  /* 0x000000211b218248 */ /* 0x000fe40007fe0100 */
[----:B------:R-:W-:-:S04]  /*82d0*/  LOP3.LUT P0, RZ, R3, 0x4, RZ, 0xc0, !PT ;  /* 0x0000000403ff7812 */ /* 0x000fc8000780c0ff */
[----:B------:R-:W-:Y:S01]  /*82e0*/  SEL R35, RZ, 0x1, !P0 ;  /* 0x00000001ff237807 */ /* 0x000fe20004000000 */
[----:B0-----:R-:W-:Y:S08]  /*82f0*/  @P6 BRA `(.L_x_299) ;  /* 0x0000000c00786947 */ /* 0x001ff00003800000 */
[----:B------:R-:W0:Y:S01]  /*8300*/  LDC.64 R30, c[0x0][0x3a0] ;  /* 0x0000e800ff1e7b82 */ /* 0x000e220000000a00 */
[----:B------:R-:W-:Y:S01]  /*8310*/  ISETP.NE.AND P6, PT, R2, RZ, PT ;  /* 0x000000ff0200720c */ /* 0x000fe20003fc5270 */
[----:B------:R-:W-:Y:S01]  /*8320*/  IMAD.MOV.U32 R36, RZ, RZ, 0x3a0 ;  /* 0x000003a0ff247424 */ /* 0x000fe200078e00ff */
[----:B------:R-:W-:Y:S01]  /*8330*/  LOP3.LUT R42, RZ, R2, RZ, 0x33, !PT ;  /* 0x00000002ff2a7212 */ /* 0x000fe200078e33ff */
[----:B------:R-:W-:-:S10]  /*8340*/  IMAD.MOV.U32 R43, RZ, RZ, R61 ;  /* 0x000000ffff2b7224 */ /* 0x000fd400078e003d */
[----:B------:R-:W-:Y:S01]  /*8350*/  @!P6 IMAD.MOV.U32 R26, RZ, RZ, 0x64 ;  /* 0x00000064ff1ae424 */ /* 0x000fe200078e00ff */
[----:B------:R1:W-:Y:S01]  /*8360*/  @!P6 STS [UR15+0x74], R37 ;  /* 0x00007425ff00e988 */ /* 0x0003e2000800080f */
[----:B------:R-:W-:Y:S02]  /*8370*/  @!P6 IMAD.MOV.U32 R27, RZ, RZ, 0x0 ;  /* 0x00000000ff1be424 */ /* 0x000fe400078e00ff */
[----:B------:R-:W-:Y:S01]  /*8380*/  @!P6 IMAD.MOV.U32 R24, RZ, RZ, R37 ;  /* 0x000000ffff18e224 */ /* 0x000fe200078e0025 */
[----:B------:R1:W-:Y:S01]  /*8390*/  @!P6 STS [UR15+0x78], R33 ;  /* 0x00007821ff00e988 */ /* 0x0003e2000800080f */
[----:B------:R-:W-:Y:S02]  /*83a0*/  @!P6 IMAD.MOV.U32 R25, RZ, RZ, R33 ;  /* 0x000000ffff19e224 */ /* 0x000fe400078e0021 */
[----:B0-----:R-:W-:-:S05]  /*83b0*/  IMAD.WIDE.U32 R30, R61, 0x10, R30 ;  /* 0x000000103d1e7825 */ /* 0x001fca00078e001e */
[----:B------:R1:W-:Y:S01]  /*83c0*/  @!P6 ST.E.128.STRONG.GPU desc[UR18][R30.64+0x200], R24 ;  /* 0x000200181e00e985 */ /* 0x0003e2000c10fd12 */
[----:B------:R-:W-:Y:S05]  /*83d0*/  NANOSLEEP 0x118 ;  /* 0x000001180000795d */ /* 0x000fea0003800000 */
[----:B------:R-:W-:-:S07]  /*83e0*/  IMAD.WIDE R44, R42, 0x10, R30 ;  /* 0x000000102a2c7825 */ /* 0x000fce00078e021e */
.L_x_301:
[----:B------:R-:W-:Y:S01]  /*83f0*/  SHF.R.U32.HI R47, RZ, 0x1, R36 ;  /* 0x00000001ff2f7819 */ /* 0x000fe20000011624 */
[----:B------:R-:W-:-:S03]  /*8400*/  IMAD R43, R43, 0x41a7, RZ ;  /* 0x000041a72b2b7824 */ /* 0x000fc600078e02ff */
[----:B-1----:R-:W-:Y:S02]  /*8410*/  IADD3 R26, PT, PT, R36, 0x1, -R47 ;  /* 0x00000001241a7810 */ /* 0x002fe40007ffe82f */
[----:B------:R-:W-:Y:S02]  /*8420*/  LOP3.LUT R43, R43, 0x7fffffff, RZ, 0xc0, !PT ;  /* 0x7fffffff2b2b7812 */ /* 0x000fe400078ec0ff */
[----:B------:R-:W0:Y:S01]  /*8430*/  I2F.U32.RP R27, R26 ;  /* 0x0000001a001b7306 */ /* 0x000e220000209000 */
[----:B------:R-:W-:-:S07]  /*8440*/  IMAD.MOV R49, RZ, RZ, -R26 ;  /* 0x000000ffff317224 */ /* 0x000fce00078e0a1a */
        /* <DEDUP_REMOVED lines=13> */
[----:B------:R-:W-:-:S13]  /*8520*/  ISETP.NE.U32.AND P0, PT, R26, RZ, PT ;  /* 0x000000ff1a00720c */ /* 0x000fda0003f05070 */
        /* <DEDUP_REMOVED lines=9> */
.L_x_346:
        /* <DEDUP_REMOVED lines=8> */
[----:B------:R-:W1:Y:S01]  /*8640*/  LDC.64 R50, c[0x0][0x3a0] ;  /* 0x0000e800ff327b82 */ /* 0x000e620000000a00 */
[C---:B------:R-:W-:Y:S02]  /*8650*/  VIADD R49, R29.reuse, 0x2 ;  /* 0x000000021d317836 */ /* 0x040fe40000000000 */
[C---:B------:R-:W-:Y:S02]  /*8660*/  VIADD R52, R29.reuse, 0x8 ;  /* 0x000000081d347836 */ /* 0x040fe40000000000 */
[----:B------:R-:W-:Y:S02]  /*8670*/  VIADD R54, R29, 0x10 ;  /* 0x000000101d367836 */ /* 0x000fe40000000000 */
[----:B------:R-:W-:Y:S01]  /*8680*/  IMAD.IADD R57, R42, 0x1, R61 ;  /* 0x000000012a397824 */ /* 0x000fe200078e023d */
[----:B-1----:R-:W-:-:S05]  /*8690*/  IADD3 R50, P0, PT, R50, 0x200, RZ ;  /* 0x0000020032327810 */ /* 0x002fca0007f1e0ff */
[----:B------:R-:W-:Y:S01]  /*86a0*/  IMAD.X R55, RZ, RZ, R51, P0 ;  /* 0x000000ffff377224 */ /* 0x000fe200000e0633 */
[----:B0-----:R-:W-:Y:S01]  /*86b0*/  LOP3.LUT R64, R64, 0x80000000, R48, 0xec, !PT ;  /* 0x8000000040407812 */ /* 0x001fe200078eec30 */
[----:B------:R-:W-:Y:S01]  /*86c0*/  VIADD R51, R29, 0x4 ;  /* 0x000000041d337836 */ /* 0x000fe20000000000 */
[----:B------:R-:W-:-:S03]  /*86d0*/  ISETP.NE.AND P0, PT, R24, RZ, PT ;  /* 0x000000ff1800720c */ /* 0x000fc60003f05270 */
[----:B------:R-:W-:-:S05]  /*86e0*/  VIADD R45, R64, 0xffffffff ;  /* 0xffffffff402d7836 */ /* 0x000fca0000000000 */
[----:B------:R-:W-:-:S04]  /*86f0*/  LOP3.LUT R45, R64, R45, RZ, 0xc, !PT ;  /* 0x0000002d402d7212 */ /* 0x000fc800078e0cff */
[----:B------:R-:W0:Y:S02]  /*8700*/  POPC R53, R45 ;  /* 0x0000002d00357309 */ /* 0x000e240000000000 */
[----:B0-----:R-:W0:Y:S01]  /*8710*/  SHFL.DOWN PT, R66, R25, 0x1, R53 ;  /* 0x0820000019427989 */ /* 0x001e2200000e0035 */
[----:B------:R-:W-:-:S03]  /*8720*/  ISETP.GT.AND P6, PT, R49, R53, PT ;  /* 0x000000353100720c */ /* 0x000fc60003fc4270 */
[----:B------:R-:W1:Y:S01]  /*8730*/  SHFL.DOWN PT, R36, R24, 0x1, R53 ;  /* 0x0820000018247989 */ /* 0x000e6200000e0035 */
[----:B0-----:R-:W-:-:S04]  /*8740*/  VIMNMX R47, PT, PT, R25, R66, !PT ;  /* 0x00000042192f7248 */ /* 0x001fc80007fe0100 */
[----:B------:R-:W-:Y:S02]  /*8750*/  SEL R47, R47, R25, !P0 ;  /* 0x000000192f2f7207 */ /* 0x000fe40004000000 */
[----:B------:R-:W-:-:S04]  /*8760*/  ISETP.GE.AND P0, PT, R29, R53, PT ;  /* 0x000000351d00720c */ /* 0x000fc80003f06270 */
[----:B------:R-:W-:Y:S02]  /*8770*/  SEL R44, R47, R25, !P0 ;  /* 0x000000192f2c7207 */ /* 0x000fe40004000000 */
[----:B-1----:R-:W-:-:S03]  /*8780*/  SEL R47, R36, RZ, !P0 ;  /* 0x000000ff242f7207 */ /* 0x002fc60004000000 */
[----:B------:R-:W0:Y:S01]  /*8790*/  SHFL.DOWN PT, R66, R44, 0x2, R53 ;  /* 0x084000002c427989 */ /* 0x000e2200000e0035 */
[----:B------:R-:W-:-:S05]  /*87a0*/  LOP3.LUT P0, R36, R47, RZ, R24, 0xfa, !PT ;  /* 0x000000ff2f247212 */ /* 0x000fca000780fa18 */
[----:B------:R-:W1:Y:S01]  /*87b0*/  SHFL.DOWN PT, R25, R36, 0x2, R53 ;  /* 0x0840000024197989 */ /* 0x000e6200000e0035 */
[----:B0-----:R-:W-:-:S04]  /*87c0*/  VIMNMX R45, PT, PT, R44, R66, !PT ;  /* 0x000000422c2d7248 */ /* 0x001fc80007fe0100 */
        /* <DEDUP_REMOVED lines=23> */
[----:B------:R-:W-:Y:S01]  /*8940*/  ISETP.NE.U32.AND P6, PT, R26, 0x65, PT ;  /* 0x000000651a00780c */ /* 0x000fe20003fc5070 */
[----:B------:R-:W-:Y:S01]  /*8950*/  IMAD.MOV.U32 R42, RZ, RZ, R44 ;  /* 0x000000ffff2a7224 */ /* 0x000fe200078e002c */
[----:B------:R-:W-:Y:S02]  /*8960*/  LOP3.LUT R36, R25, R24, RZ, 0xfc, !PT ;  /* 0x0000001819247212 */ /* 0x000fe400078efcff */
[----:B------:R-:W-:-:S13]  /*8970*/  ISETP.NE.AND.EX P6, PT, R27, RZ, PT, P6 ;  /* 0x000000ff1b00720c */ /* 0x000fda0003fc5360 */
[----:B------:R-:W-:-:S13]  /*8980*/  VOTE.ALL P6, P6 ;  /* 0x0000000000ff7806 */ /* 0x000fda00030c0000 */
.L_x_360:
[----:B------:R-:W-:Y:S05]  /*8990*/  @!P6 BRA `(.L_x_303) ;  /* 0x000000040068e947 */ /* 0x000fea0003800000 */
[----:B------:R-:W-:-:S07]  /*89a0*/  IMAD.MOV.U32 R56, RZ, RZ, 0x3a0 ;  /* 0x000003a0ff387424 */ /* 0x000fce00078e00ff */
.L_x_307:
[----:B------:R-:W-:Y:S01]  /*89b0*/  SHF.R.U32.HI R56, RZ, 0x1, R56 ;  /* 0x00000001ff387819 */ /* 0x000fe20000011638 */
[----:B------:R-:W-:Y:S02]  /*89c0*/  IMAD.MOV.U32 R24, RZ, RZ, R50 ;  /* 0x000000ffff187224 */ /* 0x000fe400078e0032 */
[----:B------:R-:W-:Y:S02]  /*89d0*/  IMAD.MOV.U32 R25, RZ, RZ, R55 ;  /* 0x000000ffff197224 */ /* 0x000fe400078e0037 */
[----:B------:R-:W-:Y:S02]  /*89e0*/  IMAD.MOV.U32 R47, RZ, RZ, R56 ;  /* 0x000000ffff2f7224 */ /* 0x000fe400078e0038 */
[----:B------:R-:W-:-:S07]  /*89f0*/  IMAD.WIDE R44, R57, 0x10, R24 ;  /* 0x00000010392c7825 */ /* 0x000fce00078e0218 */
.L_x_305:
[----:B------:R-:W-:-:S04]  /*8a00*/  SHF.R.U32.HI R46, RZ, 0x1, R47 ;  /* 0x00000001ff2e7819 */ /* 0x000fc8000001162f */
[----:B------:R-:W-:Y:S01]  /*8a10*/  IADD3 R26, PT, PT, R47, 0x1, -R46 ;  /* 0x000000012f1a7810 */ /* 0x000fe20007ffe82e */
[----:B------:R-:W-:-:S03]  /*8a20*/  IMAD R47, R43, 0x41a7, RZ ;  /* 0x000041a72b2f7824 */ /* 0x000fc600078e02ff */
[----:B------:R-:W0:Y:S01]  /*8a30*/  I2F.U32.RP R27, R26 ;  /* 0x0000001a001b7306 */ /* 0x000e220000209000 */
[----:B------:R-:W-:-:S07]  /*8a40*/  IMAD.MOV R53, RZ, RZ, -R26 ;  /* 0x000000ffff357224 */ /* 0x000fce00078e0a1a */
[----:B0-----:R-:W0:Y:S02]  /*8a50*/  MUFU.RCP R27, R27 ;  /* 0x0000001b001b7308 */ /* 0x001e240000001000 */
[----:B0-----:R-:W-:-:S06]  /*8a60*/  VIADD R24, R27, 0xffffffe ;  /* 0x0ffffffe1b187836 */ /* 0x001fcc0000000000 */
[----:B------:R0:W1:Y:S02]  /*8a70*/  F2I.FTZ.U32.TRUNC.NTZ R25, R24 ;  /* 0x0000001800197305 */ /* 0x000064000021f000 */
[----:B0-----:R-:W-:Y:S02]  /*8a80*/  IMAD.MOV.U32 R24, RZ, RZ, RZ ;  /* 0x000000ffff187224 */ /* 0x001fe400078e00ff */
[----:B-1----:R-:W-:-:S04]  /*8a90*/  IMAD R43, R53, R25, RZ ;  /* 0x00000019352b7224 */ /* 0x002fc800078e02ff */
[----:B------:R-:W-:Y:S01]  /*8aa0*/  IMAD.HI.U32 R58, R25, R43, R24 ;  /* 0x0000002b193a7227 */ /* 0x000fe200078e0018 */
[----:B------:R-:W-:-:S05]  /*8ab0*/  LOP3.LUT R43, R47, 0x7fffffff, RZ, 0xc0, !PT ;  /* 0x7fffffff2f2b7812 */ /* 0x000fca00078ec0ff */
        /* <DEDUP_REMOVED lines=17> */
.L_x_363:
[----:B------:R-:W-:Y:S01]  /*8bd0*/  IMAD.MOV.U32 R47, RZ, RZ, R46 ;  /* 0x000000ffff2f7224 */ /* 0x000fe200078e002e */
[----:B------:R-:W-:Y:S06]  /*8be0*/  @P6 BRA `(.L_x_305) ;  /* 0xfffffffc00846947 */ /* 0x000fec000383ffff */
[----:B------:R-:W-:Y:S01]  /*8bf0*/  UMOV UR16, 0xffffffff ;  /* 0xffffffff00107882 */ /* 0x000fe20000000000 */
[----:B------:R-:W-:-:S04]  /*8c00*/  ISETP.NE.U32.AND P6, PT, R26, 0x65, PT ;  /* 0x000000651a00780c */ /* 0x000fc80003fc5070 */
[----:B------:R-:W-:Y:S01]  /*8c10*/  ISETP.NE.AND.EX P6, PT, R27, RZ, PT, P6 ;  /* 0x000000ff1b00720c */ /* 0x000fe20003fc5360 */
[----:B------:R-:W-:-:S12]  /*8c20*/  BRA.DIV UR16, `(.L_x_306) ;  /* 0x0000002e10687947 */ /* 0x000fd8000b800000 */
[----:B------:R-:W-:Y:S01]  /*8c30*/  VOTE.ANY R64, PT, !P6 ;  /* 0x0000000000407806 */ /* 0x000fe200070e0100 */
[----:B------:R-:W-:Y:S01]  /*8c40*/  VIADD R57, R57, 0xffffffe0 ;  /* 0xffffffe039397836 */ /* 0x000fe20000000000 */
[----:B------:R-:W-:Y:S02]  /*8c50*/  ISETP.NE.AND P0, PT, R24, RZ, PT ;  /* 0x000000ff1800720c */ /* 0x000fe40003f05270 */
[----:B------:R-:W-:-:S05]  /*8c60*/  LOP3.LUT R64, R64, 0x80000000, R48, 0xec, !PT ;  /* 0x8000000040407812 */ /* 0x000fca00078eec30 */
        /* <DEDUP_REMOVED lines=38> */
[----:B------:R-:W-:Y:S02]  /*8ed0*/  ISETP.NE.U32.AND P6, PT, R26, 0x65, PT ;  /* 0x000000651a00780c */ /* 0x000fe40003fc5070 */
[----:B------:R-:W-:Y:S02]  /*8ee0*/  ISETP.NE.AND P0, PT, R36, RZ, PT ;  /* 0x000000ff2400720c */ /* 0x000fe40003f05270 */
[----:B------:R-:W-:Y:S02]  /*8ef0*/  ISETP.NE.AND.EX P6, PT, R27, RZ, PT, P6 ;  /* 0x000000ff1b00720c */ /* 0x000fe40003fc5360 */
[----:B------:R-:W-:-:S09]  /*8f00*/  LOP3.LUT R36, R25, R24, R36, 0xfe, !PT ;  /* 0x0000001819247212 */ /* 0x000fd200078efe24 */
[----:B------:R-:W-:Y:S02]  /*8f10*/  @!P0 VIMNMX R42, PT, PT, R44, R42, !PT ;  /* 0x0000002a2c2a8248 */ /* 0x000fe40007fe0100 */
[----:B------:R-:W-:-:S13]  /*8f20*/  VOTE.ALL P6, P6 ;  /* 0x0000000000ff7806 */ /* 0x000fda00030c0000 */
.L_x_377:
[----:B------:R-:W-:Y:S05]  /*8f30*/  @P6 BRA `(.L_x_307) ;  /* 0xfffffff8009c6947 */ /* 0x000fea000383ffff */
.L_x_303:
[----:B------:R-:W-:Y:S01]  /*8f40*/  ISETP.NE.AND P0, PT, R2, RZ, PT ;  /* 0x000000ff0200720c */ /* 0x000fe20003f05270 */
[----:B------:R-:W-:-:S12]  /*8f50*/  BSSY.RECONVERGENT B0, `(.L_x_308) ;  /* 0x0000010000007945 */ /* 0x000fd80003800200 */
[----:B------:R-:W-:Y:S05]  /*8f60*/  @P0 BRA `(.L_x_309) ;  /* 0x0000000000380947 */ /* 0x000fea0003800000 */
[----:B------:R-:W0:Y:S01]  /*8f70*/  S2UR UR17, SR_CgaCtaId ;  /* 0x00000000001179c3 */ /* 0x000e220000008800 */
[----:B------:R-:W-:Y:S01]  /*8f80*/  VIMNMX R24, PT, PT, R33, R42, !PT ;  /* 0x0000002a21187248 */ /* 0x000fe20007fe0100 */
[----:B------:R-:W-:Y:S01]  /*8f90*/  UMOV UR16, 0x400 ;  /* 0x0000040000107882 */ /* 0x000fe20000000000 */
[----:B------:R-:W-:Y:S01]  /*8fa0*/  ISETP.NE.AND P0, PT, R37, RZ, PT ;  /* 0x000000ff2500720c */ /* 0x000fe20003f05270 */
        /* <DEDUP_REMOVED lines=10> */
.L_x_309:
[----:B------:R-:W-:Y:S05]  /*9050*/  BSYNC.RECONVERGENT B0 ;  /* 0x0000000000007941 */ /* 0x000fea0003800200 */
.L_x_308:
[----:B------:R-:W-:Y:S01]  /*9060*/  ISETP.NE.AND P0, PT, R29, RZ, PT ;  /* 0x000000ff1d00720c */ /* 0x000fe20003f05270 */
[----:B------:R-:W-:-:S12]  /*9070*/  IMAD.MOV.U32 R37, RZ, RZ, R42 ;  /* 0x000000ffff257224 */ /* 0x000fd800078e002a */
[----:B-1----:R-:W0:Y:S01]  /*9080*/  @!P0 S2R R25, SR_CgaCtaId ;  /* 0x0000000000198919 */ /* 0x002e220000008800 */
[----:B------:R-:W-:Y:S01]  /*9090*/  @!P0 MOV R24, 0x400 ;  /* 0x0000040000188802 */ /* 0x000fe20000000f00 */
[----:B------:R-:W-:Y:S02]  /*90a0*/  @!P0 IMAD.MOV.U32 R38, RZ, RZ, R36 ;  /* 0x000000ffff268224 */ /* 0x000fe400078e0024 */
[----:B------:R-:W-:Y:S01]  /*90b0*/  @!P0 IMAD.MOV.U32 R39, RZ, RZ, R42 ;  /* 0x000000ffff278224 */ /* 0x000fe200078e002a */
[----:B0-----:R-:W-:-:S05]  /*90c0*/  @!P0 LEA R24, R25, R24, 0x18 ;  /* 0x0000001819188211 */ /* 0x001fca00078ec0ff */
[----:B------:R0:W-:Y:S02]  /*90d0*/  @!P0 STS.64 [R24+0x40], R36 ;  /* 0x0000402418008388 */ /* 0x0001e40000000a00 */
.L_x_299:
[----:B------:R-:W-:Y:S01]  /*90e0*/  P2R R26, PR, RZ, 0x2 ;  /* 0x00000002ff1a7803 */ /* 0x000fe20000000000 */
[----:B------:R-:W-:Y:S05]  /*90f0*/  WARPSYNC.ALL ;  /* 0x0000000000007948 */ /* 0x000fea0003800000 */
[----:B------:R-:W-:Y:S01]  /*9100*/  LOP3.LUT P1, RZ, R3, 0x800, RZ, 0xc0, !PT ;  /* 0x0000080003ff7812 */ /* 0x000fe2000782c0ff */
[----:B------:R-:W-:Y:S01]  /*9110*/  IMAD.MOV.U32 R55, RZ, RZ, R39 ;  /* 0x000000ffff377224 */ /* 0x000fe200078e0027 */
[----:B0-----:R-:W-:Y:S02]  /*9120*/  P2R R37, PR, RZ, 0x20 ;  /* 0x00000020ff257803 */ /* 0x001fe40000000000 */
[----:B------:R-:W-:-:S02]  /*9130*/  P2R R25, PR, RZ, 0x2 ;  /* 0x00000002ff197803 */ /* 0x000fc40000000000 */
[C---:B------:R-:W-:Y:S02]  /*9140*/  LOP3.LUT P5, RZ, R3.reuse, 0x2000, RZ, 0xc0, !PT ;  /* 0x0000200003ff7812 */ /* 0x040fe400078ac0ff */
[C---:B------:R-:W-:Y:S02]  /*9150*/  LOP3.LUT P1, RZ, R3.reuse, 0x200, RZ, 0xc0, !PT ;  /* 0x0000020003ff7812 */ /* 0x040fe4000782c0ff */
[----:B------:R-:W-:Y:S02]  /*9160*/  P2R R36, PR, RZ, 0x20 ;  /* 0x00000020ff247803 */ /* 0x000fe40000000000 */
[----:B------:R-:W-:Y:S02]  /*9170*/  P2R R24, PR, RZ, 0x2 ;  /* 0x00000002ff187803 */ /* 0x000fe40000000000 */
[C---:B------:R-:W-:Y:S02]  /*9180*/  LOP3.LUT P5, RZ, R3.reuse, 0x1000, RZ, 0xc0, !PT ;  /* 0x0000100003ff7812 */ /* 0x040fe400078ac0ff */
[----:B------:R-:W-:-:S02]  /*9190*/  LOP3.LUT P1, RZ, R3, 0x20, RZ, 0xc0, !PT ;  /* 0x0000002003ff7812 */ /* 0x000fc4000782c0ff */
[----:B------:R-:W-:Y:S02]  /*91a0*/  P2R R30, PR, RZ, 0x20 ;  /* 0x00000020ff1e7803 */ /* 0x000fe40000000000 */
[----:B------:R-:W-:Y:S02]  /*91b0*/  LOP3.LUT P5, RZ, R3, 0x100, RZ, 0xc0, !PT ;  /* 0x0000010003ff7812 */ /* 0x000fe400078ac0ff */
[----:B------:R-:W-:Y:S02]  /*91c0*/  SEL R43, RZ, 0x1, !P1 ;  /* 0x00000001ff2b7807 */ /* 0x000fe40004800000 */
[----:B------:R-:W-:Y:S02]  /*91d0*/  ISETP.NE.AND P1, PT, R24, RZ, PT ;  /* 0x000000ff1800720c */ /* 0x000fe40003f25270 */
[----:B------:R-:W-:Y:S02]  /*91e0*/  SEL R46, RZ, 0x1, !P5 ;  /* 0x00000001ff2e7807 */ /* 0x000fe40006800000 */
[----:B------:R-:W-:-:S02]  /*91f0*/  P2R R27, PR, RZ, 0x8 ;  /* 0x00000008ff1b7803 */ /* 0x000fc40000000000 */
[----:B------:R-:W-:Y:S02]  /*9200*/  P2R R29, PR, RZ, 0x4 ;  /* 0x00000004ff1d7803 */ /* 0x000fe40000000000 */
[----:B------:R-:W-:Y:S02]  /*9210*/  SEL R45, RZ, 0x1, !P1 ;  /* 0x00000001ff2d7807 */ /* 0x000fe40004800000 */
[----:B------:R-:W-:Y:S02]  /*9220*/  ISETP.NE.AND P5, PT, R30, RZ, PT ;  /* 0x000000ff1e00720c */ /* 0x000fe40003fa5270 */
[C---:B------:R-:W-:Y:S02]  /*9230*/  LOP3.LUT P3, RZ, R3.reuse, 0x4000, RZ, 0xc0, !PT ;  /* 0x0000400003ff7812 */ /* 0x040fe4000786c0ff */
[----:B------:R-:W-:Y:S02]  /*9240*/  LOP3.LUT P2, RZ, R3, 0x10, RZ, 0xc0, !PT ;  /* 0x0000001003ff7812 */ /* 0x000fe4000784c0ff */
[----:B------:R-:W-:-:S02]  /*9250*/  ISETP.NE.AND P1, PT, R25, RZ, PT ;  /* 0x000000ff1900720c */ /* 0x000fc40003f25270 */
[----:B------:R-:W-:Y:S02]  /*9260*/  P2R R47, PR, RZ, 0x10 ;  /* 0x00000010ff2f7803 */ /* 0x000fe40000000000 */
[C---:B------:R-:W-:Y:S02]  /*9270*/  LOP3.LUT P4, RZ, R3.reuse, 0x40, RZ, 0xc0, !PT ;  /* 0x0000004003ff7812 */ /* 0x040fe4000788c0ff */
[----:B------:R-:W-:Y:S02]  /*9280*/  SEL R49, RZ, 0x1, !P5 ;  /* 0x00000001ff317807 */ /* 0x000fe40006800000 */
[----:B------:R-:W-:Y:S02]  /*9290*/  LOP3.LUT P0, RZ, R3, 0x8000, RZ, 0xc0, !PT ;  /* 0x0000800003ff7812 */ /* 0x000fe4000780c0ff */
[----:B------:R-:W-:Y:S02]  /*92a0*/  SEL R48, RZ, 0x1, !P1 ;  /* 0x00000001ff307807 */ /* 0x000fe40004800000 */
[----:B------:R-:W-:-:S02]  /*92b0*/  SEL R51, RZ, 0x1, !P3 ;  /* 0x00000001ff337807 */ /* 0x000fc40005800000 */
[----:B------:R-:W-:Y:S02]  /*92c0*/  SEL R33, RZ, 0x1, !P2 ;  /* 0x00000001ff217807 */ /* 0x000fe40005000000 */
[----:B------:R-:W-:Y:S02]  /*92d0*/  ISETP.NE.AND P5, PT, R36, RZ, PT ;  /* 0x000000ff2400720c */ /* 0x000fe40003fa5270 */
[----:B------:R-:W-:Y:S02]  /*92e0*/  LOP3.LUT P6, RZ, R3, 0x400, RZ, 0xc0, !PT ;  /* 0x0000040003ff7812 */ /* 0x000fe400078cc0ff */
[----:B------:R-:W-:Y:S02]  /*92f0*/  ISETP.NE.AND P1, PT, R26, RZ, PT ;  /* 0x000000ff1a00720c */ /* 0x000fe40003f25270 */
[----:B------:R-:W-:Y:S02]  /*9300*/  ISETP.NE.AND P3, PT, R27, RZ, PT ;  /* 0x000000ff1b00720c */ /* 0x000fe40003f65270 */
[----:B------:R-:W-:-:S02]  /*9310*/  ISETP.NE.AND P2, PT, R29, RZ, PT ;  /* 0x000000ff1d00720c */ /* 0x000fc40003f45270 */
[----:B------:R-:W-:Y:S02]  /*9320*/  SEL R44, RZ, 0x1, !P4 ;  /* 0x00000001ff2c7807 */ /* 0x000fe40006000000 */
[----:B------:R-:W-:Y:S02]  /*9330*/  SEL R50, RZ, 0x1, !P5 ;  /* 0x00000001ff327807 */ /* 0x000fe40006800000 */
[----:B------:R-:W-:Y:S01]  /*9340*/  ISETP.NE.AND P4, PT, R47, RZ, PT ;  /* 0x000000ff2f00720c */ /* 0x000fe20003f85270 */
[----:B------:R-:W-:Y:S01]  /*9350*/  IMAD.MOV.U32 R47, RZ, RZ, RZ ;  /* 0x000000ffff2f7224 */ /* 0x000fe200078e00ff */
[----:B------:R-:W-:Y:S02]  /*9360*/  SEL R54, RZ, 0x1, !P0 ;  /* 0x00000001ff367807 */ /* 0x000fe40004000000 */
[----:B------:R-:W-:Y:S02]  /*9370*/  SEL R53, RZ, 0x1, !P1 ;  /* 0x00000001ff357807 */ /* 0x000fe40004800000 */
[----:B------:R-:W-:-:S02]  /*9380*/  SEL R31, RZ, 0x1, !P3 ;  /* 0x00000001ff1f7807 */ /* 0x000fc40005800000 */
[----:B------:R-:W-:Y:S02]  /*9390*/  SEL R42, RZ, 0x1, !P2 ;  /* 0x00000001ff2a7807 */ /* 0x000fe40005000000 */
[----:B------:R-:W-:Y:S02]  /*93a0*/  ISETP.NE.AND P5, PT, R37, RZ, PT ;  /* 0x000000ff2500720c */ /* 0x000fe40003fa5270 */
[----:B------:R-:W-:Y:S02]  /*93b0*/  SEL R52, RZ, 0x1, !P6 ;  /* 0x00000001ff347807 */ /* 0x000fe40007000000 */
[----:B------:R-:W-:Y:S01]  /*93c0*/  ISETP.NE.AND P0, PT, R2, RZ, PT ;  /* 0x000000ff0200720c */ /* 0x000fe20003f05270 */
[----:B------:R-:W0:Y:S08]  /*93d0*/  S2UR UR16, SR_CgaCtaId ;  /* 0x00000000001079c3 */ /* 0x000e300000008800 */
[----:B------:R-:W-:Y:S01]  /*93e0*/  BAR.SYNC.DEFER_BLOCKING 0x0 ;  /* 0x0000000000007b1d */ /* 0x000fe20000010000 */
[----:B------:R-:W-:-:S02]  /*93f0*/  P2R R37, PR, RZ, 0x4 ;  /* 0x00000004ff257803 */ /* 0x000fc40000000000 */
[C---:B------:R-:W-:Y:S02]  /*9400*/  LOP3.LUT P2, RZ, R3.reuse, 0x100, RZ, 0xc0, !PT ;  /* 0x0000010003ff7812 */ /* 0x040fe4000784c0ff */
[----:B------:R-:W-:Y:S01]  /*9410*/  ISETP.NE.AND P6, PT, R38, RZ, PT ;  /* 0x000000ff2600720c */ /* 0x000fe20003fc5270 */
[----:B------:R-:W-:Y:S01]  /*9420*/  UMOV UR15, 0x400 ;  /* 0x00000400000f7882 */ /* 0x000fe20000000000 */
[----:B------:R-:W-:Y:S02]  /*9430*/  P2R R36, PR, RZ, 0x4 ;  /* 0x00000004ff247803 */ /* 0x000fe40000000000 */
[----:B------:R-:W-:Y:S02]  /*9440*/  LOP3.LUT P2, RZ, R3, 0x200, RZ, 0xc0, !PT ;  /* 0x0000020003ff7812 */ /* 0x000fe4000784c0ff */
[----:B------:R-:W-:Y:S02]  /*9450*/  P2R R39, PR, RZ, 0x8 ;  /* 0x00000008ff277803 */ /* 0x000fe40000000000 */
[----:B------:R-:W-:-:S02]  /*9460*/  P2R R30, PR, RZ, 0x4 ;  /* 0x00000004ff1e7803 */ /* 0x000fc40000000000 */
[C---:B------:R-:W-:Y:S02]  /*9470*/  LOP3.LUT P2, RZ, R3.reuse, 0x800, RZ, 0xc0, !PT ;  /* 0x0000080003ff7812 */ /* 0x040fe4000784c0ff */
[C---:B------:R-:W-:Y:S02]  /*9480*/  LOP3.LUT P3, RZ, R3.reuse, 0x80, RZ, 0xc0, !PT ;  /* 0x0000008003ff7812 */ /* 0x040fe4000786c0ff */
[----:B------:R-:W-:Y:S02]  /*9490*/  P2R R29, PR, RZ, 0x4 ;  /* 0x00000004ff1d7803 */ /* 0x000fe40000000000 */
[----:B------:R-:W-:Y:S01]  /*94a0*/  LOP3.LUT P2, RZ, R3, 0x1000, RZ, 0xc0, !PT ;  /* 0x0000100003ff7812 */ /* 0x000fe2000784c0ff */
[----:B0-----:R-:W-:Y:S01]  /*94b0*/  ULEA UR15, UR16, UR15, 0x18 ;  /* 0x0000000f100f7291 */ /* 0x001fe2000f8ec0ff */
[----:B------:R-:W-:Y:S02]  /*94c0*/  P2R R56, PR, RZ, 0x10 ;  /* 0x00000010ff387803 */ /* 0x000fe40000000000 */
[----:B------:R-:W-:-:S02]  /*94d0*/  P2R R27, PR, RZ, 0x4 ;  /* 0x00000004ff1b7803 */ /* 0x000fc40000000000 */
[C---:B------:R-:W-:Y:S02]  /*94e0*/  LOP3.LUT P2, RZ, R3.reuse, 0x2000, RZ, 0xc0, !PT ;  /* 0x0000200003ff7812 */ /* 0x040fe4000784c0ff */
[C---:B------:R-:W-:Y:S02]  /*94f0*/  LOP3.LUT P4, RZ, R3.reuse, 0x40, RZ, 0xc0, !PT ;  /* 0x0000004003ff7812 */ /* 0x040fe4000788c0ff */
[----:B------:R-:W0:Y:S01]  /*9500*/  LDS R24, [UR15+0x44] ;  /* 0x0000440fff187984 */ /* 0x000e220008000800 */
[----:B------:R-:W-:Y:S02]  /*9510*/  P2R R26, PR, RZ, 0x4 ;  /* 0x00000004ff1a7803 */ /* 0x000fe40000000000 */
[----:B------:R-:W-:Y:S02]  /*9520*/  LOP3.LUT P2, RZ, R3, 0x4000, RZ, 0xc0, !PT ;  /* 0x0000400003ff7812 */ /* 0x000fe4000784c0ff */
[----:B------:R-:W-:Y:S02]  /*9530*/  P2R R57, PR, RZ, 0x20 ;  /* 0x00000020ff397803 */ /* 0x000fe40000000000 */
[----:B------:R-:W-:-:S02]  /*9540*/  P2R R25, PR, RZ, 0x4 ;  /* 0x00000004ff197803 */ /* 0x000fc40000000000 */
[C---:B------:R-:W-:Y:S02]  /*9550*/  LOP3.LUT P2, RZ, R3.reuse, 0x8000, RZ, 0xc0, !PT ;  /* 0x0000800003ff7812 */ /* 0x040fe4000784c0ff */
[----:B------:R-:W-:Y:S02]  /*9560*/  LOP3.LUT P5, RZ, R3, 0x20, RZ, 0xc0, !PT ;  /* 0x0000002003ff7812 */ /* 0x000fe400078ac0ff */
[----:B0-----:R-:W-:-:S04]  /*9570*/  VIMNMX R24, PT, PT, R24, R55, !PT ;  /* 0x0000003718187248 */ /* 0x001fc80007fe0100 */
[----:B------:R-:W-:Y:S02]  /*9580*/  @P0 SEL R55, R24, R55, !P6 ;  /* 0x0000003718370207 */ /* 0x000fe40007000000 */
[C---:B------:R-:W-:Y:S02]  /*9590*/  LOP3.LUT P0, RZ, R3.reuse, 0x400, RZ, 0xc0, !PT ;  /* 0x0000040003ff7812 */ /* 0x040fe4000780c0ff */
[----:B------:R-:W-:-:S11]  /*95a0*/  LOP3.LUT P6, RZ, R3, 0x8, RZ, 0xc0, !PT ;  /* 0x0000000803ff7812 */ /* 0x000fd600078cc0ff */
[----:B------:R-:W-:Y:S02]  /*95b0*/  @!P0 VIMNMX R4, PT, PT, R4, R55, !PT ;  /* 0x0000003704048248 */ /* 0x000fe40007fe0100 */
[----:B------:R-:W-:Y:S02]  /*95c0*/  LOP3.LUT P0, RZ, R3, 0x4, RZ, 0xc0, !PT ;  /* 0x0000000403ff7812 */ /* 0x000fe4000780c0ff */
[----:B------:R-:W-:Y:S02]  /*95d0*/  @!P1 VIMNMX R5, PT, PT, R5, R4, !PT ;  /* 0x0000000405059248 */ /* 0x000fe40007fe0100 */
[----:B------:R-:W-:Y:S02]  /*95e0*/  LOP3.LUT P1, RZ, R3, 0x10, RZ, 0xc0, !PT ;  /* 0x0000001003ff7812 */ /* 0x000fe4000782c0ff */
[----:B------:R-:W-:Y:S02]  /*95f0*/  @!P2 VIMNMX R6, PT, PT, R6, R5, !PT ;  /* 0x000000050606a248 */ /* 0x000fe40007fe0100 */
[----:B------:R-:W-:-:S13]  /*9600*/  ISETP.NE.AND P2, PT, R25, RZ, PT ;  /* 0x000000ff1900720c */ /* 0x000fda0003f45270 */
[----:B------:R-:W-:Y:S02]  /*9610*/  @!P2 VIMNMX R7, PT, PT, R7, R6, !PT ;  /* 0x000000060707a248 */ /* 0x000fe40007fe0100 */
[----:B------:R-:W-:-:S03]  /*9620*/  ISETP.NE.AND P2, PT, R26, RZ, PT ;  /* 0x000000ff1a00720c */ /* 0x000fc60003f45270 */
[----:B------:R-:W-:-:S10]  /*9630*/  IMAD.MOV.U32 R3, RZ, RZ, R7 ;  /* 0x000000ffff037224 */ /* 0x000fd400078e0007 */
        /* <DEDUP_REMOVED lines=13> */
[----:B------:R-:W-:Y:S02]  /*9710*/  ISETP.NE.AND P2, PT, R37, RZ, PT ;  /* 0x000000ff2500720c */ /* 0x000fe40003f45270 */
[----:B------:R-:W-:Y:S01]  /*9720*/  @!P3 VIMNMX R13, PT, PT, R13, R12, !PT ;  /* 0x0000000c0d0db248 */ /* 0x000fe20007fe0100 */
[----:B------:R-:W-:Y:S01]  /*9730*/  IMAD.MOV.U32 R36, RZ, RZ, R12 ;  /* 0x000000ffff247224 */ /* 0x000fe200078e000c */
[----:B------:R-:W-:Y:S02]  /*9740*/  ISETP.NE.AND P3, PT, R39, RZ, PT ;  /* 0x000000ff2700720c */ /* 0x000fe40003f65270 */
[----:B------:R-:W-:Y:S01]  /*9750*/  @!P4 VIMNMX R14, PT, PT, R14, R13, !PT ;  /* 0x0000000d0e0ec248 */ /* 0x000fe20007fe0100 */
[----:B------:R-:W-:Y:S01]  /*9760*/  IMAD.MOV.U32 R27, RZ, RZ, R13 ;  /* 0x000000ffff1b7224 */ /* 0x000fe200078e000d */
[----:B------:R-:W-:-:S02]  /*9770*/  ISETP.NE.AND P4, PT, R56, RZ, PT ;  /* 0x000000ff3800720c */ /* 0x000fc40003f85270 */
[----:B------:R-:W-:Y:S01]  /*9780*/  @!P5 VIMNMX R15, PT, PT, R15, R14, !PT ;  /* 0x0000000e0f0fd248 */ /* 0x000fe20007fe0100 */
[----:B------:R-:W-:Y:S01]  /*9790*/  IMAD.MOV.U32 R38, RZ, RZ, R14 ;  /* 0x000000ffff267224 */ /* 0x000fe200078e000e */
[----:B------:R-:W-:Y:S02]  /*97a0*/  ISETP.NE.AND P5, PT, R57, RZ, PT ;  /* 0x000000ff3900720c */ /* 0x000fe40003fa5270 */
[----:B------:R-:W-:Y:S01]  /*97b0*/  @!P1 VIMNMX R16, PT, PT, R16, R15, !PT ;  /* 0x0000000f10109248 */ /* 0x000fe20007fe0100 */
[----:B------:R-:W-:-:S03]  /*97c0*/  IMAD.MOV.U32 R29, RZ, RZ, R15 ;  /* 0x000000ffff1d7224 */ /* 0x000fc600078e000f */
        /* <DEDUP_REMOVED lines=8> */
[----:B------:R-:W-:-:S04]  /*9850*/  @!P4 VIMNMX R21, PT, PT, R21, R20, !PT ;  /* 0x000000141515c248 */ /* 0x000fc80007fe0100 */
[----:B------:R-:W-:-:S07]  /*9860*/  @!P5 VIMNMX R22, PT, PT, R22, R21, !PT ;  /* 0x000000151616d248 */ /* 0x000fce0007fe0100 */
.L_x_298:
[----:B------:R-:W0:Y:S01]  /*9870*/  LDC R7, c[0x0][0x3b0] ;  /* 0x0000ec00ff077b82 */ /* 0x000e220000000800 */
[----:B------:R-:W-:Y:S01]  /*9880*/  ISETP.NE.U32.AND P3, PT, R49, RZ, PT ;  /* 0x000000ff3100720c */ /* 0x000fe20003f65070 */
[----:B------:R-:W1:Y:S01]  /*9890*/  LDCU.64 UR16, c[0x0][0x398] ;  /* 0x00007300ff1077ac */ /* 0x000e620008000a00 */
[----:B------:R-:W-:Y:S02]  /*98a0*/  ISETP.NE.U32.AND P5, PT, R52, RZ, PT ;  /* 0x000000ff3400720c */ /* 0x000fe40003fa5070 */
[----:B------:R-:W-:Y:S02]  /*98b0*/  ISETP.NE.AND.EX P3, PT, RZ, UR14, PT, P3 ;  /* 0x0000000eff007c0c */ /* 0x000fe4000bf65330 */
[----:B------:R-:W-:Y:S02]  /*98c0*/  ISETP.NE.U32.AND P6, PT, R53, RZ, PT ;  /* 0x000000ff3500720c */ /* 0x000fe40003fc5070 */
[----:B------:R-:W-:Y:S02]  /*98d0*/  ISETP.NE.U32.AND P0, PT, R54, RZ, PT ;  /* 0x000000ff3600720c */ /* 0x000fe40003f05070 */
[----:B------:R-:W-:-:S02]  /*98e0*/  ISETP.NE.U32.AND P1, PT, R51, RZ, PT ;  /* 0x000000ff3300720c */ /* 0x000fc40003f25070 */
[----:B------:R-:W-:Y:S02]  /*98f0*/  ISETP.NE.U32.AND P2, PT, R50, RZ, PT ;  /* 0x000000ff3200720c */ /* 0x000fe40003f45070 */
[----:B------:R-:W-:Y:S02]  /*9900*/  ISETP.NE.AND.EX P5, PT, R47, RZ, PT, P5 ;  /* 0x000000ff2f00720c */ /* 0x000fe40003fa5350 */
[----:B------:R-:W-:Y:S02]  /*9910*/  ISETP.NE.U32.AND P4, PT, R48, RZ, PT ;  /* 0x000000ff3000720c */ /* 0x000fe40003f85070 */
[----:B------:R-:W-:Y:S02]  /*9920*/  ISETP.NE.AND.EX P6, PT, RZ, UR14, PT, P6 ;  /* 0x0000000eff007c0c */ /* 0x000fe4000bfc5360 */
[----:B------:R-:W-:Y:S02]  /*9930*/  ISETP.NE.AND.EX P0, PT, RZ, UR4, PT, P0 ;  /* 0x00000004ff007c0c */ /* 0x000fe4000bf05300 */
[----:B------:R-:W-:-:S02]  /*9940*/  ISETP.NE.AND.EX P1, PT, RZ, UR14, PT, P1 ;  /* 0x0000000eff007c0c */ /* 0x000fc4000bf25310 */
[-C--:B0-----:R-:W-:Y:S02]  /*9950*/  VIMNMX R12, PT, PT, R3, R7.reuse, !PT ;  /* 0x00000007030c7248 */ /* 0x081fe40007fe0100 */
[----:B------:R-:W0:Y:S01]  /*9960*/  S2R R3, SR_LANEID ;  /* 0x0000000000037919 */ /* 0x000e220000000000 */
[-C--:B------:R-:W-:Y:S02]  /*9970*/  VIMNMX R24, PT, PT, R24, R7.reuse, !PT ;  /* 0x0000000718187248 */ /* 0x080fe40007fe0100 */
[-C--:B------:R-:W-:Y:S02]  /*9980*/  VIMNMX R8, PT, PT, R55, R7.reuse, !PT ;  /* 0x0000000737087248 */ /* 0x080fe40007fe0100 */
[-C--:B------:R-:W-:Y:S02]  /*9990*/  SEL R13, R24, R7.reuse, !P3 ;  /* 0x00000007180d7207 */ /* 0x080fe40005800000 */
[----:B------:R-:W-:Y:S01]  /*99a0*/  ISETP.NE.U32.AND P3, PT, R33, RZ, PT ;  /* 0x000000ff2100720c */ /* 0x000fe20003f65070 */
[----:B------:R-:W-:Y:S01]  /*99b0*/  BAR.SYNC.DEFER_BLOCKING 0x0 ;  /* 0x0000000000007b1d */ /* 0x000fe20000010000 */
[----:B------:R-:W-:-:S02]  /*99c0*/  VIMNMX R4, PT, PT, R4, R7, !PT ;  /* 0x0000000704047248 */ /* 0x000fc40007fe0100 */
[-C--:B------:R-:W-:Y:S02]  /*99d0*/  VIMNMX R10, PT, PT, R5, R7.reuse, !PT ;  /* 0x00000007050a7248 */ /* 0x080fe40007fe0100 */
[-C--:B------:R-:W-:Y:S02]  /*99e0*/  VIMNMX R6, PT, PT, R6, R7.reuse, !PT ;  /* 0x0000000706067248 */ /* 0x080fe40007fe0100 */
[----:B------:R-:W-:Y:S02]  /*99f0*/  ISETP.NE.AND.EX P2, PT, RZ, UR14, PT, P2 ;  /* 0x0000000eff007c0c */ /* 0x000fe4000bf45320 */
[----:B------:R-:W-:Y:S02]  /*9a00*/  ISETP.NE.AND.EX P3, PT, RZ, UR14, PT, P3 ;  /* 0x0000000eff007c0c */ /* 0x000fe4000bf65330 */
[-C--:B------:R-:W-:Y:S02]  /*9a10*/  VIMNMX R24, PT, PT, R29, R7.reuse, !PT ;  /* 0x000000071d187248 */ /* 0x080fe40007fe0100 */
[----:B------:R-:W-:-:S02]  /*9a20*/  SEL R8, R8, R7, !P5 ;  /* 0x0000000708087207 */ /* 0x000fc40006800000 */
[-C--:B------:R-:W-:Y:S02]  /*9a30*/  SEL R9, R4, R7.reuse, !P6 ;  /* 0x0000000704097207 */ /* 0x080fe40007000000 */
[-C--:B------:R-:W-:Y:S02]  /*9a40*/  SEL R10, R10, R7.reuse, !P0 ;  /* 0x000000070a0a7207 */ /* 0x080fe40004000000 */
[-C--:B------:R-:W-:Y:S02]  /*9a50*/  SEL R11, R6, R7.reuse, !P1 ;  /* 0x00000007060b7207 */ /* 0x080fe40004800000 */
[-C--:B------:R-:W-:Y:S02]  /*9a60*/  SEL R12, R12, R7.reuse, !P2 ;  /* 0x000000070c0c7207 */ /* 0x080fe40005000000 */
[----:B------:R-:W-:Y:S01]  /*9a70*/  ISETP.NE.AND.EX P4, PT, RZ, UR13, PT, P4 ;  /* 0x0000000dff007c0c */ /* 0x000fe2000bf85340 */
[----:B0-----:R-:W-:Y:S01]  /*9a80*/  IMAD R3, R3, 0x4c, R0 ;  /* 0x0000004c03037824 */ /* 0x001fe200078e0200 */
[----:B------:R-:W-:-:S02]  /*9a90*/  VIMNMX R14, PT, PT, R25, R7, !PT ;  /* 0x00000007190e7248 */ /* 0x000fc40007fe0100 */
[----:B------:R-:W-:Y:S02]  /*9aa0*/  ISETP.NE.U32.AND P5, PT, R45, RZ, PT ;  /* 0x000000ff2d00720c */ /* 0x000fe40003fa5070 */
[----:B------:R-:W-:Y:S01]  /*9ab0*/  ISETP.NE.U32.AND P6, PT, R46, RZ, PT ;  /* 0x000000ff2e00720c */ /* 0x000fe20003fc5070 */
[----:B------:R-:W-:Y:S01]  /*9ac0*/  STS.128 [R3], R8 ;  /* 0x0000000803007388 */ /* 0x000fe20000000c00 */
[----:B------:R-:W-:Y:S02]  /*9ad0*/  ISETP.NE.U32.AND P0, PT, R23, RZ, PT ;  /* 0x000000ff1700720c */ /* 0x000fe40003f05070 */
[----:B------:R-:W-:Y:S02]  /*9ae0*/  ISETP.NE.U32.AND P1, PT, R44, RZ, PT ;  /* 0x000000ff2c00720c */ /* 0x000fe40003f25070 */
[----:B------:R-:W-:Y:S02]  /*9af0*/  ISETP.NE.U32.AND P2, PT, R43, RZ, PT ;  /* 0x000000ff2b00720c */ /* 0x000fe40003f45070 */
[----:B------:R-:W-:-:S02]  /*9b00*/  SEL R24, R24, R7, !P3 ;  /* 0x0000000718187207 */ /* 0x000fc40005800000 */
[----:B------:R-:W-:Y:S02]  /*9b10*/  ISETP.NE.U32.AND P3, PT, R34, RZ, PT ;  /* 0x000000ff2200720c */ /* 0x000fe40003f65070 */
[-C--:B------:R-:W-:Y:S02]  /*9b20*/  SEL R14, R14, R7.reuse, !P4 ;  /* 0x000000070e0e7207 */ /* 0x080fe40006000000 */
[----:B------:R-:W-:Y:S02]  /*9b30*/  ISETP.NE.AND.EX P5, PT, RZ, UR12, PT, P5 ;  /* 0x0000000cff007c0c */ /* 0x000fe4000bfa5350 */
[----:B------:R-:W-:Y:S02]  /*9b40*/  VIMNMX R30, PT, PT, R30, R7, !PT ;  /* 0x000000071e1e7248 */ /* 0x000fe40007fe0100 */
[----:B------:R-:W-:Y:S02]  /*9b50*/  ISETP.NE.U32.AND P4, PT, R32, RZ, PT ;  /* 0x000000ff2000720c */ /* 0x000fe40003f85070 */
[----:B------:R-:W-:-:S02]  /*9b60*/  ISETP.NE.AND.EX P6, PT, RZ, UR14, PT, P6 ;  /* 0x0000000eff007c0c */ /* 0x000fc4000bfc5360 */
[----:B------:R-:W-:Y:S02]  /*9b70*/  ISETP.NE.AND.EX P0, PT, RZ, UR11, PT, P0 ;  /* 0x0000000bff007c0c */ /* 0x000fe4000bf05300 */
[-C--:B------:R-:W-:Y:S02]  /*9b80*/  VIMNMX R16, PT, PT, R26, R7.reuse, !PT ;  /* 0x000000071a107248 */ /* 0x080fe40007fe0100 */
[----:B------:R-:W-:Y:S02]  /*9b90*/  ISETP.NE.AND.EX P1, PT, RZ, UR14, PT, P1 ;  /* 0x0000000eff007c0c */ /* 0x000fe4000bf25310 */
[-C--:B------:R-:W-:Y:S02]  /*9ba0*/  VIMNMX R36, PT, PT, R36, R7.reuse, !PT ;  /* 0x0000000724247248 */ /* 0x080fe40007fe0100 */
[----:B------:R-:W-:Y:S02]  /*9bb0*/  VIMNMX R18, PT, PT, R27, R7, !PT ;  /* 0x000000071b127248 */ /* 0x000fe40007fe0100 */
[----:B------:R-:W-:-:S02]  /*9bc0*/  ISETP.NE.AND.EX P2, PT, RZ, UR10, PT, P2 ;  /* 0x0000000aff007c0c */ /* 0x000fc4000bf45320 */
[-C--:B------:R-:W-:Y:S02]  /*9bd0*/  VIMNMX R38, PT, PT, R38, R7.reuse, !PT ;  /* 0x0000000726267248 */ /* 0x080fe40007fe0100 */
[----:B------:R-:W-:Y:S02]  /*9be0*/  ISETP.NE.AND.EX P3, PT, RZ, UR5, PT, P3 ;  /* 0x00000005ff007c0c */ /* 0x000fe4000bf65330 */
[-C--:B------:R-:W-:Y:S02]  /*9bf0*/  SEL R15, R30, R7.reuse, !P5 ;  /* 0x000000071e0f7207 */ /* 0x080fe40006800000 */
[-C--:B------:R-:W-:Y:S02]  /*9c00*/  SEL R16, R16, R7.reuse, !P6 ;  /* 0x0000000710107207 */ /* 0x080fe40007000000 */
[-C--:B------:R-:W-:Y:S01]  /*9c10*/  SEL R17, R36, R7.reuse, !P0 ;  /* 0x0000000724117207 */ /* 0x080fe20004000000 */
[----:B------:R-:W-:Y:S01]  /*9c20*/  STS.128 [R3+0x10], R12 ;  /* 0x0000100c03007388 */ /* 0x000fe20000000c00 */
[----:B------:R-:W-:-:S02]  /*9c30*/  SEL R18, R18, R7, !P1 ;  /* 0x0000000712127207 */ /* 0x000fc40004800000 */
[----:B------:R-:W-:Y:S02]  /*9c40*/  ISETP.NE.AND.EX P4, PT, RZ, UR9, PT, P4 ;  /* 0x00000009ff007c0c */ /* 0x000fe4000bf85340 */
[-C--:B------:R-:W-:Y:S02]  /*9c50*/  VIMNMX R56, PT, PT, R56, R7.reuse, !PT ;  /* 0x0000000738387248 */ /* 0x080fe40007fe0100 */
[----:B------:R-:W-:Y:S02]  /*9c60*/  SEL R19, R38, R7, !P2 ;  /* 0x0000000726137207 */ /* 0x000fe40005000000 */
[----:B------:R-:W-:Y:S02]  /*9c70*/  ISETP.NE.U32.AND P5, PT, R35, RZ, PT ;  /* 0x000000ff2300720c */ /* 0x000fe40003fa5070 */
[----:B------:R-:W-:Y:S01]  /*9c80*/  ISETP.NE.U32.AND P6, PT, R42, RZ, PT ;  /* 0x000000ff2a00720c */ /* 0x000fe20003fc5070 */
[----:B------:R-:W-:Y:S01]  /*9c90*/  STS.128 [R3+0x20], R16 ;  /* 0x0000201003007388 */ /* 0x000fe20000000c00 */
[----:B------:R-:W-:-:S02]  /*9ca0*/  ISETP.NE.U32.AND P0, PT, R31, RZ, PT ;  /* 0x000000ff1f00720c */ /* 0x000fc40003f05070 */
[----:B------:R-:W-:Y:S02]  /*9cb0*/  ISETP.NE.U32.AND P1, PT, R40, RZ, PT ;  /* 0x000000ff2800720c */ /* 0x000fe40003f25070 */
[----:B------:R-:W-:Y:S02]  /*9cc0*/  ISETP.NE.U32.AND P2, PT, R41, RZ, PT ;  /* 0x000000ff2900720c */ /* 0x000fe40003f45070 */
[----:B------:R-:W-:Y:S02]  /*9cd0*/  SEL R25, R56, R7, !P4 ;  /* 0x0000000738197207 */ /* 0x000fe40006000000 */
[----:B------:R-:W-:Y:S02]  /*9ce0*/  ISETP.NE.AND P4, PT, R2, RZ, PT ;  /* 0x000000ff0200720c */ /* 0x000fe40003f85270 */
[----:B------:R-:W-:Y:S01]  /*9cf0*/  ISETP.NE.AND.EX P5, PT, RZ, UR8, PT, P5 ;  /* 0x00000008ff007c0c */ /* 0x000fe2000bfa5350 */
[----:B------:R-:W0:Y:S01]  /*9d00*/  S2R R2, SR_TID.X ;  /* 0x0000000000027919 */ /* 0x000e220000002100 */
[----:B------:R-:W-:-:S02]  /*9d10*/  ISETP.NE.AND.EX P6, PT, RZ, UR14, PT, P6 ;  /* 0x0000000eff007c0c */ /* 0x000fc4000bfc5360 */
[----:B------:R-:W-:Y:S02]  /*9d20*/  ISETP.NE.AND.EX P0, PT, RZ, UR14, PT, P0 ;  /* 0x0000000eff007c0c */ /* 0x000fe4000bf05300 */
[----:B------:R-:W-:Y:S02]  /*9d30*/  ISETP.NE.AND.EX P1, PT, RZ, UR7, PT, P1 ;  /* 0x00000007ff007c0c */ /* 0x000fe4000bf25310 */
[----:B------:R-:W-:Y:S02]  /*9d40*/  ISETP.NE.AND.EX P2, PT, RZ, UR6, PT, P2 ;  /* 0x00000006ff007c0c */ /* 0x000fe4000bf45320 */
[-C--:B------:R-:W-:Y:S02]  /*9d50*/  VIMNMX R26, PT, PT, R37, R7.reuse, !PT ;  /* 0x00000007251a7248 */ /* 0x080fe40007fe0100 */
[-C--:B------:R-:W-:Y:S02]  /*9d60*/  VIMNMX R58, PT, PT, R58, R7.reuse, !PT ;  /* 0x000000073a3a7248 */ /* 0x080fe40007fe0100 */
[----:B------:R-:W-:-:S02]  /*9d70*/  VIMNMX R4, PT, PT, R39, R7, !PT ;  /* 0x0000000727047248 */ /* 0x000fc40007fe0100 */
[-C--:B------:R-:W-:Y:S02]  /*9d80*/  VIMNMX R20, PT, PT, R20, R7.reuse, !PT ;  /* 0x0000000714147248 */ /* 0x080fe40007fe0100 */
[-C--:B------:R-:W-:Y:S02]  /*9d90*/  VIMNMX R6, PT, PT, R21, R7.reuse, !PT ;  /* 0x0000000715067248 */ /* 0x080fe40007fe0100 */
[-C--:B------:R-:W-:Y:S02]  /*9da0*/  SEL R26, R26, R7.reuse, !P5 ;  /* 0x000000071a1a7207 */ /* 0x080fe40006800000 */
[-C--:B------:R-:W-:Y:S02]  /*9db0*/  SEL R27, R58, R7.reuse, !P6 ;  /* 0x000000073a1b7207 */ /* 0x080fe40007000000 */
[-C--:B------:R-:W-:Y:S02]  /*9dc0*/  SEL R4, R4, R7.reuse, !P0 ;  /* 0x0000000704047207 */ /* 0x080fe40004000000 */
[-C--:B------:R-:W-:Y:S01]  /*9dd0*/  SEL R5, R20, R7.reuse, !P1 ;  /* 0x0000000714057207 */ /* 0x080fe20004800000 */
[----:B------:R-:W-:Y:S01]  /*9de0*/  STS.128 [R3+0x30], R24 ;  /* 0x0000301803007388 */ /* 0x000fe20000000c00 */
[----:B------:R-:W-:-:S02]  /*9df0*/  SEL R6, R6, R7, !P2 ;  /* 0x0000000706067207 */ /* 0x000fc40005000000 */
[----:B------:R-:W-:-:S05]  /*9e00*/  @!P3 VIMNMX R7, PT, PT, R22, R7, !PT ;  /* 0x000000071607b248 */ /* 0x000fca0007fe0100 */
[----:B------:R0:W-:Y:S01]  /*9e10*/  STS.128 [R3+0x40], R4 ;  /* 0x0000400403007388 */ /* 0x0001e20000000c00 */
[----:B------:R-:W-:-:S03]  /*9e20*/  NOP ;  /* 0x0000000000007918 */ /* 0x000fc60000000000 */
[----:B------:R-:W-:Y:S04]  /*9e30*/  LDS R21, [R0] ;  /* 0x0000000000157984 */ /* 0x000fe80000000800 */
[----:B------:R-:W-:Y:S04]  /*9e40*/  LDS R23, [R0+0x80] ;  /* 0x0000800000177984 */ /* 0x000fe80000000800 */
[----:B------:R-:W-:Y:S01]  /*9e50*/  LDS R29, [R0+0x100] ;  /* 0x00010000001d7984 */ /* 0x000fe20000000800 */
[C---:B0-----:R-:W-:Y:S02]  /*9e60*/  LOP3.LUT R3, R2.reuse, 0x1f, RZ, 0xc0, !PT ;  /* 0x0000001f02037812 */ /* 0x041fe400078ec0ff */
[----:B------:R-:W-:Y:S01]  /*9e70*/  LOP3.LUT R2, R2, 0x3e0, RZ, 0xc0, !PT ;  /* 0x000003e002027812 */ /* 0x000fe200078ec0ff */
[----:B------:R-:W-:Y:S04]  /*9e80*/  LDS R31, [R0+0x180] ;  /* 0x00018000001f7984 */ /* 0x000fe80000000800 */
[----:B------:R-:W-:Y:S01]  /*9e90*/  LDS R9, [R0+0x200] ;  /* 0x0002000000097984 */ /* 0x000fe20000000800 */
[----:B------:R-:W-:-:S02]  /*9ea0*/  IMAD R45, R2, 0x14, R3 ;  /* 0x00000014022d7824 */ /* 0x000fc400078e0203 */
[----:B------:R-:W-:Y:S01]  /*9eb0*/  IMAD.WIDE.U32 R2, R61, 0x1180, RZ ;  /* 0x000011803d027825 */ /* 0x000fe200078e00ff */
[----:B------:R-:W-:Y:S03]  /*9ec0*/  LDS R11, [R0+0x280] ;  /* 0x00028000000b7984 */ /* 0x000fe60000000800 */
[C---:B------:R-:W-:Y:S01]  /*9ed0*/  VIADD R47, R45.reuse, 0x20 ;  /* 0x000000202d2f7836 */ /* 0x040fe20000000000 */
[----:B------:R-:W-:Y:S01]  /*9ee0*/  LDS R13, [R0+0x300] ;  /* 0x00030000000d7984 */ /* 0x000fe20000000800 */
[----:B------:R-:W-:Y:S01]  /*9ef0*/  IADD3 R6, P0, PT, R2, R45, RZ ;  /* 0x0000002d02067210 */ /* 0x000fe20007f1e0ff */
[C---:B------:R-:W-:Y:S02]  /*9f00*/  VIADD R49, R45.reuse, 0x40 ;  /* 0x000000402d317836 */ /* 0x040fe40000000000 */
[----:B------:R-:W-:Y:S01]  /*9f10*/  LDS R15, [R0+0x380] ;  /* 0x00038000000f7984 */ /* 0x000fe20000000800 */
[----:B------:R-:W-:-:S02]  /*9f20*/  VIADD R51, R45, 0xa0 ;  /* 0x000000a02d337836 */ /* 0x000fc40000000000 */
[----:B------:R-:W-:Y:S01]  /*9f30*/  IMAD.X R3, RZ, RZ, R3, P0 ;  /* 0x000000ffff037224 */ /* 0x000fe200000e0603 */
[----:B------:R-:W-:Y:S01]  /*9f40*/  LDS R5, [R0+0x400] ;  /* 0x0004000000057984 */ /* 0x000fe20000000800 */
[C---:B-1----:R-:W-:Y:S01]  /*9f50*/  LEA R2, P0, R6.reuse, UR16, 0x2 ;  /* 0x0000001006027c11 */ /* 0x042fe2000f8010ff */
[----:B------:R-:W-:Y:S02]  /*9f60*/  VIADD R53, R45, 0xc0 ;  /* 0x000000c02d357836 */ /* 0x000fe40000000000 */
[----:B------:R-:W-:Y:S01]  /*9f70*/  LDS R7, [R0+0x480] ;  /* 0x0004800000077984 */ /* 0x000fe20000000800 */
[----:B------:R-:W-:-:S03]  /*9f80*/  LEA.HI.X R3, R6, UR17, R3, 0x2, P0 ;  /* 0x0000001106037c11 */ /* 0x000fc600080f1403 */
[----:B------:R-:W-:Y:S04]  /*9f90*/  LDS R17, [R0+0x500] ;  /* 0x0005000000117984 */ /* 0x000fe80000000800 */
        /* <DEDUP_REMOVED lines=9> */
[----:B------:R-:W-:Y:S01]  /*a030*/  @!P4 STS [UR15+0x4600], R28 ;  /* 0x0046001cff00c988 */ /* 0x000fe2000800080f */
[----:B------:R-:W-:Y:S06]  /*a040*/  BAR.SYNC.DEFER_BLOCKING 0x0 ;  /* 0x0000000000007b1d */ /* 0x000fec0000010000 */
[----:B------:R-:W0:Y:S02]  /*a050*/  LDS R4, [UR15+0x4600] ;  /* 0x0046000fff047984 */ /* 0x000e240008000800 */
[----:B0-----:R-:W-:-:S02]  /*a060*/  ISETP.GE.AND P5, PT, R45, R4, PT ;  /* 0x000000042d00720c */ /* 0x001fc40003fa6270 */
[-C--:B------:R-:W-:Y:S01]  /*a070*/  ISETP.GE.AND P4, PT, R47, R4.reuse, PT ;  /* 0x000000042f00720c */ /* 0x080fe20003f86270 */
[----:B------:R-:W-:Y:S01]  /*a080*/  VIADD R47, R45, 0x60 ;  /* 0x000000602d2f7836 */ /* 0x000fe20000000000 */
[-C--:B------:R-:W-:Y:S01]  /*a090*/  ISETP.GE.AND P3, PT, R49, R4.reuse, PT ;  /* 0x000000043100720c */ /* 0x080fe20003f66270 */
[----:B------:R-:W-:Y:S01]  /*a0a0*/  VIADD R49, R45, 0x80 ;  /* 0x000000802d317836 */ /* 0x000fe20000000000 */
[-C--:B------:R-:W-:Y:S02]  /*a0b0*/  ISETP.GE.AND P0, PT, R51, R4.reuse, PT ;  /* 0x000000043300720c */ /* 0x080fe40003f06270 */
[-C--:B------:R-:W-:Y:S01]  /*a0c0*/  ISETP.GE.AND P2, PT, R47, R4.reuse, PT ;  /* 0x000000042f00720c */ /* 0x080fe20003f46270 */
[----:B------:R-:W-:Y:S01]  /*a0d0*/  VIADD R47, R45, 0xe0 ;  /* 0x000000e02d2f7836 */ /* 0x000fe20000000000 */
[-C--:B------:R-:W-:Y:S01]  /*a0e0*/  ISETP.GE.AND P1, PT, R49, R4.reuse, PT ;  /* 0x000000043100720c */ /* 0x080fe20003f26270 */
[----:B------:R-:W-:Y:S01]  /*a0f0*/  VIADD R49, R45, 0x100 ;  /* 0x000001002d317836 */ /* 0x000fe20000000000 */
[-C--:B------:R-:W-:Y:S01]  /*a100*/  ISETP.GE.AND P6, PT, R53, R4.reuse, PT ;  /* 0x000000043500720c */ /* 0x080fe20003fc6270 */
[----:B------:R0:W-:Y:S01]  /*a110*/  @!P5 STG.E desc[UR18][R2.64], R21 ;  /* 0x000000150200d986 */ /* 0x0001e2000c101912 */
[----:B------:R-:W-:Y:S01]  /*a120*/  ISETP.GE.AND P5, PT, R47, R4, PT ;  /* 0x000000042f00720c */ /* 0x000fe20003fa6270 */
[----:B------:R-:W-:-:S02]  /*a130*/  VIADD R47, R45, 0x120 ;  /* 0x000001202d2f7836 */ /* 0x000fc40000000000 */
[----:B------:R1:W-:Y:S01]  /*a140*/  @!P4 STG.E desc[UR18][R2.64+0x80], R23 ;  /* 0x000080170200c986 */ /* 0x0003e2000c101912 */
[-C--:B------:R-:W-:Y:S01]  /*a150*/  ISETP.GE.AND P4, PT, R49, R4.reuse, PT ;  /* 0x000000043100720c */ /* 0x080fe20003f86270 */
[----:B------:R-:W-:Y:S02]  /*a160*/  VIADD R49, R45, 0x140 ;  /* 0x000001402d317836 */ /* 0x000fe40000000000 */
[----:B------:R-:W-:Y:S01]  /*a170*/  @!P3 STG.E desc[UR18][R2.64+0x100], R29 ;  /* 0x0001001d0200b986 */ /* 0x000fe2000c101912 */
[-C--:B------:R-:W-:Y:S01]  /*a180*/  ISETP.GE.AND P3, PT, R47, R4.reuse, PT ;  /* 0x000000042f00720c */ /* 0x080fe20003f66270 */
[C---:B------:R-:W-:Y:S02]  /*a190*/  VIADD R47, R45.reuse, 0x160 ;  /* 0x000001602d2f7836 */ /* 0x040fe40000000000 */
[----:B0-----:R-:W-:Y:S01]  /*a1a0*/  VIADD R21, R45, 0x180 ;  /* 0x000001802d157836 */ /* 0x001fe20000000000 */
[----:B------:R-:W-:Y:S01]  /*a1b0*/  @!P2 STG.E desc[UR18][R2.64+0x180], R31 ;  /* 0x0001801f0200a986 */ /* 0x000fe2000c101912 */
[----:B------:R-:W-:Y:S01]  /*a1c0*/  ISETP.GE.AND P2, PT, R49, R4, PT ;  /* 0x000000043100720c */ /* 0x000fe20003f46270 */
[----:B-1----:R-:W-:-:S02]  /*a1d0*/  VIADD R23, R45, 0x1a0 ;  /* 0x000001a02d177836 */ /* 0x002fc40000000000 */
[----:B------:R0:W-:Y:S01]  /*a1e0*/  @!P1 STG.E desc[UR18][R2.64+0x200], R9 ;  /* 0x0002000902009986 */ /* 0x0001e2000c101912 */
[----:B------:R-:W-:-:S03]  /*a1f0*/  ISETP.GE.AND P1, PT, R47, R4, PT ;  /* 0x000000042f00720c */ /* 0x000fc60003f26270 */
[----:B------:R1:W-:Y:S01]  /*a200*/  @!P0 STG.E desc[UR18][R2.64+0x280], R11 ;  /* 0x0002800b02008986 */ /* 0x0003e2000c101912 */
[-C--:B------:R-:W-:Y:S01]  /*a210*/  ISETP.GE.AND P0, PT, R21, R4.reuse, PT ;  /* 0x000000041500720c */ /* 0x080fe20003f06270 */
[----:B------:R-:W-:Y:S02]  /*a220*/  VIADD R21, R45, 0x1c0 ;  /* 0x000001c02d157836 */ /* 0x000fe40000000000 */
[----:B------:R2:W-:Y:S01]  /*a230*/  @!P6 STG.E desc[UR18][R2.64+0x300], R13 ;  /* 0x0003000d0200e986 */ /* 0x0005e2000c101912 */
[----:B------:R-:W-:Y:S01]  /*a240*/  ISETP.GE.AND P6, PT, R23, R4, PT ;  /* 0x000000041700720c */ /* 0x000fe20003fc6270 */
[C---:B------:R-:W-:Y:S02]  /*a250*/  VIADD R23, R45.reuse, 0x1e0 ;  /* 0x000001e02d177836 */ /* 0x040fe40000000000 */
[C---:B0-----:R-:W-:Y:S01]  /*a260*/  VIADD R9, R45.reuse, 0x200 ;  /* 0x000002002d097836 */ /* 0x041fe20000000000 */
[----:B------:R2:W-:Y:S01]  /*a270*/  @!P3 STG.E desc[UR18][R2.64+0x480], R7 ;  /* 0x000480070200b986 */ /* 0x0005e2000c101912 */
[----:B-1----:R-:W-:-:S03]  /*a280*/  VIADD R11, R45, 0x220 ;  /* 0x000002202d0b7836 */ /* 0x002fc60000000000 */
[-C--:B------:R-:W-:Y:S01]  /*a290*/  ISETP.GE.AND P3, PT, R9, R4.reuse, PT ;  /* 0x000000040900720c */ /* 0x080fe20003f66270 */
[C---:B------:R-:W-:Y:S01]  /*a2a0*/  VIADD R9, R45.reuse, 0x240 ;  /* 0x000002402d097836 */ /* 0x040fe20000000000 */
[----:B------:R2:W-:Y:S01]  /*a2b0*/  @!P5 STG.E desc[UR18][R2.64+0x380], R15 ;  /* 0x0003800f0200d986 */ /* 0x0005e2000c101912 */
[----:B------:R-:W-:Y:S01]  /*a2c0*/  VIADD R45, R45, 0x260 ;  /* 0x000002602d2d7836 */ /* 0x000fe20000000000 */
[-C--:B------:R-:W-:Y:S02]  /*a2d0*/  ISETP.GE.AND P5, PT, R21, R4.reuse, PT ;  /* 0x000000041500720c */ /* 0x080fe40003fa6270 */
[----:B------:R2:W-:Y:S01]  /*a2e0*/  @!P4 STG.E desc[UR18][R2.64+0x400], R5 ;  /* 0x000400050200c986 */ /* 0x0005e2000c101912 */
[----:B------:R-:W-:-:S03]  /*a2f0*/  ISETP.GE.AND P4, PT, R23, R4, PT ;  /* 0x000000041700720c */ /* 0x000fc60003f86270 */
[----:B------:R2:W-:Y:S01]  /*a300*/  @!P2 STG.E desc[UR18][R2.64+0x500], R17 ;  /* 0x000500110200a986 */ /* 0x0005e2000c101912 */
[----:B------:R-:W-:-:S03]  /*a310*/  ISETP.GE.AND P2, PT, R11, R4, PT ;  /* 0x000000040b00720c */ /* 0x000fc60003f46270 */
[----:B------:R2:W-:Y:S01]  /*a320*/  @!P1 STG.E desc[UR18][R2.64+0x580], R19 ;  /* 0x0005801302009986 */ /* 0x0005e2000c101912 */
[----:B------:R-:W-:-:S03]  /*a330*/  ISETP.GE.AND P1, PT, R9, R4, PT ;  /* 0x000000040900720c */ /* 0x000fc60003f26270 */
[----:B------:R2:W-:Y:S01]  /*a340*/  @!P0 STG.E desc[UR18][R2.64+0x600], R25 ;  /* 0x0006001902008986 */ /* 0x0005e2000c101912 */
[----:B------:R-:W-:-:S03]  /*a350*/  ISETP.GE.AND P0, PT, R45, R4, PT ;  /* 0x000000042d00720c */ /* 0x000fc60003f06270 */
[----:B------:R2:W-:Y:S04]  /*a360*/  @!P6 STG.E desc[UR18][R2.64+0x680], R27 ;  /* 0x0006801b0200e986 */ /* 0x0005e8000c101912 */
[----:B------:R2:W-:Y:S04]  /*a370*/  @!P5 STG.E desc[UR18][R2.64+0x700], R33 ;  /* 0x000700210200d986 */ /* 0x0005e8000c101912 */
[----:B------:R2:W-:Y:S04]  /*a380*/  @!P4 STG.E desc[UR18][R2.64+0x780], R35 ;  /* 0x000780230200c986 */ /* 0x0005e8000c101912 */
[----:B------:R2:W-:Y:S04]  /*a390*/  @!P3 STG.E desc[UR18][R2.64+0x800], R37 ;  /* 0x000800250200b986 */ /* 0x0005e8000c101912 */
[----:B------:R2:W-:Y:S04]  /*a3a0*/  @!P2 STG.E desc[UR18][R2.64+0x880], R39 ;  /* 0x000880270200a986 */ /* 0x0005e8000c101912 */
[----:B------:R2:W-:Y:S01]  /*a3b0*/  @!P1 STG.E desc[UR18][R2.64+0x900], R41 ;  /* 0x0009002902009986 */ /* 0x0005e2000c101912 */
[----:B------:R-:W-:Y:S05]  /*a3c0*/  @P0 EXIT ;  /* 0x000000000000094d */ /* 0x000fea0003800000 */
[----:B------:R-:W-:Y:S01]  /*a3d0*/  STG.E desc[UR18][R2.64+0x980], R43 ;  /* 0x0009802b02007986 */ /* 0x000fe2000c101912 */
[----:B------:R-:W-:Y:S05]  /*a3e0*/  EXIT ;  /* 0x000000000000794d */ /* 0x000fea0003800000 */
.L_x_285:
[----:B------:R-:W-:Y:S01]  /*a3f0*/  BSSY B1, `(.L_x_310) ;  /* 0x0000006000017945 */ /* 0x000fe20003800000 */
[----:B------:R-:W-:Y:S01]  /*a400*/  PLOP3.LUT P6, PT, P6, PT, PT, 0x8, 0x80 ;  /* 0x000000000080781c */ /* 0x000fe200037ce170 */
[----:B------:R-:W-:-:S12]  /*a410*/  IMAD.MOV.U32 R64, RZ, RZ, -0x1 ;  /* 0xffffffffff407424 */ /* 0x000fd800078e00ff */
[----:B------:R-:W-:Y:S05]  /*a420*/  WARPSYNC.COLLECTIVE R64, `(.L_x_311) ;  /* 0x0000000040087348 */ /* 0x000fea0003c00000 */
[----:B------:R-:W-:Y:S01]  /*a430*/  VOTE.ANY P6, P6 ;  /* 0x0000000000ff7806 */ /* 0x000fe200030c0100 */
[----:B------:R-:W-:-:S12]  /*a440*/  ENDCOLLECTIVE ;  /* 0x000000000000791b */ /* 0x000fd80003800000 */
.L_x_311:
[----:B------:R-:W-:Y:S05]  /*a450*/  BSYNC B1 ;  /* 0x0000000000017941 */ /* 0x000fea0003800000 */
.L_x_310:
[----:B------:R-:W-:Y:S05]  /*a460*/  BRA `(.L_x_312) ;  /* 0xffffff8400f87947 */ /* 0x000fea000383ffff */
.L_x_287:
[----:B------:R-:W0:Y:S01]  /*a470*/  S2R R50, SR_GEMASK ;  /* 0x0000000000327919 */ /* 0x000e220000003c00 */
[----:B------:R-:W-:Y:S01]  /*a480*/  ISETP.NE.U32.AND P1, PT, R46, 0x65, PT ;  /* 0x000000652e00780c */ /* 0x000fe20003f25070 */
[----:B------:R-:W-:Y:S01]  /*a490*/  BSSY B1, `(.L_x_313) ;  /* 0x0000007000017945 */ /* 0x000fe20003800000 */
[----:B------:R-:W-:Y:S01]  /*a4a0*/  PLOP3.LUT P6, PT, P6, PT, PT, 0x8, 0x80 ;  /* 0x000000000080781c */ /* 0x000fe200037ce170 */
[----:B------:R-:W-:Y:S01]  /*a4b0*/  IMAD.MOV.U32 R64, RZ, RZ, -0x1 ;  /* 0xffffffffff407424 */ /* 0x000fe200078e00ff */
[----:B------:R-:W-:-:S13]  /*a4c0*/  ISETP.NE.AND.EX P1, PT, R47, RZ, PT, P1 ;  /* 0x000000ff2f00720c */ /* 0x000fda0003f25310 */
[----:B0-----:R-:W-:Y:S05]  /*a4d0*/  WARPSYNC.COLLECTIVE R64, `(.L_x_314) ;  /* 0x0000000040087348 */ /* 0x001fea0003c00000 */
[----:B------:R-:W-:Y:S01]  /*a4e0*/  VOTE.ANY R64, PT, P6 ;  /* 0x0000000000407806 */ /* 0x000fe200030e0100 */
[----:B0-----:R-:W-:Y:S06]  /*a4f0*/  ENDCOLLECTIVE ;  /* 0x000000000000791b */ /* 0x001fec0003800000 */
.L_x_314:
[----:B------:R-:W-:Y:S05]  /*a500*/  BSYNC B1 ;  /* 0x0000000000017941 */ /* 0x000fea0003800000 */
.L_x_313:
[----:B------:R-:W-:Y:S01]  /*a510*/  LOP3.LUT R64, R64, 0x80000000, R50, 0xec, !PT ;  /* 0x8000000040407812 */ /* 0x000fe200078eec32 */
[----:B------:R-:W-:Y:S01]  /*a520*/  IMAD.MOV.U32 R46, RZ, RZ, 0x1 ;  /* 0x00000001ff2e7424 */ /* 0x000fe200078e00ff */
[----:B------:R-:W0:Y:S01]  /*a530*/  S2R R58, SR_LANEID ;  /* 0x00000000003a7919 */ /* 0x000e220000000000 */
[----:B------:R-:W-:Y:S01]  /*a540*/  ISETP.NE.AND P2, PT, R44, RZ, PT ;  /* 0x000000ff2c00720c */ /* 0x000fe20003f45270 */
[----:B------:R-:W-:Y:S02]  /*a550*/  IMAD.IADD R62, R62, 0x1, R61 ;  /* 0x000000013e3e7824 */ /* 0x000fe400078e023d */
[----:B------:R-:W-:-:S05]  /*a560*/  VIADD R47, R64, 0xffffffff ;  /* 0xffffffff402f7836 */ /* 0x000fca0000000000 */
[----:B------:R-:W-:Y:S01]  /*a570*/  LOP3.LUT R51, R64, R47, RZ, 0xc, !PT ;  /* 0x0000002f40337212 */ /* 0x000fe200078e0cff */
[----:B------:R-:W-:Y:S02]  /*a580*/  IMAD.MOV.U32 R47, RZ, RZ, R44 ;  /* 0x000000ffff2f7224 */ /* 0x000fe400078e002c */
[----:B------:R-:W-:Y:S01]  /*a590*/  IMAD.MOV.U32 R64, RZ, RZ, -0x1 ;  /* 0xffffffffff407424 */ /* 0x000fe200078e00ff */
[----:B------:R1:W2:Y:S06]  /*a5a0*/  POPC R53, R51 ;  /* 0x0000003300357309 */ /* 0x0002ac0000000000 */
[----:B012---:R-:W-:Y:S05]  /*a5b0*/  WARPSYNC.COLLECTIVE R64, `(.L_x_315) ;  /* 0x0000000040087348 */ /* 0x007fea0003c00000 */
[----:B--2---:R2:W3:Y:S02]  /*a5c0*/  SHFL.DOWN P6, R66, R47, R46, R53 ;  /* 0x0800002e2f427389 */ /* 0x0044e400000c0035 */
[----:B0123--:R-:W-:Y:S05]  /*a5d0*/  ENDCOLLECTIVE ;  /* 0x000000000000791b */ /* 0x00ffea0003800000 */
.L_x_315:
[C---:B------:R-:W-:Y:S01]  /*a5e0*/  ISETP.GE.AND P3, PT, R58.reuse, R53, PT ;  /* 0x000000353a00720c */ /* 0x040fe20003f66270 */
[----:B------:R-:W-:Y:S02]  /*a5f0*/  VIADD R56, R58, 0x8 ;  /* 0x000000083a387836 */ /* 0x000fe40000000000 */
[----:B------:R-:W-:Y:S02]  /*a600*/  IMAD.MOV.U32 R47, RZ, RZ, R45 ;  /* 0x000000ffff2f7224 */ /* 0x000fe400078e002d */
[----:B------:R-:W-:-:S08]  /*a610*/  IMAD.MOV.U32 R50, RZ, RZ, R66 ;  /* 0x000000ffff327224 */ /* 0x000fd000078e0042 */
[----:B------:R-:W-:Y:S05]  /*a620*/  WARPSYNC.COLLECTIVE R64, `(.L_x_316) ;  /* 0x0000000040087348 */ /* 0x000fea0003c00000 */
[----:B------:R0:W1:Y:S02]  /*a630*/  SHFL.DOWN P6, R66, R47, R46, R53 ;  /* 0x0800002e2f427389 */ /* 0x00006400000c0035 */
[----:B01----:R-:W-:Y:S05]  /*a640*/  ENDCOLLECTIVE ;  /* 0x000000000000791b */ /* 0x003fea0003800000 */
.L_x_316:
[----:B------:R-:W-:Y:S01]  /*a650*/  SEL R55, R50, RZ, !P3 ;  /* 0x000000ff32377207 */ /* 0x000fe20005800000 */
[----:B------:R-:W-:Y:S01]  /*a660*/  IMAD.MOV.U32 R46, RZ, RZ, 0x2 ;  /* 0x00000002ff2e7424 */ /* 0x000fe200078e00ff */
[----:B------:R-:W-:-:S04]  /*a670*/  VIMNMX R51, PT, PT, R45, R66, !PT ;  /* 0x000000422d337248 */ /* 0x000fc80007fe0100 */
[-C--:B------:R-:W-:Y:S02]  /*a680*/  SEL R51, R51, R45.reuse, !P2 ;  /* 0x0000002d33337207 */ /* 0x080fe40005000000 */
[----:B------:R-:W-:Y:S02]  /*a690*/  LOP3.LUT P2, R44, R55, RZ, R44, 0xfa, !PT ;  /* 0x000000ff372c7212 */ /* 0x000fe4000784fa2c */
[----:B------:R-:W-:Y:S01]  /*a6a0*/  SEL R52, R51, R45, !P3 ;  /* 0x0000002d33347207 */ /* 0x000fe20005800000 */
[----:B------:R-:W-:Y:S02]  /*a6b0*/  VIADD R51, R58, 0x2 ;  /* 0x000000023a337836 */ /* 0x000fe40000000000 */
[----:B------:R-:W-:-:S03]  /*a6c0*/  IMAD.MOV.U32 R47, RZ, RZ, R44 ;  /* 0x000000ffff2f7224 */ /* 0x000fc600078e002c */
[----:B------:R-:W-:-:S13]  /*a6d0*/  ISETP.GT.AND P4, PT, R51, R53, PT ;  /* 0x000000353300720c */ /* 0x000fda0003f84270 */
[----:B------:R-:W-:Y:S05]  /*a6e0*/  WARPSYNC.COLLECTIVE R64, `(.L_x_317) ;  /* 0x0000000040087348 */ /* 0x000fea0003c00000 */
[----:B------:R0:W1:Y:S02]  /*a6f0*/  SHFL.DOWN P6, R66, R47, R46, R53 ;  /* 0x0800002e2f427389 */ /* 0x00006400000c0035 */
[----:B01----:R-:W-:Y:S05]  /*a700*/  ENDCOLLECTIVE ;  /* 0x000000000000791b */ /* 0x003fea0003800000 */
.L_x_317:
[----:B------:R-:W-:Y:S02]  /*a710*/  IMAD.MOV.U32 R47, RZ, RZ, R52 ;  /* 0x000000ffff2f7224 */ /* 0x000fe400078e0034 */
[----:B------:R-:W-:-:S07]  /*a720*/  IMAD.MOV.U32 R50, RZ, RZ, R66 ;  /* 0x000000ffff327224 */ /* 0x000fce00078e0042 */
[----:B------:R-:W-:Y:S05]  /*a730*/  WARPSYNC.COLLECTIVE R64, `(.L_x_318) ;  /* 0x0000000040087348 */ /* 0x000fea0003c00000 */
[----:B------:R0:W1:Y:S02]  /*a740*/  SHFL.DOWN P6, R66, R47, R46, R53 ;  /* 0x0800002e2f427389 */ /* 0x00006400000c0035 */
[----:B01----:R-:W-:Y:S05]  /*a750*/  ENDCOLLECTIVE ;  /* 0x000000000000791b */ /* 0x003fea0003800000 */
.L_x_318:
[----:B------:R-:W-:-:S04]  /*a760*/  SEL R55, R50, RZ, !P4 ;  /* 0x000000ff32377207 */ /* 0x000fc80006000000 */
[----:B------:R-:W-:Y:S01]  /*a770*/  LOP3.LUT P3, R44, R44, RZ, R55, 0xfa, !PT ;  /* 0x000000ff2c2c7212 */ /* 0x000fe2000786fa37 */
[C---:B------:R-:W-:Y:S02]  /*a780*/  VIADD R55, R58.reuse, 0x4 ;  /* 0x000000043a377836 */ /* 0x040fe40000000000 */
[----:B------:R-:W-:Y:S02]  /*a790*/  VIADD R58, R58, 0x10 ;  /* 0x000000103a3a7836 */ /* 0x000fe40000000000 */
[----:B------:R-:W-:Y:S02]  /*a7a0*/  IMAD.MOV.U32 R47, RZ, RZ, R44 ;  /* 0x000000ffff2f7224 */ /* 0x000fe400078e002c */
[----:B------:R-:W-:Y:S01]  /*a7b0*/  IMAD.MOV.U32 R46, RZ, RZ, 0x4 ;  /* 0x00000004ff2e7424 */ /* 0x000fe200078e00ff */
[----:B------:R-:W-:-:S07]  /*a7c0*/  VIMNMX R45, PT, PT, R52, R66, !PT ;  /* 0x00000042342d7248 */ /* 0x000fce0007fe0100 */
[----:B------:R-:W-:Y:S05]  /*a7d0*/  WARPSYNC.COLLECTIVE R64, `(.L_x_319) ;  /* 0x0000000040087348 */ /* 0x000fea0003c00000 */
[----:B------:R0:W1:Y:S02]  /*a7e0*/  SHFL.DOWN P6, R66, R47, R46, R53 ;  /* 0x0800002e2f427389 */ /* 0x00006400000c0035 */
[----:B01----:R-:W-:Y:S05]  /*a7f0*/  ENDCOLLECTIVE ;  /* 0x000000000000791b */ /* 0x003fea0003800000 */
.L_x_319:
[----:B------:R-:W-:Y:S02]  /*a800*/  @!P4 SEL R52, R45, R52, !P2 ;  /* 0x000000342d34c207 */ /* 0x000fe40005000000 */
[----:B------:R-:W-:-:S03]  /*a810*/  ISETP.GT.AND P2, PT, R55, R53, PT ;  /* 0x000000353700720c */ /* 0x000fc60003f44270 */
[----:B------:R-:W-:Y:S02]  /*a820*/  IMAD.MOV.U32 R47, RZ, RZ, R52 ;  /* 0x000000ffff2f7224 */ /* 0x000fe400078e0034 */
[----:B------:R-:W-:-:S08]  /*a830*/  IMAD.MOV.U32 R45, RZ, RZ, R66 ;  /* 0x000000ffff2d7224 */ /* 0x000fd000078e0042 */
[----:B------:R-:W-:Y:S05]  /*a840*/  WARPSYNC.COLLECTIVE R64, `(.L_x_320) ;  /* 0x0000000040087348 */ /* 0x000fea0003c00000 */
[----:B------:R0:W1:Y:S02]  /*a850*/  SHFL.DOWN P6, R66, R47, R46, R53 ;  /* 0x0800002e2f427389 */ /* 0x00006400000c0035 */
[----:B01----:R-:W-:Y:S05]  /*a860*/  ENDCOLLECTIVE ;  /* 0x000000000000791b */ /* 0x003fea0003800000 */
.L_x_320:
[----:B------:R-:W-:Y:S01]  /*a870*/  SEL R45, R45, RZ, !P2 ;  /* 0x000000ff2d2d7207 */ /* 0x000fe20005000000 */
[----:B------:R-:W-:Y:S01]  /*a880*/  IMAD.MOV.U32 R46, RZ, RZ, 0x8 ;  /* 0x00000008ff2e7424 */ /* 0x000fe200078e00ff */
[----:B------:R-:W-:-:S04]  /*a890*/  VIMNMX R61, PT, PT, R52, R66, !PT ;  /* 0x00000042343d7248 */ /* 0x000fc80007fe0100 */
[----:B------:R-:W-:Y:S02]  /*a8a0*/  @!P2 SEL R52, R61, R52, !P3 ;  /* 0x000000343d34a207 */ /* 0x000fe40005800000 */
[----:B------:R-:W-:Y:S02]  /*a8b0*/  LOP3.LUT P2, R50, R44, RZ, R45, 0xfa, !PT ;  /* 0x000000ff2c327212 */ /* 0x000fe4000784fa2d */
[----:B------:R-:W-:-:S03]  /*a8c0*/  ISETP.GT.AND P3, PT, R56, R53, PT ;  /* 0x000000353800720c */ /* 0x000fc60003f64270 */
[----:B------:R-:W-:-:S10]  /*a8d0*/  IMAD.MOV.U32 R47, RZ, RZ, R50 ;  /* 0x000000ffff2f7224 */ /* 0x000fd400078e0032 */
[----:B------:R-:W-:Y:S05]  /*a8e0*/  WARPSYNC.COLLECTIVE R64, `(.L_x_321) ;  /* 0x0000000040087348 */ /* 0x000fea0003c00000 */
[----:B------:R0:W1:Y:S02]  /*a8f0*/  SHFL.DOWN P6, R66, R47, R46, R53 ;  /* 0x0800002e2f427389 */ /* 0x00006400000c0035 */
[----:B01----:R-:W-:Y:S05]  /*a900*/  ENDCOLLECTIVE ;  /* 0x000000000000791b */ /* 0x003fea0003800000 */
.L_x_321:
[----:B------:R-:W-:Y:S02]  /*a910*/  IMAD.MOV.U32 R47, RZ, RZ, R52 ;  /* 0x000000ffff2f7224 */ /* 0x000fe400078e0034 */
[----:B------:R-:W-:-:S07]  /*a920*/  IMAD.MOV.U32 R44, RZ, RZ, R66 ;  /* 0x000000ffff2c7224 */ /* 0x000fce00078e0042 */
[----:B------:R-:W-:Y:S05]  /*a930*/  WARPSYNC.COLLECTIVE R64, `(.L_x_322) ;  /* 0x0000000040087348 */ /* 0x000fea0003c00000 */
[----:B------:R0:W1:Y:S02]  /*a940*/  SHFL.DOWN P6, R66, R47, R46, R53 ;  /* 0x0800002e2f427389 */ /* 0x00006400000c0035 */
[----:B01----:R-:W-:Y:S05]  /*a950*/  ENDCOLLECTIVE ;  /* 0x000000000000791b */ /* 0x003fea0003800000 */
.L_x_322:
        /* <DEDUP_REMOVED lines=10> */
.L_x_323:
[----:B------:R-:W-:Y:S02]  /*aa00*/  IMAD.MOV.U32 R47, RZ, RZ, R52 ;  /* 0x000000ffff2f7224 */ /* 0x000fe400078e0034 */
[----:B------:R-:W-:-:S07]  /*aa10*/  IMAD.MOV.U32 R63, RZ, RZ, R66 ;  /* 0x000000ffff3f7224 */ /* 0x000fce00078e0042 */
[----:B------:R-:W-:Y:S05]  /*aa20*/  WARPSYNC.COLLECTIVE R64, `(.L_x_324) ;  /* 0x0000000040087348 */ /* 0x000fea0003c00000 */
[----:B------:R0:W1:Y:S02]  /*aa30*/  SHFL.DOWN P6, R66, R47, R46, R53 ;  /* 0x0800002e2f427389 */ /* 0x00006400000c0035 */
[----:B01----:R-:W-:Y:S05]  /*aa40*/  ENDCOLLECTIVE ;  /* 0x000000000000791b */ /* 0x003fea0003800000 */
.L_x_324:
[----:B------:R-:W-:-:S04]  /*aa50*/  SEL R63, R63, RZ, !P3 ;  /* 0x000000ff3f3f7207 */ /* 0x000fc80005800000 */
[----:B------:R-:W-:Y:S01]  /*aa60*/  LOP3.LUT R50, R63, R50, RZ, 0xfc, !PT ;  /* 0x000000323f327212 */ /* 0x000fe200078efcff */
[----:B------:R-:W-:Y:S01]  /*aa70*/  IMAD.MOV.U32 R60, RZ, RZ, R66 ;  /* 0x000000ffff3c7224 */ /* 0x000fe200078e0042 */
[----:B------:R-:W-:-:S04]  /*aa80*/  PLOP3.LUT P6, PT, P1, PT, PT, 0x80, 0x8 ;  /* 0x000000000008781c */ /* 0x000fc80000fcf070 */
[----:B------:R-:W-:-:S04]  /*aa90*/  VIMNMX R45, PT, PT, R52, R60, !PT ;  /* 0x0000003c342d7248 */ /* 0x000fc80007fe0100 */
[----:B------:R-:W-:Y:S02]  /*aaa0*/  @!P3 SEL R52, R45, R52, !P2 ;  /* 0x000000342d34b207 */ /* 0x000fe40005000000 */
[----:B------:R-:W0:Y:S05]  /*aab0*/  LDC.64 R44, c[0x0][0x3a0] ;  /* 0x0000e800ff2c7b82 */ /* 0x000e2a0000000a00 */
[----:B0-----:R-:W-:Y:S05]  /*aac0*/  WARPSYNC.COLLECTIVE R64, `(.L_x_325) ;  /* 0x0000000040087348 */ /* 0x001fea0003c00000 */
[----:B------:R-:W-:Y:S01]  /*aad0*/  VOTE.ALL P6, P6 ;  /* 0x0000000000ff7806 */ /* 0x000fe200030c0000 */
[----:B0-----:R-:W-:-:S12]  /*aae0*/  ENDCOLLECTIVE ;  /* 0x000000000000791b */ /* 0x001fd80003800000 */
.L_x_325:
[----:B------:R-:W-:-:S05]  /*aaf0*/  IADD3 R60, P2, PT, R44, 0x200, RZ ;  /* 0x000002002c3c7810 */ /* 0x000fca0007f5e0ff */
[----:B------:R-:W-:Y:S01]  /*ab00*/  IMAD.X R63, RZ, RZ, R45, P2 ;  /* 0x000000ffff3f7224 */ /* 0x000fe200010e062d */
[----:B------:R-:W-:Y:S07]  /*ab10*/  BRA `(.L_x_326) ;  /* 0xffffff8400407947 */ /* 0x000fee000383ffff */
.L_x_289:
[----:B------:R-:W-:Y:S01]  /*ab20*/  BSSY B1, `(.L_x_327) ;  /* 0x0000006000017945 */ /* 0x000fe20003800000 */
[----:B------:R-:W-:Y:S01]  /*ab30*/  PLOP3.LUT P6, PT, P6, PT, PT, 0x8, 0x80 ;  /* 0x000000000080781c */ /* 0x000fe200037ce170 */
[----:B------:R-:W-:-:S12]  /*ab40*/  IMAD.MOV.U32 R64, RZ, RZ, -0x1 ;  /* 0xffffffffff407424 */ /* 0x000fd800078e00ff */
[----:B------:R-:W-:Y:S05]  /*ab50*/  WARPSYNC.COLLECTIVE R64, `(.L_x_328) ;  /* 0x0000000040087348 */ /* 0x000fea0003c00000 */
[----:B------:R-:W-:Y:S01]  /*ab60*/  VOTE.ANY P6, P6 ;  /* 0x0000000000ff7806 */ /* 0x000fe200030c0100 */
[----:B------:R-:W-:-:S12]  /*ab70*/  ENDCOLLECTIVE ;  /* 0x000000000000791b */ /* 0x000fd80003800000 */
.L_x_328:
[----:B------:R-:W-:Y:S05]  /*ab80*/  BSYNC B1 ;  /* 0x0000000000017941 */ /* 0x000fea0003800000 */
.L_x_327:
[----:B------:R-:W-:Y:S05]  /*ab90*/  BRA `(.L_x_329) ;  /* 0xffffff8400b47947 */ /* 0x000fea000383ffff */
.L_x_291:
[----:B------:R-:W-:Y:S01]  /*aba0*/  ISETP.NE.U32.AND P1, PT, R46, 0x65, PT ;  /* 0x000000652e00780c */ /* 0x000fe20003f25070 */
[----:B------:R-:W-:Y:S01]  /*abb0*/  BSSY B1, `(.L_x_330) ;  /* 0x0000007000017945 */ /* 0x000fe20003800000 */
[----:B------:R-:W-:Y:S01]  /*abc0*/  PLOP3.LUT P6, PT, P6, PT, PT, 0x8, 0x80 ;  /* 0x000000000080781c */ /* 0x000fe200037ce170 */
[----:B------:R-:W-:Y:S01]  /*abd0*/  IMAD.MOV.U32 R64, RZ, RZ, -0x1 ;  /* 0xffffffffff407424 */ /* 0x000fe200078e00ff */
[----:B------:R-:W-:-:S13]  /*abe0*/  ISETP.NE.AND.EX P1, PT, R47, RZ, PT, P1 ;  /* 0x000000ff2f00720c */ /* 0x000fda0003f25310 */
[----:B------:R-:W-:Y:S05]  /*abf0*/  WARPSYNC.COLLECTIVE R64, `(.L_x_331) ;  /* 0x0000000040087348 */ /* 0x000fea0003c00000 */
[----:B------:R-:W-:Y:S01]  /*ac00*/  VOTE.ANY R64, PT, P6 ;  /* 0x0000000000407806 */ /* 0x000fe200030e0100 */
[----:B------:R-:W-:Y:S06]  /*ac10*/  ENDCOLLECTIVE ;  /* 0x000000000000791b */ /* 0x000fec0003800000 */
.L_x_331:
[----:B------:R-:W-:Y:S05]  /*ac20*/  BSYNC B1 ;  /* 0x0000000000017941 */ /* 0x000fea0003800000 */
.L_x_330:
[----:B------:R-:W0:Y:S01]  /*ac30*/  S2R R66, SR_GEMASK ;  /* 0x0000000000427919 */ /* 0x000e220000003c00 */
[----:B------:R-:W-:Y:S01]  /*ac40*/  IMAD.MOV.U32 R46, RZ, RZ, 0x1 ;  /* 0x00000001ff2e7424 */ /* 0x000fe200078e00ff */
[----:B------:R-:W-:Y:S01]  /*ac50*/  ISETP.NE.AND P3, PT, R44, RZ, PT ;  /* 0x000000ff2c00720c */ /* 0x000fe20003f65270 */
[----:B------:R-:W-:Y:S01]  /*ac60*/  VIADD R62, R62, 0xffffffe0 ;  /* 0xffffffe03e3e7836 */ /* 0x000fe20000000000 */
[----:B0-----:R-:W-:-:S05]  /*ac70*/  LOP3.LUT R64, R64, 0x80000000, R66, 0xec, !PT ;  /* 0x8000000040407812 */ /* 0x001fca00078eec42 */
[----:B------:R-:W-:-:S05]  /*ac80*/  VIADD R47, R64, 0xffffffff ;  /* 0xffffffff402f7836 */ /* 0x000fca0000000000 */
[----:B------:R-:W-:Y:S01]  /*ac90*/  LOP3.LUT R52, R64, R47, RZ, 0xc, !PT ;  /* 0x0000002f40347212 */ /* 0x000fe200078e0cff */
[----:B------:R-:W-:Y:S02]  /*aca0*/  IMAD.MOV.U32 R47, RZ, RZ, R44 ;  /* 0x000000ffff2f7224 */ /* 0x000fe400078e002c */
[----:B------:R-:W-:Y:S01]  /*acb0*/  IMAD.MOV.U32 R64, RZ, RZ, -0x1 ;  /* 0xffffffffff407424 */ /* 0x000fe200078e00ff */
[----:B------:R0:W1:Y:S06]  /*acc0*/  POPC R53, R52 ;  /* 0x0000003400357309 */ /* 0x00006c0000000000 */
[----:B01----:R-:W-:Y:S05]  /*acd0*/  WARPSYNC.COLLECTIVE R64, `(.L_x_332) ;  /* 0x0000000040087348 */ /* 0x003fea0003c00000 */
[----:B-1----:R1:W2:Y:S02]  /*ace0*/  SHFL.DOWN P6, R66, R47, R46, R53 ;  /* 0x0800002e2f427389 */ /* 0x0022a400000c0035 */
[----:B012---:R-:W-:Y:S05]  /*acf0*/  ENDCOLLECTIVE ;  /* 0x000000000000791b */ /* 0x007fea0003800000 */
.L_x_332:
[----:B------:R-:W-:Y:S01]  /*ad00*/  ISETP.GT.AND P4, PT, R51, R53, PT ;  /* 0x000000353300720c */ /* 0x000fe20003f84270 */
[----:B------:R-:W-:Y:S02]  /*ad10*/  IMAD.MOV.U32 R47, RZ, RZ, R45 ;  /* 0x000000ffff2f7224 */ /* 0x000fe400078e002d */
[----:B------:R-:W-:-:S10]  /*ad20*/  IMAD.MOV.U32 R52, RZ, RZ, R66 ;  /* 0x000000ffff347224 */ /* 0x000fd400078e0042 */
[----:B------:R-:W-:Y:S05]  /*ad30*/  WARPSYNC.COLLECTIVE R64, `(.L_x_333) ;  /* 0x0000000040087348 */ /* 0x000fea0003c00000 */
[----:B------:R0:W1:Y:S02]  /*ad40*/  SHFL.DOWN P6, R66, R47, R46, R53 ;  /* 0x0800002e2f427389 */ /* 0x00006400000c0035 */
[----:B01----:R-:W-:Y:S05]  /*ad50*/  ENDCOLLECTIVE ;  /* 0x000000000000791b */ /* 0x003fea0003800000 */
.L_x_333:
[----:B------:R-:W0:Y:S01]  /*ad60*/  S2R R46, SR_LANEID ;  /* 0x00000000002e7919 */ /* 0x000e220000000000 */
[----:B------:R-:W-:-:S05]  /*ad70*/  IMAD.MOV.U32 R64, RZ, RZ, R66 ;  /* 0x000000ffff407224 */ /* 0x000fca00078e0042 */
[----:B------:R-:W-:Y:S01]  /*ad80*/  VIMNMX R66, PT, PT, R45, R64, !PT ;  /* 0x000000402d427248 */ /* 0x000fe20007fe0100 */
[----:B------:R-:W-:Y:S01]  /*ad90*/  IMAD.MOV.U32 R64, RZ, RZ, -0x1 ;  /* 0xffffffffff407424 */ /* 0x000fe200078e00ff */
[----:B0-----:R-:W-:Y:S02]  /*ada0*/  ISETP.GE.AND P2, PT, R46, R53, PT ;  /* 0x000000352e00720c */ /* 0x001fe40003f46270 */
[-C--:B------:R-:W-:Y:S02]  /*adb0*/  SEL R46, R66, R45.reuse, !P3 ;  /* 0x0000002d422e7207 */ /* 0x080fe40005800000 */
[----:B------:R-:W-:Y:S02]  /*adc0*/  SEL R52, R52, RZ, !P2 ;  /* 0x000000ff34347207 */ /* 0x000fe40005000000 */
[----:B------:R-:W-:Y:S01]  /*add0*/  SEL R45, R46, R45, !P2 ;  /* 0x0000002d2e2d7207 */ /* 0x000fe20005000000 */
[----:B------:R-:W-:Y:S01]  /*ade0*/  IMAD.MOV.U32 R46, RZ, RZ, 0x2 ;  /* 0x00000002ff2e7424 */ /* 0x000fe200078e00ff */
[----:B------:R-:W-:-:S05]  /*adf0*/  LOP3.LUT P3, R44, R52, RZ, R44, 0xfa, !PT ;  /* 0x000000ff342c7212 */ /* 0x000fca000786fa2c */
[----:B------:R-:W-:-:S08]  /*ae00*/  IMAD.MOV.U32 R47, RZ, RZ, R44 ;  /* 0x000000ffff2f7224 */ /* 0x000fd000078e002c */
[----:B------:R-:W-:Y:S05]  /*ae10*/  WARPSYNC.COLLECTIVE R64, `(.L_x_334) ;  /* 0x0000000040087348 */ /* 0x000fea0003c00000 */
[----:B------:R0:W1:Y:S02]  /*ae20*/  SHFL.DOWN P6, R66, R47, R46, R53 ;  /* 0x0800002e2f427389 */ /* 0x00006400000c0035 */
[----:B01----:R-:W-:Y:S05]  /*ae30*/  ENDCOLLECTIVE ;  /* 0x000000000000791b */ /* 0x003fea0003800000 */
.L_x_334:
[----:B------:R-:W-:Y:S02]  /*ae40*/  IMAD.MOV.U32 R47, RZ, RZ, R45 ;  /* 0x000000ffff2f7224 */ /* 0x000fe400078e002d */
[----:B------:R-:W-:-:S07]  /*ae50*/  IMAD.MOV.U32 R52, RZ, RZ, R66 ;  /* 0x000000ffff347224 */ /* 0x000fce00078e0042 */
[----:B------:R-:W-:Y:S05]  /*ae60*/  WARPSYNC.COLLECTIVE R64, `(.L_x_335) ;  /* 0x0000000040087348 */ /* 0x000fea0003c00000 */
[----:B------:R0:W1:Y:S02]  /*ae70*/  SHFL.DOWN P6, R66, R47, R46, R53 ;  /* 0x0800002e2f427389 */ /* 0x00006400000c0035 */
[----:B01----:R-:W-:Y:S05]  /*ae80*/  ENDCOLLECTIVE ;  /* 0x000000000000791b */ /* 0x003fea0003800000 */
.L_x_335:
[----:B------:R-:W-:-:S04]  /*ae90*/  SEL R52, R52, RZ, !P4 ;  /* 0x000000ff34347207 */ /* 0x000fc80006000000 */
[----:B------:R-:W-:-:S05]  /*aea0*/  LOP3.LUT P2, R44, R44, RZ, R52, 0xfa, !PT ;  /* 0x000000ff2c2c7212 */ /* 0x000fca000784fa34 */
[----:B------:R-:W-:Y:S02]  /*aeb0*/  IMAD.MOV.U32 R47, RZ, RZ, R44 ;  /* 0x000000ffff2f7224 */ /* 0x000fe400078e002c */
[----:B------:R-:W-:Y:S01]  /*aec0*/  IMAD.MOV.U32 R46, RZ, RZ, 0x4 ;  /* 0x00000004ff2e7424 */ /* 0x000fe200078e00ff */
[----:B------:R-:W-:-:S04]  /*aed0*/  VIMNMX R66, PT, PT, R45, R66, !PT ;  /* 0x000000422d427248 */ /* 0x000fc80007fe0100 */
[----:B------:R-:W-:-:S07]  /*aee0*/  @!P4 SEL R45, R66, R45, !P3 ;  /* 0x0000002d422dc207 */ /* 0x000fce0005800000 */
[----:B------:R-:W-:Y:S05]  /*aef0*/  WARPSYNC.COLLECTIVE R64, `(.L_x_336) ;  /* 0x0000000040087348 */ /* 0x000fea0003c00000 */
[----:B------:R0:W1:Y:S02]  /*af00*/  SHFL.DOWN P6, R66, R47, R46, R53 ;  /* 0x0800002e2f427389 */ /* 0x00006400000c0035 */
[----:B01----:R-:W-:Y:S05]  /*af10*/  ENDCOLLECTIVE ;  /* 0x000000000000791b */ /* 0x003fea0003800000 */
.L_x_336:
[----:B------:R-:W-:Y:S01]  /*af20*/  ISETP.GT.AND P4, PT, R55, R53, PT ;  /* 0x000000353700720c */ /* 0x000fe20003f84270 */
[----:B------:R-:W-:Y:S02]  /*af30*/  IMAD.MOV.U32 R47, RZ, RZ, R45 ;  /* 0x000000ffff2f7224 */ /* 0x000fe400078e002d */
[----:B------:R-:W-:-:S10]  /*af40*/  IMAD.MOV.U32 R52, RZ, RZ, R66 ;  /* 0x000000ffff347224 */ /* 0x000fd400078e0042 */
[----:B------:R-:W-:Y:S05]  /*af50*/  WARPSYNC.COLLECTIVE R64, `(.L_x_337) ;  /* 0x0000000040087348 */ /* 0x000fea0003c00000 */
[----:B------:R0:W1:Y:S02]  /*af60*/  SHFL.DOWN P6, R66, R47, R46, R53 ;  /* 0x0800002e2f427389 */ /* 0x00006400000c0035 */
[----:B01----:R-:W-:Y:S05]  /*af70*/  ENDCOLLECTIVE ;  /* 0x000000000000791b */ /* 0x003fea0003800000 */
.L_x_337:
        /* <DEDUP_REMOVED lines=9> */
.L_x_338:
[----:B------:R-:W-:Y:S01]  /*b010*/  ISETP.GT.AND P4, PT, R56, R53, PT ;  /* 0x000000353800720c */ /* 0x000fe20003f84270 */
[----:B------:R-:W-:Y:S02]  /*b020*/  IMAD.MOV.U32 R47, RZ, RZ, R45 ;  /* 0x000000ffff2f7224 */ /* 0x000fe400078e002d */
[----:B------:R-:W-:-:S10]  /*b030*/  IMAD.MOV.U32 R52, RZ, RZ, R66 ;  /* 0x000000ffff347224 */ /* 0x000fd400078e0042 */
[----:B------:R-:W-:Y:S05]  /*b040*/  WARPSYNC.COLLECTIVE R64, `(.L_x_339) ;  /* 0x0000000040087348 */ /* 0x000fea0003c00000 */
[----:B------:R0:W1:Y:S02]  /*b050*/  SHFL.DOWN P6, R66, R47, R46, R53 ;  /* 0x0800002e2f427389 */ /* 0x00006400000c0035 */
[----:B01----:R-:W-:Y:S05]  /*b060*/  ENDCOLLECTIVE ;  /* 0x000000000000791b */ /* 0x003fea0003800000 */
.L_x_339:
        /* <DEDUP_REMOVED lines=9> */
.L_x_340:
[----:B------:R-:W-:Y:S01]  /*b100*/  ISETP.GT.AND P3, PT, R58, R53, PT ;  /* 0x000000353a00720c */ /* 0x000fe20003f64270 */
[----:B------:R-:W-:Y:S02]  /*b110*/  IMAD.MOV.U32 R47, RZ, RZ, R45 ;  /* 0x000000ffff2f7224 */ /* 0x000fe400078e002d */
[----:B------:R-:W-:-:S10]  /*b120*/  IMAD.MOV.U32 R52, RZ, RZ, R66 ;  /* 0x000000ffff347224 */ /* 0x000fd400078e0042 */
[----:B------:R-:W-:Y:S05]  /*b130*/  WARPSYNC.COLLECTIVE R64, `(.L_x_341) ;  /* 0x0000000040087348 */ /* 0x000fea0003c00000 */
[----:B------:R0:W1:Y:S02]  /*b140*/  SHFL.DOWN P6, R66, R47, R46, R53 ;  /* 0x0800002e2f427389 */ /* 0x00006400000c0035 */
[----:B01----:R-:W-:Y:S05]  /*b150*/  ENDCOLLECTIVE ;  /* 0x000000000000791b */ /* 0x003fea0003800000 */
.L_x_341:
[----:B------:R-:W-:Y:S01]  /*b160*/  SEL R52, R52, RZ, !P3 ;  /* 0x000000ff34347207 */ /* 0x000fe20005800000 */
[----:B------:R-:W-:Y:S01]  /*b170*/  IMAD.MOV.U32 R64, RZ, RZ, R66 ;  /* 0x000000ffff407224 */ /* 0x000fe200078e0042 */
[----:B------:R-:W-:-:S04]  /*b180*/  PLOP3.LUT P6, PT, P1, PT, PT, 0x80, 0x8 ;  /* 0x000000000008781c */ /* 0x000fc80000fcf070 */
[----:B------:R-:W-:Y:S01]  /*b190*/  VIMNMX R66, PT, PT, R45, R64, !PT ;  /* 0x000000402d427248 */ /* 0x000fe20007fe0100 */
[----:B------:R-:W-:-:S03]  /*b1a0*/  IMAD.MOV.U32 R64, RZ, RZ, -0x1 ;  /* 0xffffffffff407424 */ /* 0x000fc600078e00ff */
[----:B------:R-:W-:Y:S02]  /*b1b0*/  @!P3 SEL R45, R66, R45, !P2 ;  /* 0x0000002d422db207 */ /* 0x000fe40005000000 */
[----:B------:R-:W-:Y:S02]  /*b1c0*/  ISETP.NE.AND P2, PT, R50, RZ, PT ;  /* 0x000000ff3200720c */ /* 0x000fe40003f45270 */
[----:B------:R-:W-:-:S11]  /*b1d0*/  LOP3.LUT R50, R44, R52, R50, 0xfe, !PT ;  /* 0x000000342c327212 */ /* 0x000fd600078efe32 */
[----:B------:R-:W-:Y:S05]  /*b1e0*/  WARPSYNC.COLLECTIVE R64, `(.L_x_342) ;  /* 0x0000000040087348 */ /* 0x000fea0003c00000 */
[----:B------:R-:W-:Y:S01]  /*b1f0*/  VOTE.ALL P6, P6 ;  /* 0x0000000000ff7806 */ /* 0x000fe200030c0000 */
[----:B------:R-:W-:-:S12]  /*b200*/  ENDCOLLECTIVE ;  /* 0x000000000000791b */ /* 0x000fd80003800000 */
.L_x_342:
[----:B------:R-:W-:-:S05]  /*b210*/  @!P2 VIMNMX R65, PT, PT, R45, R65, !PT ;  /* 0x000000412d41a248 */ /* 0x000fca0007fe0100 */
[----:B------:R-:W-:Y:S01]  /*b220*/  IMAD.MOV.U32 R52, RZ, RZ, R65 ;  /* 0x000000ffff347224 */ /* 0x000fe200078e0041 */
[----:B------:R-:W-:Y:S06]  /*b230*/  BRA `(.L_x_343) ;  /* 0xffffff8000f07947 */ /* 0x000fec000383ffff */
.L_x_300:
[----:B------:R-:W-:Y:S01]  /*b240*/  BSSY B0, `(.L_x_344) ;  /* 0x0000006000007945 */ /* 0x000fe20003800000 */
[----:B------:R-:W-:Y:S01]  /*b250*/  PLOP3.LUT P6, PT, P6, PT, PT, 0x8, 0x80 ;  /* 0x000000000080781c */ /* 0x000fe200037ce170 */
[----:B------:R-:W-:-:S12]  /*b260*/  IMAD.MOV.U32 R64, RZ, RZ, -0x1 ;  /* 0xffffffffff407424 */ /* 0x000fd800078e00ff */
[----:B------:R-:W-:Y:S05]  /*b270*/  WARPSYNC.COLLECTIVE R64, `(.L_x_345) ;  /* 0x0000000040087348 */ /* 0x000fea0003c00000 */
[----:B------:R-:W-:Y:S01]  /*b280*/  VOTE.ANY P6, P6 ;  /* 0x0000000000ff7806 */ /* 0x000fe200030c0100 */
[----:B------:R-:W-:-:S12]  /*b290*/  ENDCOLLECTIVE ;  /* 0x000000000000791b */ /* 0x000fd80003800000 */
.L_x_345:
[----:B------:R-:W-:Y:S05]  /*b2a0*/  BSYNC B0 ;  /* 0x0000000000007941 */ /* 0x000fea0003800000 */
.L_x_344:
[----:B------:R-:W-:Y:S05]  /*b2b0*/  BRA `(.L_x_346) ;  /* 0xffffffd000c07947 */ /* 0x000fea000383ffff */
.L_x_302:
[----:B------:R-:W-:Y:S01]  /*b2c0*/  BSSY B0, `(.L_x_347) ;  /* 0x0000006000007945 */ /* 0x000fe20003800000 */
[----:B------:R-:W-:Y:S01]  /*b2d0*/  PLOP3.LUT P6, PT, P6, PT, PT, 0x8, 0x80 ;  /* 0x000000000080781c */ /* 0x000fe200037ce170 */
[----:B------:R-:W-:-:S12]  /*b2e0*/  IMAD.MOV.U32 R64, RZ, RZ, -0x1 ;  /* 0xffffffffff407424 */ /* 0x000fd800078e00ff */
[----:B------:R-:W-:Y:S05]  /*b2f0*/  WARPSYNC.COLLECTIVE R64, `(.L_x_348) ;  /* 0x0000000040087348 */ /* 0x000fea0003c00000 */
[----:B------:R-:W-:Y:S01]  /*b300*/  VOTE.ANY R64, PT, P6 ;  /* 0x0000000000407806 */ /* 0x000fe200030e0100 */
[----:B------:R-:W-:Y:S06]  /*b310*/  ENDCOLLECTIVE ;  /* 0x000000000000791b */ /* 0x000fec0003800000 */
.L_x_348:
[----:B------:R-:W-:Y:S05]  /*b320*/  BSYNC B0 ;  /* 0x0000000000007941 */ /* 0x000fea0003800000 */
.L_x_347:
[----:B------:R-:W0:Y:S01]  /*b330*/  S2R R48, SR_GEMASK ;  /* 0x0000000000307919 */ /* 0x000e220000003c00 */
[----:B------:R-:W-:Y:S01]  /*b340*/  IMAD.MOV.U32 R47, RZ, RZ, R24 ;  /* 0x000000ffff2f7224 */ /* 0x000fe200078e0018 */
[----:B------:R-:W-:Y:S01]  /*b350*/  ISETP.NE.AND P0, PT, R24, RZ, PT ;  /* 0x000000ff1800720c */ /* 0x000fe20003f05270 */
[----:B------:R-:W-:Y:S02]  /*b360*/  IMAD.MOV.U32 R46, RZ, RZ, 0x1 ;  /* 0x00000001ff2e7424 */ /* 0x000fe400078e00ff */
[C---:B------:R-:W-:Y:S02]  /*b370*/  VIADD R51, R29.reuse, 0x4 ;  /* 0x000000041d337836 */ /* 0x040fe40000000000 */
[C---:B------:R-:W-:Y:S02]  /*b380*/  VIADD R52, R29.reuse, 0x8 ;  /* 0x000000081d347836 */ /* 0x040fe40000000000 */
[----:B------:R-:W-:Y:S02]  /*b390*/  VIADD R54, R29, 0x10 ;  /* 0x000000101d367836 */ /* 0x000fe40000000000 */
[----:B------:R-:W-:Y:S01]  /*b3a0*/  IMAD.IADD R57, R42, 0x1, R61 ;  /* 0x000000012a397824 */ /* 0x000fe200078e023d */
[----:B0-----:R-:W-:-:S05]  /*b3b0*/  LOP3.LUT R64, R64, 0x80000000, R48, 0xec, !PT ;  /* 0x8000000040407812 */ /* 0x001fca00078eec30 */
[----:B------:R-:W-:-:S05]  /*b3c0*/  VIADD R45, R64, 0xffffffff ;  /* 0xffffffff402d7836 */ /* 0x000fca0000000000 */
[----:B------:R-:W-:Y:S01]  /*b3d0*/  LOP3.LUT R45, R64, R45, RZ, 0xc, !PT ;  /* 0x0000002d402d7212 */ /* 0x000fe200078e0cff */
[----:B------:R-:W-:-:S03]  /*b3e0*/  IMAD.MOV.U32 R64, RZ, RZ, -0x1 ;  /* 0xffffffffff407424 */ /* 0x000fc600078e00ff */
[----:B------:R0:W1:Y:S04]  /*b3f0*/  POPC R53, R45 ;  /* 0x0000002d00357309 */ /* 0x0000680000000000 */
[----:B01----:R-:W-:Y:S05]  /*b400*/  WARPSYNC.COLLECTIVE R64, `(.L_x_349) ;  /* 0x0000000040087348 */ /* 0x003fea0003c00000 */
[----:B-1----:R1:W2:Y:S02]  /*b410*/  SHFL.DOWN P6, R66, R47, R46, R53 ;  /* 0x0800002e2f427389 */ /* 0x0022a400000c0035 */
[----:B012---:R-:W-:Y:S05]  /*b420*/  ENDCOLLECTIVE ;  /* 0x000000000000791b */ /* 0x007fea0003800000 */
.L_x_349:
[----:B------:R-:W-:Y:S02]  /*b430*/  IMAD.MOV.U32 R47, RZ, RZ, R25 ;  /* 0x000000ffff2f7224 */ /* 0x000fe400078e0019 */
[----:B------:R-:W-:-:S07]  /*b440*/  IMAD.MOV.U32 R36, RZ, RZ, R66 ;  /* 0x000000ffff247224 */ /* 0x000fce00078e0042 */
[----:B------:R-:W-:Y:S05]  /*b450*/  WARPSYNC.COLLECTIVE R64, `(.L_x_350) ;  /* 0x0000000040087348 */ /* 0x000fea0003c00000 */
[----:B------:R0:W1:Y:S02]  /*b460*/  SHFL.DOWN P6, R66, R47, R46, R53 ;  /* 0x0800002e2f427389 */ /* 0x00006400000c0035 */
[----:B01----:R-:W-:Y:S05]  /*b470*/  ENDCOLLECTIVE ;  /* 0x000000000000791b */ /* 0x003fea0003800000 */
.L_x_350:
[----:B------:R-:W-:Y:S01]  /*b480*/  IMAD.MOV.U32 R46, RZ, RZ, 0x2 ;  /* 0x00000002ff2e7424 */ /* 0x000fe200078e00ff */
[----:B------:R-:W-:-:S04]  /*b490*/  VIMNMX R45, PT, PT, R25, R66, !PT ;  /* 0x00000042192d7248 */ /* 0x000fc80007fe0100 */
[----:B------:R-:W-:Y:S02]  /*b4a0*/  SEL R49, R45, R25, !P0 ;  /* 0x000000192d317207 */ /* 0x000fe40004000000 */
[----:B------:R-:W-:-:S04]  /*b4b0*/  ISETP.GE.AND P0, PT, R29, R53, PT ;  /* 0x000000351d00720c */ /* 0x000fc80003f06270 */
[----:B------:R-:W-:Y:S02]  /*b4c0*/  SEL R45, R36, RZ, !P0 ;  /* 0x000000ff242d7207 */ /* 0x000fe40004000000 */
[----:B------:R-:W-:Y:S01]  /*b4d0*/  SEL R44, R49, R25, !P0 ;  /* 0x00000019312c7207 */ /* 0x000fe20004000000 */
[----:B------:R-:W-:Y:S01]  /*b4e0*/  VIADD R49, R29, 0x2 ;  /* 0x000000021d317836 */ /* 0x000fe20000000000 */
[----:B------:R-:W-:-:S05]  /*b4f0*/  LOP3.LUT P0, R36, R45, RZ, R24, 0xfa, !PT ;  /* 0x000000ff2d247212 */ /* 0x000fca000780fa18 */
[----:B------:R-:W-:-:S08]  /*b500*/  IMAD.MOV.U32 R47, RZ, RZ, R36 ;  /* 0x000000ffff2f7224 */ /* 0x000fd000078e0024 */
[----:B------:R-:W-:Y:S05]  /*b510*/  WARPSYNC.COLLECTIVE R64, `(.L_x_351) ;  /* 0x0000000040087348 */ /* 0x000fea0003c00000 */
[----:B------:R0:W1:Y:S02]  /*b520*/  SHFL.DOWN P6, R66, R47, R46, R53 ;  /* 0x0800002e2f427389 */ /* 0x00006400000c0035 */
[----:B01----:R-:W-:Y:S05]  /*b530*/  ENDCOLLECTIVE ;  /* 0x000000000000791b */ /* 0x003fea0003800000 */
.L_x_351:
[----:B------:R-:W-:Y:S02]  /*b540*/  IMAD.MOV.U32 R47, RZ, RZ, R44 ;  /* 0x000000ffff2f7224 */ /* 0x000fe400078e002c */
[----:B------:R-:W-:-:S07]  /*b550*/  IMAD.MOV.U32 R25, RZ, RZ, R66 ;  /* 0x000000ffff197224 */ /* 0x000fce00078e0042 */
[----:B------:R-:W-:Y:S05]  /*b560*/  WARPSYNC.COLLECTIVE R64, `(.L_x_352) ;  /* 0x0000000040087348 */ /* 0x000fea0003c00000 */
[----:B------:R0:W1:Y:S02]  /*b570*/  SHFL.DOWN P6, R66, R47, R46, R53 ;  /* 0x0800002e2f427389 */ /* 0x00006400000c0035 */
[----:B01----:R-:W-:Y:S05]  /*b580*/  ENDCOLLECTIVE ;  /* 0x000000000000791b */ /* 0x003fea0003800000 */
.L_x_352:
[----:B------:R-:W-:Y:S01]  /*b590*/  IMAD.MOV.U32 R46, RZ, RZ, 0x4 ;  /* 0x00000004ff2e7424 */ /* 0x000fe200078e00ff */
[----:B------:R-:W-:Y:S02]  /*b5a0*/  ISETP.GT.AND P6, PT, R49, R53, PT ;  /* 0x000000353100720c */ /* 0x000fe40003fc4270 */
[----:B------:R-:W-:Y:S02]  /*b5b0*/  VIMNMX R45, PT, PT, R44, R66, !PT ;  /* 0x000000422c2d7248 */ /* 0x000fe40007fe0100 */
[----:B------:R-:W-:-:S09]  /*b5c0*/  SEL R25, R25, RZ, !P6 ;  /* 0x000000ff19197207 */ /* 0x000fd20007000000 */
[----:B------:R-:W-:Y:S02]  /*b5d0*/  @!P6 SEL R44, R45, R44, !P0 ;  /* 0x0000002c2d2ce207 */ /* 0x000fe40004000000 */
[----:B------:R-:W-:-:S05]  /*b5e0*/  LOP3.LUT P0, R24, R36, RZ, R25, 0xfa, !PT ;  /* 0x000000ff24187212 */ /* 0x000fca000780fa19 */
[----:B------:R-:W-:-:S08]  /*b5f0*/  IMAD.MOV.U32 R47, RZ, RZ, R24 ;  /* 0x000000ffff2f7224 */ /* 0x000fd000078e0018 */
[----:B------:R-:W-:Y:S05]  /*b600*/  WARPSYNC.COLLECTIVE R64, `(.L_x_353) ;  /* 0x0000000040087348 */ /* 0x000fea0003c00000 */
[----:B------:R0:W1:Y:S02]  /*b610*/  SHFL.DOWN P6, R66, R47, R46, R53 ;  /* 0x0800002e2f427389 */ /* 0x00006400000c0035 */
[----:B01----:R-:W-:Y:S05]  /*b620*/  ENDCOLLECTIVE ;  /* 0x000000000000791b */ /* 0x003fea0003800000 */
.L_x_353:
[----:B------:R-:W-:Y:S02]  /*b630*/  IMAD.MOV.U32 R47, RZ, RZ, R44 ;  /* 0x000000ffff2f7224 */ /* 0x000fe400078e002c */
[----:B------:R-:W-:-:S07]  /*b640*/  IMAD.MOV.U32 R25, RZ, RZ, R66 ;  /* 0x000000ffff197224 */ /* 0x000fce00078e0042 */
[----:B------:R-:W-:Y:S05]  /*b650*/  WARPSYNC.COLLECTIVE R64, `(.L_x_354) ;  /* 0x0000000040087348 */ /* 0x000fea0003c00000 */
[----:B------:R0:W1:Y:S02]  /*b660*/  SHFL.DOWN P6, R66, R47, R46, R53 ;  /* 0x0800002e2f427389 */ /* 0x00006400000c0035 */
[----:B01----:R-:W-:Y:S05]  /*b670*/  ENDCOLLECTIVE ;  /* 0x000000000000791b */ /* 0x003fea0003800000 */
.L_x_354:
        /* <DEDUP_REMOVED lines=10> */
.L_x_355:
[----:B------:R-:W-:Y:S02]  /*b720*/  IMAD.MOV.U32 R47, RZ, RZ, R44 ;  /* 0x000000ffff2f7224 */ /* 0x000fe400078e002c */
[----:B------:R-:W-:-:S07]  /*b730*/  IMAD.MOV.U32 R25, RZ, RZ, R66 ;  /* 0x000000ffff197224 */ /* 0x000fce00078e0042 */
[----:B------:R-:W-:Y:S05]  /*b740*/  WARPSYNC.COLLECTIVE R64, `(.L_x_356) ;  /* 0x0000000040087348 */ /* 0x000fea0003c00000 */
[----:B------:R0:W1:Y:S02]  /*b750*/  SHFL.DOWN P6, R66, R47, R46, R53 ;  /* 0x0800002e2f427389 */ /* 0x00006400000c0035 */
[----:B01----:R-:W-:Y:S05]  /*b760*/  ENDCOLLECTIVE ;  /* 0x000000000000791b */ /* 0x003fea0003800000 */
.L_x_356:
[----:B------:R-:W-:Y:S01]  /*b770*/  IMAD.MOV.U32 R46, RZ, RZ, 0x10 ;  /* 0x00000010ff2e7424 */ /* 0x000fe200078e00ff */
[----:B------:R-:W-:Y:S02]  /*b780*/  ISETP.GT.AND P6, PT, R52, R53, PT ;  /* 0x000000353400720c */ /* 0x000fe40003fc4270 */
[----:B------:R-:W-:-:S11]  /*b790*/  VIMNMX R45, PT, PT, R44, R66, !PT ;  /* 0x000000422c2d7248 */ /* 0x000fd60007fe0100 */
[----:B------:R-:W-:Y:S02]  /*b7a0*/  @!P6 SEL R44, R45, R44, !P0 ;  /* 0x0000002c2d2ce207 */ /* 0x000fe40004000000 */
[----:B------:R-:W-:Y:S02]  /*b7b0*/  SEL R45, R25, RZ, !P6 ;  /* 0x000000ff192d7207 */ /* 0x000fe40007000000 */
[----:B------:R-:W0:Y:S02]  /*b7c0*/  LDC.64 R24, c[0x0][0x3a0] ;  /* 0x0000e800ff187b82 */ /* 0x000e240000000a00 */
[----:B0-----:R-:W-:-:S05]  /*b7d0*/  IADD3 R50, P0, PT, R24, 0x200, RZ ;  /* 0x0000020018327810 */ /* 0x001fca0007f1e0ff */
[----:B------:R-:W-:Y:S01]  /*b7e0*/  IMAD.X R55, RZ, RZ, R25, P0 ;  /* 0x000000ffff377224 */ /* 0x000fe200000e0619 */
[----:B------:R-:W-:-:S05]  /*b7f0*/  LOP3.LUT P0, R24, R36, RZ, R45, 0xfa, !PT ;  /* 0x000000ff24187212 */ /* 0x000fca000780fa2d */
[----:B------:R-:W-:-:S08]  /*b800*/  IMAD.MOV.U32 R47, RZ, RZ, R24 ;  /* 0x000000ffff2f7224 */ /* 0x000fd000078e0018 */
[----:B------:R-:W-:Y:S05]  /*b810*/  WARPSYNC.COLLECTIVE R64, `(.L_x_357) ;  /* 0x0000000040087348 */ /* 0x000fea0003c00000 */
[----:B------:R0:W1:Y:S02]  /*b820*/  SHFL.DOWN P6, R66, R47, R46, R53 ;  /* 0x0800002e2f427389 */ /* 0x00006400000c0035 */
[----:B01----:R-:W-:Y:S05]  /*b830*/  ENDCOLLECTIVE ;  /* 0x000000000000791b */ /* 0x003fea0003800000 */
.L_x_357:
[----:B------:R-:W-:Y:S02]  /*b840*/  IMAD.MOV.U32 R47, RZ, RZ, R44 ;  /* 0x000000ffff2f7224 */ /* 0x000fe400078e002c */
[----:B------:R-:W-:-:S07]  /*b850*/  IMAD.MOV.U32 R25, RZ, RZ, R66 ;  /* 0x000000ffff197224 */ /* 0x000fce00078e0042 */
[----:B------:R-:W-:Y:S05]  /*b860*/  WARPSYNC.COLLECTIVE R64, `(.L_x_358) ;  /* 0x0000000040087348 */ /* 0x000fea0003c00000 */
[----:B------:R0:W1:Y:S02]  /*b870*/  SHFL.DOWN P6, R66, R47, R46, R53 ;  /* 0x0800002e2f427389 */ /* 0x00006400000c0035 */
[----:B01----:R-:W-:Y:S05]  /*b880*/  ENDCOLLECTIVE ;  /* 0x000000000000791b */ /* 0x003fea0003800000 */
.L_x_358:
[----:B------:R-:W-:Y:S02]  /*b890*/  ISETP.GT.AND P6, PT, R54, R53, PT ;  /* 0x000000353600720c */ /* 0x000fe40003fc4270 */
[----:B------:R-:W-:Y:S02]  /*b8a0*/  VIMNMX R45, PT, PT, R44, R66, !PT ;  /* 0x000000422c2d7248 */ /* 0x000fe40007fe0100 */
[----:B------:R-:W-:-:S04]  /*b8b0*/  SEL R25, R25, RZ, !P6 ;  /* 0x000000ff19197207 */ /* 0x000fc80007000000 */
[----:B------:R-:W-:-:S05]  /*b8c0*/  LOP3.LUT R36, R25, R24, RZ, 0xfc, !PT ;  /* 0x0000001819247212 */ /* 0x000fca00078efcff */
[----:B------:R-:W-:Y:S02]  /*b8d0*/  @!P6 SEL R44, R45, R44, !P0 ;  /* 0x0000002c2d2ce207 */ /* 0x000fe40004000000 */
[----:B------:R-:W-:-:S03]  /*b8e0*/  ISETP.NE.U32.AND P6, PT, R26, 0x65, PT ;  /* 0x000000651a00780c */ /* 0x000fc60003fc5070 */
[----:B------:R-:W-:Y:S01]  /*b8f0*/  IMAD.MOV.U32 R42, RZ, RZ, R44 ;  /* 0x000000ffff2a7224 */ /* 0x000fe200078e002c */
[----:B------:R-:W-:-:S13]  /*b900*/  ISETP.NE.AND.EX P6, PT, R27, RZ, PT, P6 ;  /* 0x000000ff1b00720c */ /* 0x000fda0003fc5360 */
[----:B------:R-:W-:Y:S05]  /*b910*/  WARPSYNC.COLLECTIVE R64, `(.L_x_359) ;  /* 0x0000000040087348 */ /* 0x000fea0003c00000 */
[----:B------:R-:W-:Y:S01]  /*b920*/  VOTE.ALL P6, P6 ;  /* 0x0000000000ff7806 */ /* 0x000fe200030c0000 */
[----:B------:R-:W-:-:S12]  /*b930*/  ENDCOLLECTIVE ;  /* 0x000000000000791b */ /* 0x000fd80003800000 */
.L_x_359:
[----:B------:R-:W-:Y:S05]  /*b940*/  BRA `(.L_x_360) ;  /* 0xffffffd000107947 */ /* 0x000fea000383ffff */
.L_x_304:
[----:B------:R-:W-:Y:S01]  /*b950*/  BSSY B0, `(.L_x_361) ;  /* 0x0000006000007945 */ /* 0x000fe20003800000 */
[----:B------:R-:W-:Y:S01]  /*b960*/  PLOP3.LUT P6, PT, P6, PT, PT, 0x8, 0x80 ;  /* 0x000000000080781c */ /* 0x000fe200037ce170 */
[----:B------:R-:W-:-:S12]  /*b970*/  IMAD.MOV.U32 R64, RZ, RZ, -0x1 ;  /* 0xffffffffff407424 */ /* 0x000fd800078e00ff */
[----:B------:R-:W-:Y:S05]  /*b980*/  WARPSYNC.COLLECTIVE R64, `(.L_x_362) ;  /* 0x0000000040087348 */ /* 0x000fea0003c00000 */
[----:B------:R-:W-:Y:S01]  /*b990*/  VOTE.ANY P6, P6 ;  /* 0x0000000000ff7806 */ /* 0x000fe200030c0100 */
[----:B------:R-:W-:-:S12]  /*b9a0*/  ENDCOLLECTIVE ;  /* 0x000000000000791b */ /* 0x000fd80003800000 */
.L_x_362:
[----:B------:R-:W-:Y:S05]  /*b9b0*/  BSYNC B0 ;  /* 0x0000000000007941 */ /* 0x000fea0003800000 */
.L_x_361:
[----:B------:R-:W-:Y:S05]  /*b9c0*/  BRA `(.L_x_363) ;  /* 0xffffffd000807947 */ /* 0x000fea000383ffff */
.L_x_306:
[----:B------:R-:W-:Y:S01]  /*b9d0*/  BSSY B0, `(.L_x_364) ;  /* 0x0000006000007945 */ /* 0x000fe20003800000 */
[----:B------:R-:W-:Y:S01]  /*b9e0*/  PLOP3.LUT P6, PT, P6, PT, PT, 0x8, 0x80 ;  /* 0x000000000080781c */ /* 0x000fe200037ce170 */
[----:B------:R-:W-:-:S12]  /*b9f0*/  IMAD.MOV.U32 R64, RZ, RZ, -0x1 ;  /* 0xffffffffff407424 */ /* 0x000fd800078e00ff */
[----:B------:R-:W-:Y:S05]  /*ba00*/  WARPSYNC.COLLECTIVE R64, `(.L_x_365) ;  /* 0x0000000040087348 */ /* 0x000fea0003c00000 */
[----:B------:R-:W-:Y:S01]  /*ba10*/  VOTE.ANY R64, PT, P6 ;  /* 0x0000000000407806 */ /* 0x000fe200030e0100 */
[----:B------:R-:W-:Y:S06]  /*ba20*/  ENDCOLLECTIVE ;  /* 0x000000000000791b */ /* 0x000fec0003800000 */
.L_x_365:
[----:B------:R-:W-:Y:S05]  /*ba30*/  BSYNC B0 ;  /* 0x0000000000007941 */ /* 0x000fea0003800000 */
.L_x_364:
[----:B------:R-:W-:Y:S01]  /*ba40*/  LOP3.LUT R64, R64, 0x80000000, R48, 0xec, !PT ;  /* 0x8000000040407812 */ /* 0x000fe200078eec30 */
[----:B------:R-:W-:Y:S01]  /*ba50*/  IMAD.MOV.U32 R47, RZ, RZ, R24 ;  /* 0x000000ffff2f7224 */ /* 0x000fe200078e0018 */
[----:B------:R-:W-:Y:S01]  /*ba60*/  ISETP.NE.AND P0, PT, R24, RZ, PT ;  /* 0x000000ff1800720c */ /* 0x000fe20003f05270 */
[----:B------:R-:W-:Y:S02]  /*ba70*/  IMAD.MOV.U32 R46, RZ, RZ, 0x1 ;  /* 0x00000001ff2e7424 */ /* 0x000fe400078e00ff */
[----:B------:R-:W-:Y:S02]  /*ba80*/  VIADD R45, R64, 0xffffffff ;  /* 0xffffffff402d7836 */ /* 0x000fe40000000000 */
[----:B------:R-:W-:-:S03]  /*ba90*/  VIADD R57, R57, 0xffffffe0 ;  /* 0xffffffe039397836 */ /* 0x000fc60000000000 */
[----:B------:R-:W-:Y:S01]  /*baa0*/  LOP3.LUT R45, R64, R45, RZ, 0xc, !PT ;  /* 0x0000002d402d7212 */ /* 0x000fe200078e0cff */
[----:B------:R-:W-:-:S03]  /*bab0*/  IMAD.MOV.U32 R64, RZ, RZ, -0x1 ;  /* 0xffffffffff407424 */ /* 0x000fc600078e00ff */
[----:B------:R0:W1:Y:S04]  /*bac0*/  POPC R53, R45 ;  /* 0x0000002d00357309 */ /* 0x0000680000000000 */
[----:B01----:R-:W-:Y:S05]  /*bad0*/  WARPSYNC.COLLECTIVE R64, `(.L_x_366) ;  /* 0x0000000040087348 */ /* 0x003fea0003c00000 */
[----:B-1----:R1:W2:Y:S02]  /*bae0*/  SHFL.DOWN P6, R66, R47, R46, R53 ;  /* 0x0800002e2f427389 */ /* 0x0022a400000c0035 */
[----:B012---:R-:W-:Y:S05]  /*baf0*/  ENDCOLLECTIVE ;  /* 0x000000000000791b */ /* 0x007fea0003800000 */
.L_x_366:
[----:B------:R-:W-:Y:S02]  /*bb00*/  IMAD.MOV.U32 R47, RZ, RZ, R25 ;  /* 0x000000ffff2f7224 */ /* 0x000fe400078e0019 */
[----:B------:R-:W-:-:S07]  /*bb10*/  IMAD.MOV.U32 R58, RZ, RZ, R66 ;  /* 0x000000ffff3a7224 */ /* 0x000fce00078e0042 */
[----:B------:R-:W-:Y:S05]  /*bb20*/  WARPSYNC.COLLECTIVE R64, `(.L_x_367) ;  /* 0x0000000040087348 */ /* 0x000fea0003c00000 */
[----:B------:R0:W1:Y:S02]  /*bb30*/  SHFL.DOWN P6, R66, R47, R46, R53 ;  /* 0x0800002e2f427389 */ /* 0x00006400000c0035 */
[----:B01----:R-:W-:Y:S05]  /*bb40*/  ENDCOLLECTIVE ;  /* 0x000000000000791b */ /* 0x003fea0003800000 */
.L_x_367:
[----:B------:R-:W-:Y:S01]  /*bb50*/  IMAD.MOV.U32 R46, RZ, RZ, 0x2 ;  /* 0x00000002ff2e7424 */ /* 0x000fe200078e00ff */
[----:B------:R-:W-:-:S04]  /*bb60*/  VIMNMX R45, PT, PT, R25, R66, !PT ;  /* 0x00000042192d7248 */ /* 0x000fc80007fe0100 */
[----:B------:R-:W-:Y:S02]  /*bb70*/  SEL R59, R45, R25, !P0 ;  /* 0x000000192d3b7207 */ /* 0x000fe40004000000 */
[----:B------:R-:W-:-:S04]  /*bb80*/  ISETP.GE.AND P0, PT, R29, R53, PT ;  /* 0x000000351d00720c */ /* 0x000fc80003f06270 */
[----:B------:R-:W-:Y:S02]  /*bb90*/  SEL R45, R58, RZ, !P0 ;  /* 0x000000ff3a2d7207 */ /* 0x000fe40004000000 */
[----:B------:R-:W-:Y:S02]  /*bba0*/  SEL R44, R59, R25, !P0 ;  /* 0x000000193b2c7207 */ /* 0x000fe40004000000 */
[----:B------:R-:W-:-:S05]  /*bbb0*/  LOP3.LUT P0, R58, R45, RZ, R24, 0xfa, !PT ;  /* 0x000000ff2d3a7212 */ /* 0x000fca000780fa18 */
[----:B------:R-:W-:-:S08]  /*bbc0*/  IMAD.MOV.U32 R47, RZ, RZ, R58 ;  /* 0x000000ffff2f7224 */ /* 0x000fd000078e003a */
[----:B------:R-:W-:Y:S05]  /*bbd0*/  WARPSYNC.COLLECTIVE R64, `(.L_x_368) ;  /* 0x0000000040087348 */ /* 0x000fea0003c00000 */
[----:B------:R0:W1:Y:S02]  /*bbe0*/  SHFL.DOWN P6, R66, R47, R46, R53 ;  /* 0x0800002e2f427389 */ /* 0x00006400000c0035 */
[----:B01----:R-:W-:Y:S05]  /*bbf0*/  ENDCOLLECTIVE ;  /* 0x000000000000791b */ /* 0x003fea0003800000 */
.L_x_368:
[----:B------:R-:W-:Y:S02]  /*bc00*/  IMAD.MOV.U32 R47, RZ, RZ, R44 ;  /* 0x000000ffff2f7224 */ /* 0x000fe400078e002c */
[----:B------:R-:W-:-:S07]  /*bc10*/  IMAD.MOV.U32 R25, RZ, RZ, R66 ;  /* 0x000000ffff197224 */ /* 0x000fce00078e0042 */
[----:B------:R-:W-:Y:S05]  /*bc20*/  WARPSYNC.COLLECTIVE R64, `(.L_x_369) ;  /* 0x0000000040087348 */ /* 0x000fea0003c00000 */
[----:B------:R0:W1:Y:S02]  /*bc30*/  SHFL.DOWN P6, R66, R47, R46, R53 ;  /* 0x0800002e2f427389 */ /* 0x00006400000c0035 */
[----:B01----:R-:W-:Y:S05]  /*bc40*/  ENDCOLLECTIVE ;  /* 0x000000000000791b */ /* 0x003fea0003800000 */
.L_x_369:
        /* <DEDUP_REMOVED lines=10> */
.L_x_370:
[----:B------:R-:W-:Y:S02]  /*bcf0*/  IMAD.MOV.U32 R47, RZ, RZ, R44 ;  /* 0x000000ffff2f7224 */ /* 0x000fe400078e002c */
[----:B------:R-:W-:-:S07]  /*bd00*/  IMAD.MOV.U32 R25, RZ, RZ, R66 ;  /* 0x000000ffff197224 */ /* 0x000fce00078e0042 */
[----:B------:R-:W-:Y:S05]  /*bd10*/  WARPSYNC.COLLECTIVE R64, `(.L_x_371) ;  /* 0x0000000040087348 */ /* 0x000fea0003c00000 */
[----:B------:R0:W1:Y:S02]  /*bd20*/  SHFL.DOWN P6, R66, R47, R46, R53 ;  /* 0x0800002e2f427389 */ /* 0x00006400000c0035 */
[----:B01----:R-:W-:Y:S05]  /*bd30*/  ENDCOLLECTIVE ;  /* 0x000000000000791b */ /* 0x003fea0003800000 */
.L_x_371:
        /* <DEDUP_REMOVED lines=10> */
.L_x_372:
[----:B------:R-:W-:Y:S02]  /*bde0*/  IMAD.MOV.U32 R47, RZ, RZ, R44 ;  /* 0x000000ffff2f7224 */ /* 0x000fe400078e002c */
[----:B------:R-:W-:-:S07]  /*bdf0*/  IMAD.MOV.U32 R25, RZ, RZ, R66 ;  /* 0x000000ffff197224 */ /* 0x000fce00078e0042 */
[----:B------:R-:W-:Y:S05]  /*be00*/  WARPSYNC.COLLECTIVE R64, `(.L_x_373) ;  /* 0x0000000040087348 */ /* 0x000fea0003c00000 */
[----:B------:R0:W1:Y:S02]  /*be10*/  SHFL.DOWN P6, R66, R47, R46, R53 ;  /* 0x0800002e2f427389 */ /* 0x00006400000c0035 */
[----:B01----:R-:W-:Y:S05]  /*be20*/  ENDCOLLECTIVE ;  /* 0x000000000000791b */ /* 0x003fea0003800000 */
.L_x_373:
        /* <DEDUP_REMOVED lines=10> */
.L_x_374:
[----:B------:R-:W-:Y:S02]  /*bed0*/  IMAD.MOV.U32 R47, RZ, RZ, R44 ;  /* 0x000000ffff2f7224 */ /* 0x000fe400078e002c */
[----:B------:R-:W-:-:S07]  /*bee0*/  IMAD.MOV.U32 R24, RZ, RZ, R66 ;  /* 0x000000ffff187224 */ /* 0x000fce00078e0042 */
[----:B------:R-:W-:Y:S05]  /*bef0*/  WARPSYNC.COLLECTIVE R64, `(.L_x_375) ;  /* 0x0000000040087348 */ /* 0x000fea0003c00000 */
[----:B------:R0:W1:Y:S02]  /*bf00*/  SHFL.DOWN P6, R66, R47, R46, R53 ;  /* 0x0800002e2f427389 */ /* 0x00006400000c0035 */
[----:B01----:R-:W-:Y:S05]  /*bf10*/  ENDCOLLECTIVE ;  /* 0x000000000000791b */ /* 0x003fea0003800000 */
.L_x_375:
[----:B------:R-:W-:Y:S02]  /*bf20*/  ISETP.GT.AND P6, PT, R54, R53, PT ;  /* 0x000000353600720c */ /* 0x000fe40003fc4270 */
[----:B------:R-:W-:Y:S02]  /*bf30*/  VIMNMX R45, PT, PT, R44, R66, !PT ;  /* 0x000000422c2d7248 */ /* 0x000fe40007fe0100 */
[----:B------:R-:W-:-:S09]  /*bf40*/  SEL R24, R24, RZ, !P6 ;  /* 0x000000ff18187207 */ /* 0x000fd20007000000 */
[----:B------:R-:W-:Y:S02]  /*bf50*/  @!P6 SEL R44, R45, R44, !P0 ;  /* 0x0000002c2d2ce207 */ /* 0x000fe40004000000 */
[----:B------:R-:W-:Y:S02]  /*bf60*/  ISETP.NE.U32.AND P6, PT, R26, 0x65, PT ;  /* 0x000000651a00780c */ /* 0x000fe40003fc5070 */
[----:B------:R-:W-:Y:S02]  /*bf70*/  ISETP.NE.AND P0, PT, R36, RZ, PT ;  /* 0x000000ff2400720c */ /* 0x000fe40003f05270 */
[----:B------:R-:W-:Y:S02]  /*bf80*/  ISETP.NE.AND.EX P6, PT, R27, RZ, PT, P6 ;  /* 0x000000ff1b00720c */ /* 0x000fe40003fc5360 */
[----:B------:R-:W-:-:S09]  /*bf90*/  LOP3.LUT R36, R25, R24, R36, 0xfe, !PT ;  /* 0x0000001819247212 */ /* 0x000fd200078efe24 */
[----:B------:R-:W-:-:S07]  /*bfa0*/  @!P0 VIMNMX R42, PT, PT, R44, R42, !PT ;  /* 0x0000002a2c2a8248 */ /* 0x000fce0007fe0100 */
[----:B------:R-:W-:Y:S05]  /*bfb0*/  WARPSYNC.COLLECTIVE R64, `(.L_x_376) ;  /* 0x0000000040087348 */ /* 0x000fea0003c00000 */
[----:B------:R-:W-:Y:S01]  /*bfc0*/  VOTE.ALL P6, P6 ;  /* 0x0000000000ff7806 */ /* 0x000fe200030c0000 */
[----:B------:R-:W-:-:S12]  /*bfd0*/  ENDCOLLECTIVE ;  /* 0x000000000000791b */ /* 0x000fd80003800000 */
.L_x_376:
[----:B------:R-:W-:Y:S05]  /*bfe0*/  BRA `(.L_x_377) ;  /* 0xffffffcc00d07947 */ /* 0x000fea000383ffff */
.L_x_378:
        /* <DEDUP_REMOVED lines=9> */
.L_x_1623:


//--------------------- .text._ZN3cub18CUB_300001_SM_10006detail11scan_by_key25DeviceScanByKeyInitKernelINS0_24ReduceByKeyScanTileStateIiiLb1EEEPimEEvT_T0_PN4cuda3std3__415iterator_traitsIS8_vE10value_typeET1_i --------------------------
	.section	.text._ZN3cub18CUB_300001_SM_10006detail11scan_by_key25DeviceScanByKeyInitKernelINS0_24ReduceByKeyScanTileStateIiiLb1EEEPimEEvT_T0_PN4cuda3std3__415iterator_traitsIS8_vE10value_typeET1_i,"ax",@progbits
	.align	128
        .global         _ZN3cub18CUB_300001_SM_10006detail11scan_by_key25DeviceScanByKeyInitKernelINS0_24ReduceByKeyScanTileStateIiiLb1EEEPimEEvT_T0_PN4cuda3std3__415iterator_traitsIS8_vE10value_typeET1_i
        .type           _ZN3cub18CUB_300001_SM_10006detail11scan_by_key25DeviceScanByKeyInitKernelINS0_24ReduceByKeyScanTileStateIiiLb1EEEPimEEvT_T0_PN4cuda3std3__415iterator_traitsIS8_vE10value_typeET1_i,@function
        .size           _ZN3cub18CUB_300001_SM_10006detail11scan_by_key25DeviceScanByKeyInitKernelINS0_24ReduceByKeyScanTileStateIiiLb1EEEPimEEvT_T0_PN4cuda3std3__415iterator_traitsIS8_vE10value_typeET1_i,(.L_x_1624 - _ZN3cub18CUB_300001_SM_10006detail11scan_by_key25DeviceScanByKeyInitKernelINS0_24ReduceByKeyScanTileStateIiiLb1EEEPimEEvT_T0_PN4cuda3std3__415iterator_traitsIS8_vE10value_typeET1_i)
        .other          _ZN3cub18CUB_300001_SM_10006detail11scan_by_key25DeviceScanByKeyInitKernelINS0_24ReduceByKeyScanTileStateIiiLb1EEEPimEEvT_T0_PN4cuda3std3__415iterator_traitsIS8_vE10value_typeET1_i,@"STO_CUDA_ENTRY STV_DEFAULT"
_ZN3cub18CUB_300001_SM_10006detail11scan_by_key25DeviceScanByKeyInitKernelINS0_24ReduceByKeyScanTileStateIiiLb1EEEPimEEvT_T0_PN4cuda3std3__415iterator_traitsIS8_vE10value_typeET1_i:
.text._ZN3cub18CUB_300001_SM_10006detail11scan_by_key25DeviceScanByKeyInitKernelINS0_24ReduceByKeyScanTileStateIiiLb1EEEPimEEvT_T0_PN4cuda3std3__415iterator_traitsIS8_vE10value_typeET1_i:
[----:B------:R-:W-:Y:S01]  /*0000*/  LDC R1, c[0x0][0x37c] ;  /* 0x0000df00ff017b82 */ /* 0x000fe20000000800 */
[----:B------:R-:W0:Y:S07]  /*0010*/  S2R R0, SR_TID.X ;  /* 0x0000000000007919 */ /* 0x000e2e0000002100 */
[----:B------:R-:W1:Y:S01]  /*0020*/  S2UR UR4, SR_CTAID.X ;  /* 0x00000000000479c3 */ /* 0x000e620000002500 */
[----:B------:R-:W2:Y:S01]  /*0030*/  LDCU UR6, c[0x0][0x3a0] ;  /* 0x00007400ff0677ac */ /* 0x000ea20008000800 */
[----:B------:R-:W-:-:S06]  /*0040*/  CS2R R4, SRZ ;  /* 0x0000000000047805 */ /* 0x000fcc000001ff00 */
[----:B------:R-:W1:Y:S01]  /*0050*/  LDC R11, c[0x0][0x360] ;  /* 0x0000d800ff0b7b82 */ /* 0x000e620000000800 */
[----:B0-----:R-:W-:Y:S01]  /*0060*/  ISETP.GT.U32.AND P0, PT, R0, 0x1f, PT ;  /* 0x0000001f0000780c */ /* 0x001fe20003f04070 */
[----:B-1----:R-:W-:-:S03]  /*0070*/  IMAD R11, R11, UR4, R0 ;  /* 0x000000040b0b7c24 */ /* 0x002fc6000f8e0200 */
[----:B------:R-:W-:Y:S01]  /*0080*/  ISETP.NE.OR P0, PT, RZ, UR4, P0 ;  /* 0x00000004ff007c0c */ /* 0x000fe20008705670 */
[----:B------:R-:W0:Y:S01]  /*0090*/  LDCU.64 UR4, c[0x0][0x358] ;  /* 0x00006b00ff0477ac */ /* 0x000e220008000a00 */
[C---:B--2---:R-:W-:Y:S02]  /*00a0*/  ISETP.GE.AND P1, PT, R11.reuse, UR6, PT ;  /* 0x000000060b007c0c */ /* 0x044fe4000bf26270 */
[----:B------:R-:W-:-:S04]  /*00b0*/  ISETP.GE.U32.AND P2, PT, R11, UR6, PT ;  /* 0x000000060b007c0c */ /* 0x000fc8000bf46070 */
[----:B------:R-:W-:-:S05]  /*00c0*/  ISETP.EQ.OR P2, PT, R11, RZ, P2 ;  /* 0x000000ff0b00720c */ /* 0x000fca0001742670 */
[----:B------:R-:W1:Y:S02]  /*00d0*/  @!P0 LDC.64 R8, c[0x0][0x380] ;  /* 0x0000e000ff088b82 */ /* 0x000e640000000a00 */
[----:B------:R-:W-:Y:S02]  /*00e0*/  @!P1 IMAD.MOV.U32 R6, RZ, RZ, 0x63 ;  /* 0x00000063ff069424 */ /* 0x000fe400078e00ff */
[----:B------:R-:W-:-:S04]  /*00f0*/  @!P1 IMAD.MOV.U32 R7, RZ, RZ, 0x0 ;  /* 0x00000000ff079424 */ /* 0x000fc800078e00ff */
[----:B------:R-:W2:Y:S01]  /*0100*/  @!P1 LDC.64 R2, c[0x0][0x380] ;  /* 0x0000e000ff029b82 */ /* 0x000ea20000000a00 */
[----:B-1----:R-:W-:-:S04]  /*0110*/  @!P0 IMAD.WIDE.U32 R8, R0, 0x10, R8 ;  /* 0x0000001000088825 */ /* 0x002fc800078e0008 */
[----:B--2---:R-:W-:-:S05]  /*0120*/  @!P1 IMAD.WIDE R2, R11, 0x10, R2 ;  /* 0x000000100b029825 */ /* 0x004fca00078e0202 */
[----:B0-----:R0:W-:Y:S04]  /*0130*/  @!P1 STG.E.128 desc[UR4][R2.64+0x200], R4 ;  /* 0x0002000402009986 */ /* 0x0011e8000c101d04 */
[----:B------:R0:W-:Y:S01]  /*0140*/  @!P0 STG.E.128 desc[UR4][R8.64], RZ ;  /* 0x000000ff08008986 */ /* 0x0001e2000c101d04 */
[----:B------:R-:W-:Y:S05]  /*0150*/  @P2 EXIT ;  /* 0x000000000000294d */ /* 0x000fea0003800000 */
[----:B------:R-:W0:Y:S01]  /*0160*/  LDCU.64 UR6, c[0x0][0x398] ;  /* 0x00007300ff0677ac */ /* 0x000e220008000a00 */
[----:B------:R-:W1:Y:S01]  /*0170*/  LDCU.64 UR8, c[0x0][0x388] ;  /* 0x00007100ff0877ac */ /* 0x000e620008000a00 */
[----:B0-----:R-:W-:-:S04]  /*0180*/  IMAD.WIDE.U32 R2, R11, UR6, RZ ;  /* 0x000000060b027c25 */ /* 0x001fc8000f8e00ff */
[----:B------:R-:W-:Y:S01]  /*0190*/  IMAD R3, R11, UR7, R3 ;  /* 0x000000070b037c24 */ /* 0x000fe2000f8e0203 */
[----:B-1----:R-:W-:-:S04]  /*01a0*/  LEA R4, P0, R2, UR8, 0x2 ;  /* 0x0000000802047c11 */ /* 0x002fc8000f8010ff */
[----:B------:R-:W-:Y:S02]  /*01b0*/  LEA.HI.X R5, R2, UR9, R3, 0x2, P0 ;  /* 0x0000000902057c11 */ /* 0x000fe400080f1403 */
[----:B------:R-:W0:Y:S04]  /*01c0*/  LDC.64 R2, c[0x0][0x390] ;  /* 0x0000e400ff027b82 */ /* 0x000e280000000a00 */
[----:B------:R-:W2:Y:S01]  /*01d0*/  LDG.E R5, desc[UR4][R4.64+-0x4] ;  /* 0xfffffc0404057981 */ /* 0x000ea2000c1e1900 */
[----:B0-----:R-:W-:-:S05]  /*01e0*/  IMAD.WIDE.U32 R2, R11, 0x4, R2 ;  /* 0x000000040b027825 */ /* 0x001fca00078e0002 */
[----:B--2---:R-:W-:Y:S01]  /*01f0*/  STG.E desc[UR4][R2.64], R5 ;  /* 0x0000000502007986 */ /* 0x004fe2000c101904 */
[----:B------:R-:W-:Y:S05]  /*0200*/  EXIT ;  /* 0x000000000000794d */ /* 0x000fea0003800000 */
.L_x_379:
        /* <DEDUP_REMOVED lines=15> */
.L_x_1624:


//--------------------- .text._ZN3cub18CUB_300001_SM_10006detail11scan_by_key21DeviceScanByKeyKernelINS2_10policy_hubIPiiiN4cuda3__47maximumIiEEE10Policy1000ES5_S5_S5_NS0_24ReduceByKeyScanTileStateIiiLb1EEENS6_3std3__48equal_toIiEES9_ijiiEEvT0_PT9_T1_T2_T3_iT4_T5_T6_T7_ --------------------------
	.section	.text._ZN3cub18CUB_300001_SM_10006detail11scan_by_key21DeviceScanByKeyKernelINS2_10policy_hubIPiiiN4cuda3__47maximumIiEEE10Policy1000ES5_S5_S5_NS0_24ReduceByKeyScanTileStateIiiLb1EEENS6_3std3__48equal_toIiEES9_ijiiEEvT0_PT9_T1_T2_T3_iT4_T5_T6_T7_,"ax",@progbits
	.align	128
        .global         _ZN3cub18CUB_300001_SM_10006detail11scan_by_key21DeviceScanByKeyKernelINS2_10policy_hubIPiiiN4cuda3__47maximumIiEEE10Policy1000ES5_S5_S5_NS0_24ReduceByKeyScanTileStateIiiLb1EEENS6_3std3__48equal_toIiEES9_ijiiEEvT0_PT9_T1_T2_T3_iT4_T5_T6_T7_
        .type           _ZN3cub18CUB_300001_SM_10006detail11scan_by_key21DeviceScanByKeyKernelINS2_10policy_hubIPiiiN4cuda3__47maximumIiEEE10Policy1000ES5_S5_S5_NS0_24ReduceByKeyScanTileStateIiiLb1EEENS6_3std3__48equal_toIiEES9_ijiiEEvT0_PT9_T1_T2_T3_iT4_T5_T6_T7_,@function
        .size           _ZN3cub18CUB_300001_SM_10006detail11scan_by_key21DeviceScanByKeyKernelINS2_10policy_hubIPiiiN4cuda3__47maximumIiEEE10Policy1000ES5_S5_S5_NS0_24ReduceByKeyScanTileStateIiiLb1EEENS6_3std3__48equal_toIiEES9_ijiiEEvT0_PT9_T1_T2_T3_iT4_T5_T6_T7_,(.L_x_1625 - _ZN3cub18CUB_300001_SM_10006detail11scan_by_key21DeviceScanByKeyKernelINS2_10policy_hubIPiiiN4cuda3__47maximumIiEEE10Policy1000ES5_S5_S5_NS0_24ReduceByKeyScanTileStateIiiLb1EEENS6_3std3__48equal_toIiEES9_ijiiEEvT0_PT9_T1_T2_T3_iT4_T5_T6_T7_)
        .other          _ZN3cub18CUB_300001_SM_10006detail11scan_by_key21DeviceScanByKeyKernelINS2_10policy_hubIPiiiN4cuda3__47maximumIiEEE10Policy1000ES5_S5_S5_NS0_24ReduceByKeyScanTileStateIiiLb1EEENS6_3std3__48equal_toIiEES9_ijiiEEvT0_PT9_T1_T2_T3_iT4_T5_T6_T7_,@"STO_CUDA_ENTRY STV_DEFAULT"
_ZN3cub18CUB_300001_SM_10006detail11scan_by_key21DeviceScanByKeyKernelINS2_10policy_hubIPiiiN4cuda3__47maximumIiEEE10Policy1000ES5_S5_S5_NS0_24ReduceByKeyScanTileStateIiiLb1EEENS6_3std3__48equal_toIiEES9_ijiiEEvT0_PT9_T1_T2_T3_iT4_T5_T6_T7_:
.text._ZN3cub18CUB_300001_SM_10006detail11scan_by_key21DeviceScanByKeyKernelINS2_10policy_hubIPiiiN4cuda3__47maximumIiEEE10Policy1000ES5_S5_S5_NS0_24ReduceByKeyScanTileStateIiiLb1EEENS6_3std3__48equal_toIiEES9_ijiiEEvT0_PT9_T1_T2_T3_iT4_T5_T6_T7_:
[----:B------:R-:W-:Y:S01]  /*0000*/  LDC R1, c[0x0][0x37c] ;  /* 0x0000df00ff017b82 */ /* 0x000fe20000000800 */
[----:B------:R-:W0:Y:S01]  /*0010*/  S2R R59, SR_CTAID.X ;  /* 0x00000000003b7919 */ /* 0x000e220000002500 */
[----:B------:R-:W1:Y:S01]  /*0020*/  LDCU UR4, c[0x0][0x3b4] ;  /* 0x00007680ff0477ac */ /* 0x000e620008000800 */
[----:B------:R-:W2:Y:S01]  /*0030*/  LDCU.64 UR8, c[0x0][0x358] ;  /* 0x00006b00ff0877ac */ /* 0x000ea20008000a00 */
[----:B0-----:R-:W-:-:S05]  /*0040*/  IMAD R5, R59, 0x1180, RZ ;  /* 0x000011803b057824 */ /* 0x001fca00078e02ff */
[----:B-1----:R-:W-:-:S04]  /*0050*/  IADD3 R0, PT, PT, -R5, UR4, RZ ;  /* 0x0000000405007c10 */ /* 0x002fc8000fffe1ff */
[----:B------:R-:W-:-:S13]  /*0060*/  ISETP.GE.U32.AND P0, PT, R0, 0x1181, PT ;  /* 0x000011810000780c */ /* 0x000fda0003f06070 */
        /* <DEDUP_REMOVED lines=9> */
[----:B------:R-:W-:Y:S02]  /*0100*/  IMAD.X R3, RZ, RZ, RZ, P0 ;  /* 0x000000ffff037224 */ /* 0x000fe400000e06ff */
        /* <DEDUP_REMOVED lines=81> */
[----:B------:R-:W-:Y:S02]  /*0620*/  BSSY.RECONVERGENT B0, `(.L_x_381) ;  /* 0x0000344000007945 */ /* 0x000fe40003800200 */
        /* <DEDUP_REMOVED lines=28> */
[C---:B------:R-:W-:Y:S02]  /*07f0*/  ISETP.NE.AND P1, PT, R44.reuse, RZ, PT ;  /* 0x000000ff2c00720c */ /* 0x040fe40003f25270 */
[----:B------:R-:W-:Y:S02]  /*0800*/  LEA R44, R44, UR4, 0x2 ;  /* 0x000000042c2c7c11 */ /* 0x000fe4000f8e10ff */
[----:B------:R-:W-:Y:S02]  /*0810*/  ISETP.NE.AND P0, PT, R40, R41, PT ;  /* 0x000000292800720c */ /* 0x000fe40003f05270 */
[----:B-1----:R-:W-:Y:S01]  /*0820*/  VIMNMX R46, PT, PT, R20, R21, !PT ;  /* 0x00000015142e7248 */ /* 0x002fe20007fe0100 */
[----:B------:R-:W-:Y:S01]  /*0830*/  STS [R44+0x3fc], R27 ;  /* 0x0003fc1b2c007388 */ /* 0x000fe20000000800 */
[----:B0-----:R-:W-:Y:S02]  /*0840*/  LOP3.LUT R3, R3, 0xfffff7ff, RZ, 0xc0, !PT ;  /* 0xfffff7ff03037812 */ /* 0x001fe400078ec0ff */
[----:B------:R-:W-:Y:S01]  /*0850*/  SEL R47, R21, R46, P0 ;  /* 0x0000002e152f7207 */ /* 0x000fe20000000000 */
[----:B------:R-:W-:Y:S01]  /*0860*/  BAR.SYNC.DEFER_BLOCKING 0x0 ;  /* 0x0000000000007b1d */ /* 0x000fe20000010000 */
[----:B------:R-:W-:-:S02]  /*0870*/  ISETP.NE.AND P2, PT, R36, R37, PT ;  /* 0x000000252400720c */ /* 0x000fc40003f45270 */
[----:B------:R-:W-:Y:S02]  /*0880*/  VIMNMX R47, PT, PT, R22, R47, !PT ;  /* 0x0000002f162f7248 */ /* 0x000fe40007fe0100 */
[----:B------:R-:W-:Y:S02]  /*0890*/  ISETP.NE.AND P5, PT, R28, R29, PT ;  /* 0x0000001d1c00720c */ /* 0x000fe40003fa5270 */
[----:B------:R-:W-:Y:S02]  /*08a0*/  @P0 LOP3.LUT R3, R3, 0x800, RZ, 0xfc, !PT ;  /* 0x0000080003030812 */ /* 0x000fe400078efcff */
[----:B------:R-:W-:Y:S02]  /*08b0*/  ISETP.NE.AND P0, PT, R41, R42, PT ;  /* 0x0000002a2900720c */ /* 0x000fe40003f05270 */
[----:B------:R-:W-:Y:S02]  /*08c0*/  LOP3.LUT R3, R3, 0xfffffbff, RZ, 0xc0, !PT ;  /* 0xfffffbff03037812 */ /* 0x000fe400078ec0ff */
[----:B------:R-:W-:-:S02]  /*08d0*/  SEL R46, R22, R47, P0 ;  /* 0x0000002f162e7207 */ /* 0x000fc40000000000 */
[----:B------:R-:W-:Y:S02]  /*08e0*/  ISETP.NE.AND P4, PT, R29, R30, PT ;  /* 0x0000001e1d00720c */ /* 0x000fe40003f85270 */
[----:B------:R-:W-:Y:S02]  /*08f0*/  VIMNMX R46, PT, PT, R23, R46, !PT ;  /* 0x0000002e172e7248 */ /* 0x000fe40007fe0100 */
[----:B------:R-:W-:Y:S02]  /*0900*/  ISETP.NE.AND P3, PT, R30, R31, PT ;  /* 0x0000001f1e00720c */ /* 0x000fe40003f65270 */
[----:B------:R-:W-:Y:S01]  /*0910*/  ISETP.NE.AND P6, PT, R26, R27, PT ;  /* 0x0000001b1a00720c */ /* 0x000fe20003fc5270 */
[----:B------:R-:W0:Y:S01]  /*0920*/  S2R R30, SR_TID.X ;  /* 0x00000000001e7919 */ /* 0x000e220000002100 */
[----:B------:R-:W-:Y:S02]  /*0930*/  @P0 LOP3.LUT R3, R3, 0x400, RZ, 0xfc, !PT ;  /* 0x0000040003030812 */ /* 0x000fe400078efcff */
[----:B------:R-:W-:Y:S01]  /*0940*/  ISETP.NE.AND P0, PT, R42, R43, PT ;  /* 0x0000002b2a00720c */ /* 0x000fe20003f05270 */
[----:B------:R-:W1:Y:S01]  /*0950*/  @P1 LDS R45, [R44+0x3f8] ;  /* 0x0003f8002c2d1984 */ /* 0x000e620000000800 */
[----:B------:R-:W-:-:S02]  /*0960*/  LOP3.LUT R3, R3, 0xfffffdff, RZ, 0xc0, !PT ;  /* 0xfffffdff03037812 */ /* 0x000fc400078ec0ff */
[----:B------:R-:W-:Y:S02]  /*0970*/  SEL R41, R23, R46, P0 ;  /* 0x0000002e17297207 */ /* 0x000fe40000000000 */
[----:B------:R-:W-:Y:S02]  /*0980*/  SEL R50, RZ, 0x1, !P6 ;  /* 0x00000001ff327807 */ /* 0x000fe40007000000 */
[----:B--2---:R-:W-:Y:S02]  /*0990*/  VIMNMX R41, PT, PT, R16, R41, !PT ;  /* 0x0000002910297248 */ /* 0x004fe40007fe0100 */
[----:B------:R-:W-:Y:S02]  /*09a0*/  SEL R52, RZ, 0x1, !P4 ;  /* 0x00000001ff347807 */ /* 0x000fe40006000000 */
[----:B------:R-:W-:Y:S02]  /*09b0*/  SEL R53, RZ, 0x1, !P3 ;  /* 0x00000001ff357807 */ /* 0x000fe40005800000 */
[----:B------:R-:W-:-:S02]  /*09c0*/  @P0 LOP3.LUT R3, R3, 0x200, RZ, 0xfc, !PT ;  /* 0x0000020003030812 */ /* 0x000fc400078efcff */
[----:B------:R-:W-:Y:S01]  /*09d0*/  ISETP.NE.AND P0, PT, R43, R36, PT ;  /* 0x000000242b00720c */ /* 0x000fe20003f05270 */
[----:B------:R-:W-:Y:S01]  /*09e0*/  IMAD.MOV.U32 R36, RZ, RZ, 0x1 ;  /* 0x00000001ff247424 */ /* 0x000fe200078e00ff */
[----:B------:R-:W-:Y:S02]  /*09f0*/  LOP3.LUT R3, R3, 0xfffffeff, RZ, 0xc0, !PT ;  /* 0xfffffeff03037812 */ /* 0x000fe400078ec0ff */
[----:B------:R-:W-:Y:S02]  /*0a00*/  SEL R42, R16, R41, P0 ;  /* 0x00000029102a7207 */ /* 0x000fe40000000000 */
[----:B------:R-:W-:Y:S02]  /*0a10*/  P2R R62, PR, RZ, 0x10 ;  /* 0x00000010ff3e7803 */ /* 0x000fe40000000000 */
[----:B------:R-:W-:Y:S02]  /*0a20*/  VIMNMX R42, PT, PT, R17, R42, !PT ;  /* 0x0000002a112a7248 */ /* 0x000fe40007fe0100 */
[----:B------:R-:W-:-:S02]  /*0a30*/  P2R R61, PR, RZ, 0x8 ;  /* 0x00000008ff3d7803 */ /* 0x000fc40000000000 */
[----:B------:R-:W-:Y:S02]  /*0a40*/  SEL R41, R17, R42, P2 ;  /* 0x0000002a11297207 */ /* 0x000fe40001000000 */
[----:B------:R-:W-:Y:S02]  /*0a50*/  @P0 LOP3.LUT R3, R3, 0x100, RZ, 0xfc, !PT ;  /* 0x0000010003030812 */ /* 0x000fe400078efcff */
[----:B------:R-:W-:Y:S02]  /*0a60*/  VIMNMX R41, PT, PT, R18, R41, !PT ;  /* 0x0000002912297248 */ /* 0x000fe40007fe0100 */
[----:B------:R-:W-:Y:S02]  /*0a70*/  LOP3.LUT R3, R3, 0xffffff7f, RZ, 0xc0, !PT ;  /* 0xffffff7f03037812 */ /* 0x000fe400078ec0ff */
[----:B0-----:R-:W-:Y:S02]  /*0a80*/  SHF.R.U32.HI R30, RZ, 0x5, R30 ;  /* 0x00000005ff1e7819 */ /* 0x001fe4000001161e */
[----:B------:R-:W-:-:S02]  /*0a90*/  @P2 LOP3.LUT R3, R3, 0x80, RZ, 0xfc, !PT ;  /* 0x0000008003032812 */ /* 0x000fc400078efcff */
[----:B------:R-:W-:Y:S02]  /*0aa0*/  ISETP.NE.AND P2, PT, R31, R24, PT ;  /* 0x000000181f00720c */ /* 0x000fe40003f45270 */
[----:B-1----:R-:W-:Y:S02]  /*0ab0*/  @P1 ISETP.NE.AND P0, PT, R45, R40, PT ;  /* 0x000000282d00120c */ /* 0x002fe40003f05270 */
[----:B------:R-:W-:Y:S02]  /*0ac0*/  LOP3.LUT R3, R3, 0xffffffbf, RZ, 0xc0, !PT ;  /* 0xffffffbf03037812 */ /* 0x000fe400078ec0ff */
[----:B------:R-:W-:Y:S02]  /*0ad0*/  @P1 SEL R36, RZ, 0x1, !P0 ;  /* 0x00000001ff241807 */ /* 0x000fe40004000000 */
[----:B------:R-:W-:Y:S02]  /*0ae0*/  ISETP.NE.AND P1, PT, R37, R38, PT ;  /* 0x000000262500720c */ /* 0x000fe40003f25270 */
[----:B------:R-:W-:-:S02]  /*0af0*/  ISETP.NE.AND P0, PT, R38, R39, PT ;  /* 0x000000272600720c */ /* 0x000fc40003f05270 */
[----:B------:R-:W-:Y:S02]  /*0b00*/  SEL R40, R18, R41, P1 ;  /* 0x0000002912287207 */ /* 0x000fe40000800000 */
[----:B------:R-:W-:Y:S02]  /*0b10*/  SEL R54, RZ, 0x1, !P2 ;  /* 0x00000001ff367807 */ /* 0x000fe40005000000 */
[C---:B------:R-:W-:Y:S02]  /*0b20*/  VIMNMX R40, PT, PT, R19.reuse, R40, !PT ;  /* 0x0000002813287248 */ /* 0x040fe40007fe0100 */
[----:B------:R-:W-:Y:S02]  /*0b30*/  P2R R60, PR, RZ, 0x4 ;  /* 0x00000004ff3c7803 */ /* 0x000fe40000000000 */
[----:B------:R-:W-:Y:S02]  /*0b40*/  SEL R37, R19, R40, P0 ;  /* 0x0000002813257207 */ /* 0x000fe40000000000 */
[----:B------:R-:W-:-:S02]  /*0b50*/  @P1 LOP3.LUT R3, R3, 0x40, RZ, 0xfc, !PT ;  /* 0x0000004003031812 */ /* 0x000fc400078efcff */
[----:B---3--:R-:W-:Y:S02]  /*0b60*/  VIMNMX R37, PT, PT, R12, R37, !PT ;  /* 0x000000250c257248 */ /* 0x008fe40007fe0100 */
[----:B------:R-:W-:Y:S02]  /*0b70*/  LOP3.LUT R3, R3, 0xffffffdf, RZ, 0xc0, !PT ;  /* 0xffffffdf03037812 */ /* 0x000fe400078ec0ff */
[----:B------:R-:W-:Y:S02]  /*0b80*/  ISETP.NE.AND P1, PT, R24, R25, PT ;  /* 0x000000191800720c */ /* 0x000fe40003f25270 */
[----:B------:R-:W-:Y:S02]  /*0b90*/  @P0 LOP3.LUT R3, R3, 0x20, RZ, 0xfc, !PT ;  /* 0x0000002003030812 */ /* 0x000fe400078efcff */
[----:B------:R-:W-:Y:S02]  /*0ba0*/  ISETP.NE.AND P0, PT, R39, R32, PT ;  /* 0x000000202700720c */ /* 0x000fe40003f05270 */
[----:B------:R-:W-:-:S02]  /*0bb0*/  LOP3.LUT R3, R3, 0xffffffef, RZ, 0xc0, !PT ;  /* 0xffffffef03037812 */ /* 0x000fc400078ec0ff */
[----:B------:R-:W-:Y:S02]  /*0bc0*/  SEL R38, R12, R37, P0 ;  /* 0x000000250c267207 */ /* 0x000fe40000000000 */
[----:B------:R-:W-:Y:S02]  /*0bd0*/  SEL R55, RZ, 0x1, !P1 ;  /* 0x00000001ff377807 */ /* 0x000fe40004800000 */
[----:B------:R-:W-:Y:S02]  /*0be0*/  VIMNMX R38, PT, PT, R13, R38, !PT ;  /* 0x000000260d267248 */ /* 0x000fe40007fe0100 */
[----:B------:R-:W-:-:S03]  /*0bf0*/  P2R R59, PR, RZ, 0x2 ;  /* 0x00000002ff3b7803 */ /* 0x000fc60000000000 */
        /* <DEDUP_REMOVED lines=23> */
[----:B------:R-:W-:Y:S02]  /*0d70*/  LOP3.LUT P5, RZ, R3, 0x2, RZ, 0xc0, !PT ;  /* 0x0000000203ff7812 */ /* 0x000fe400078ac0ff */
[----:B------:R-:W-:Y:S02]  /*0d80*/  VIMNMX R33, PT, PT, R10, R33, !PT ;  /* 0x000000210a217248 */ /* 0x000fe40007fe0100 */
[----:B------:R-:W-:-:S02]  /*0d90*/  P2R R34, PR, RZ, 0x20 ;  /* 0x00000020ff227803 */ /* 0x000fc40000000000 */
[C---:B------:R-:W-:Y:S02]  /*0da0*/  LOP3.LUT P5, RZ, R3.reuse, 0x4, RZ, 0xc0, !PT ;  /* 0x0000000403ff7812 */ /* 0x040fe400078ac0ff */
[----:B------:R-:W-:Y:S02]  /*0db0*/  SEL R28, R10, R33, P4 ;  /* 0x000000210a1c7207 */ /* 0x000fe40002000000 */
[----:B------:R-:W-:Y:S01]  /*0dc0*/  P2R R35, PR, RZ, 0x20 ;  /* 0x00000020ff237803 */ /* 0x000fe20000000000 */
[----:B------:R-:W0:Y:S01]  /*0dd0*/  S2R R33, SR_TID.X ;  /* 0x0000000000217919 */ /* 0x000e220000002100 */
[----:B------:R-:W-:Y:S02]  /*0de0*/  LOP3.LUT P5, RZ, R3, 0x8, RZ, 0xc0, !PT ;  /* 0x0000000803ff7812 */ /* 0x000fe400078ac0ff */
[----:B------:R-:W-:Y:S02]  /*0df0*/  VIMNMX R28, PT, PT, R11, R28, !PT ;  /* 0x0000001c0b1c7248 */ /* 0x000fe40007fe0100 */
[----:B------:R-:W-:-:S02]  /*0e00*/  P2R R44, PR, RZ, 0x20 ;  /* 0x00000020ff2c7803 */ /* 0x000fc40000000000 */
[----:B------:R-:W-:Y:S02]  /*0e10*/  LOP3.LUT P5, RZ, R3, 0x10, RZ, 0xc0, !PT ;  /* 0x0000001003ff7812 */ /* 0x000fe400078ac0ff */
[----:B------:R-:W-:Y:S02]  /*0e20*/  SEL R29, R11, R28, P3 ;  /* 0x0000001c0b1d7207 */ /* 0x000fe40001800000 */
[----:B------:R-:W-:Y:S02]  /*0e30*/  P2R R43, PR, RZ, 0x20 ;  /* 0x00000020ff2b7803 */ /* 0x000fe40000000000 */
[----:B------:R-:W-:Y:S02]  /*0e40*/  LOP3.LUT P5, RZ, R3, 0x20, RZ, 0xc0, !PT ;  /* 0x0000002003ff7812 */ /* 0x000fe400078ac0ff */
[----:B------:R-:W-:Y:S02]  /*0e50*/  VIMNMX R29, PT, PT, R4, R29, !PT ;  /* 0x0000001d041d7248 */ /* 0x000fe40007fe0100 */
[----:B------:R-:W-:-:S02]  /*0e60*/  P2R R42, PR, RZ, 0x20 ;  /* 0x00000020ff2a7803 */ /* 0x000fc40000000000 */
[C---:B------:R-:W-:Y:S02]  /*0e70*/  LOP3.LUT P5, RZ, R3.reuse, 0x40, RZ, 0xc0, !PT ;  /* 0x0000004003ff7812 */ /* 0x040fe400078ac0ff */
[----:B------:R-:W-:Y:S02]  /*0e80*/  SEL R28, R4, R29, P2 ;  /* 0x0000001d041c7207 */ /* 0x000fe40001000000 */
[----:B------:R-:W-:Y:S02]  /*0e90*/  P2R R41, PR, RZ, 0x20 ;  /* 0x00000020ff297803 */ /* 0x000fe40000000000 */
        /* <DEDUP_REMOVED lines=8> */
[----:B------:R-:W-:-:S02]  /*0f20*/  ISETP.NE.AND P0, PT, R25, R26, PT ;  /* 0x0000001a1900720c */ /* 0x000fc40003f05270 */
[----:B------:R-:W-:Y:S02]  /*0f30*/  P2R R38, PR, RZ, 0x20 ;  /* 0x00000020ff267803 */ /* 0x000fe40000000000 */
[----:B------:R-:W-:Y:S02]  /*0f40*/  LOP3.LUT P5, RZ, R3, 0x400, RZ, 0xc0, !PT ;  /* 0x0000040003ff7812 */ /* 0x000fe400078ac0ff */
[----:B------:R-:W-:Y:S02]  /*0f50*/  SEL R24, R6, R29, P0 ;  /* 0x0000001d06187207 */ /* 0x000fe40000000000 */
[----:B------:R-:W-:Y:S02]  /*0f60*/  P2R R37, PR, RZ, 0x20 ;  /* 0x00000020ff257803 */ /* 0x000fe40000000000 */
[----:B------:R-:W-:Y:S02]  /*0f70*/  VIMNMX R24, PT, PT, R7, R24, !PT ;  /* 0x0000001807187248 */ /* 0x000fe40007fe0100 */
[----:B------:R-:W-:-:S02]  /*0f80*/  LOP3.LUT P5, RZ, R3, 0x800, RZ, 0xc0, !PT ;  /* 0x0000080003ff7812 */ /* 0x000fc400078ac0ff */
[----:B------:R-:W-:Y:S02]  /*0f90*/  SEL R24, R7, R24, P6 ;  /* 0x0000001807187207 */ /* 0x000fe40003000000 */
[----:B------:R-:W-:Y:S02]  /*0fa0*/  SEL R7, RZ, 0x1, !P5 ;  /* 0x00000001ff077807 */ /* 0x000fe40006800000 */
[----:B------:R-:W-:Y:S01]  /*0fb0*/  ISETP.NE.AND P5, PT, R37, RZ, PT ;  /* 0x000000ff2500720c */ /* 0x000fe20003fa5270 */
[----:B------:R-:W1:Y:S01]  /*0fc0*/  SHFL.UP PT, R27, R24, 0x1, RZ ;  /* 0x04200000181b7989 */ /* 0x000e6200000e00ff */
[----:B------:R-:W-:Y:S02]  /*0fd0*/  LOP3.LUT P6, RZ, R3, 0x1, RZ, 0xc0, !PT ;  /* 0x0000000103ff7812 */ /* 0x000fe400078cc0ff */
[----:B------:R-:W-:Y:S02]  /*0fe0*/  SEL R37, RZ, 0x1, !P5 ;  /* 0x00000001ff257807 */ /* 0x000fe40006800000 */
[----:B------:R-:W-:-:S02]  /*0ff0*/  ISETP.NE.AND P5, PT, R38, RZ, PT ;  /* 0x000000ff2600720c */ /* 0x000fc40003fa5270 */
[----:B------:R-:W-:Y:S02]  /*1000*/  LOP3.LUT R25, R37, R36, R7, 0xfe, !PT ;  /* 0x0000002425197212 */ /* 0x000fe400078efe07 */
[----:B------:R-:W-:Y:S02]  /*1010*/  SEL R38, RZ, 0x1, !P5 ;  /* 0x00000001ff267807 */ /* 0x000fe40006800000 */
[----:B------:R-:W-:Y:S02]  /*1020*/  ISETP.NE.AND P5, PT, R39, RZ, PT ;  /* 0x000000ff2700720c */ /* 0x000fe40003fa5270 */
[----:B------:R-:W-:Y:S02]  /*1030*/  SEL R47, RZ, 0x1, !P6 ;  /* 0x00000001ff2f7807 */ /* 0x000fe40007000000 */
        /* <DEDUP_REMOVED lines=11> */
[----:B-1----:R-:W-:Y:S02]  /*10f0*/  VIMNMX R27, PT, PT, R24, R27, !PT ;  /* 0x0000001b181b7248 */ /* 0x002fe40007fe0100 */
[----:B------:R-:W-:Y:S02]  /*1100*/  SEL R43, RZ, 0x1, !P5 ;  /* 0x00000001ff2b7807 */ /* 0x000fe40006800000 */
[----:B------:R-:W-:-:S02]  /*1110*/  ISETP.NE.AND P5, PT, R44, RZ, PT ;  /* 0x000000ff2c00720c */ /* 0x000fc40003fa5270 */
[----:B------:R-:W-:Y:S02]  /*1120*/  LOP3.LUT R25, R43, R25, R42, 0xfe, !PT ;  /* 0x000000192b197212 */ /* 0x000fe400078efe2a */
[----:B------:R-:W-:Y:S02]  /*1130*/  SEL R44, RZ, 0x1, !P5 ;  /* 0x00000001ff2c7807 */ /* 0x000fe40006800000 */
[----:B------:R-:W-:Y:S02]  /*1140*/  ISETP.NE.AND P5, PT, R35, RZ, PT ;  /* 0x000000ff2300720c */ /* 0x000fe40003fa5270 */
[----:B------:R-:W-:Y:S02]  /*1150*/  P2R R57, PR, RZ, 0x1 ;  /* 0x00000001ff397803 */ /* 0x000fe40000000000 */
[----:B------:R-:W-:Y:S02]  /*1160*/  SEL R45, RZ, 0x1, !P5 ;  /* 0x00000001ff2d7807 */ /* 0x000fe40006800000 */
[----:B------:R-:W-:-:S02]  /*1170*/  ISETP.NE.AND P5, PT, R34, RZ, PT ;  /* 0x000000ff2200720c */ /* 0x000fc40003fa5270 */
[----:B------:R-:W-:Y:S02]  /*1180*/  LOP3.LUT R25, R45, R25, R44, 0xfe, !PT ;  /* 0x000000192d197212 */ /* 0x000fe400078efe2c */
[----:B------:R-:W-:Y:S02]  /*1190*/  SEL R46, RZ, 0x1, !P5 ;  /* 0x00000001ff2e7807 */ /* 0x000fe40006800000 */
[----:B------:R-:W-:Y:S02]  /*11a0*/  ISETP.NE.AND P5, PT, R32, RZ, PT ;  /* 0x000000ff2000720c */ /* 0x000fe40003fa5270 */
[----:B------:R-:W-:Y:S02]  /*11b0*/  LOP3.LUT R25, R47, R25, R46, 0xfe, !PT ;  /* 0x000000192f197212 */ /* 0x000fe400078efe2e */
[----:B------:R-:W-:Y:S02]  /*11c0*/  SEL R51, RZ, 0x1, !P5 ;  /* 0x00000001ff337807 */ /* 0x000fe40006800000 */
[----:B------:R-:W-:-:S02]  /*11d0*/  P2R R63, PR, RZ, 0x20 ;  /* 0x00000020ff3f7803 */ /* 0x000fc40000000000 */
[----:B------:R-:W-:Y:S02]  /*11e0*/  LOP3.LUT R25, R52, R25, R51, 0xfe, !PT ;  /* 0x0000001934197212 */ /* 0x000fe400078efe33 */
[----:B------:R-:W-:Y:S02]  /*11f0*/  ISETP.GE.AND P5, PT, R58, 0x1, PT ;  /* 0x000000013a00780c */ /* 0x000fe40003fa6270 */
[----:B------:R-:W-:Y:S02]  /*1200*/  LOP3.LUT R25, R54, R25, R53, 0xfe, !PT ;  /* 0x0000001936197212 */ /* 0x000fe400078efe35 */
[----:B------:R-:W-:Y:S02]  /*1210*/  ISETP.GE.AND P0, PT, R58, 0x2, PT ;  /* 0x000000023a00780c */ /* 0x000fe40003f06270 */
[----:B------:R-:W-:Y:S02]  /*1220*/  LOP3.LUT R25, R56, R25, R55, 0xfe, !PT ;  /* 0x0000001938197212 */ /* 0x000fe400078efe37 */
[----:B------:R-:W-:-:S02]  /*1230*/  LOP3.LUT P1, RZ, R3, 0x20, RZ, 0xc0, !PT ;  /* 0x0000002003ff7812 */ /* 0x000fc4000782c0ff */
[----:B------:R-:W-:Y:S02]  /*1240*/  LOP3.LUT P6, R25, R25, RZ, R50, 0xfa, !PT ;  /* 0x000000ff19197212 */ /* 0x000fe400078cfa32 */
[----:B------:R-:W-:Y:S02]  /*1250*/  LOP3.LUT P2, RZ, R3, 0x10, RZ, 0xc0, !PT ;  /* 0x0000001003ff7812 */ /* 0x000fe4000784c0ff */
[----:B------:R-:W-:Y:S01]  /*1260*/  @P5 SEL R24, R27, R24, !P6 ;  /* 0x000000181b185207 */ /* 0x000fe20007000000 */
[----:B------:R-:W1:Y:S01]  /*1270*/  SHFL.UP PT, R26, R25, 0x1, RZ ;  /* 0x04200000191a7989 */ /* 0x000e6200000e00ff */
[C---:B------:R-:W-:Y:S02]  /*1280*/  LOP3.LUT P3, RZ, R3.reuse, 0x8, RZ, 0xc0, !PT ;  /* 0x0000000803ff7812 */ /* 0x040fe4000786c0ff */
[----:B------:R-:W-:Y:S01]  /*1290*/  LOP3.LUT P4, RZ, R3, 0x4, RZ, 0xc0, !PT ;  /* 0x0000000403ff7812 */ /* 0x000fe2000788c0ff */
[----:B------:R-:W2:Y:S01]  /*12a0*/  SHFL.UP PT, R27, R24, 0x2, RZ ;  /* 0x04400000181b7989 */ /* 0x000ea200000e00ff */
[----:B-1----:R-:W-:-:S02]  /*12b0*/  SEL R26, R26, RZ, P5 ;  /* 0x000000ff1a1a7207 */ /* 0x002fc40002800000 */
[----:B------:R-:W-:Y:S02]  /*12c0*/  LOP3.LUT P5, RZ, R3, 0x2, RZ, 0xc0, !PT ;  /* 0x0000000203ff7812 */ /* 0x000fe400078ac0ff */
        /* <DEDUP_REMOVED lines=17> */
[----:B------:R-:W1:Y:S04]  /*13e0*/  SHFL.UP PT, R25, R28, 0x8, RZ ;  /* 0x050000001c197989 */ /* 0x000e6800000e00ff */
[----:B------:R-:W2:Y:S01]  /*13f0*/  SHFL.UP PT, R29, R24, 0x10, RZ ;  /* 0x06000000181d7989 */ /* 0x000ea200000e00ff */
[----:B-1----:R-:W-:Y:S02]  /*1400*/  SEL R25, R25, RZ, P0 ;  /* 0x000000ff19197207 */ /* 0x002fe40000000000 */
[----:B------:R-:W-:Y:S02]  /*1410*/  ISETP.GE.AND P0, PT, R58, 0x10, PT ;  /* 0x000000103a00780c */ /* 0x000fe40003f06270 */
[----:B--2---:R-:W-:-:S02]  /*1420*/  VIMNMX R49, PT, PT, R24, R29, !PT ;  /* 0x0000001d18317248 */ /* 0x004fc40007fe0100 */
[----:B------:R-:W-:-:S04]  /*1430*/  LOP3.LUT P6, R29, R25, RZ, R28, 0xfa, !PT ;  /* 0x000000ff191d7212 */ /* 0x000fc800078cfa1c */
[----:B------:R-:W-:Y:S01]  /*1440*/  SEL R49, R49, R24, !P6 ;  /* 0x0000001831317207 */ /* 0x000fe20007000000 */
[----:B------:R-:W1:Y:S01]  /*1450*/  SHFL.UP PT, R25, R29, 0x10, RZ ;  /* 0x060000001d197989 */ /* 0x000e6200000e00ff */
[----:B------:R-:W-:Y:S02]  /*1460*/  ISETP.NE.AND P6, PT, R58, 0x1f, PT ;  /* 0x0000001f3a00780c */ /* 0x000fe40003fc5270 */
[----:B------:R-:W-:-:S11]  /*1470*/  SEL R69, R24, R49, !P0 ;  /* 0x0000003118457207 */ /* 0x000fd60004000000 */
[----:B0-----:R-:W-:-:S04]  /*1480*/  @!P6 SHF.R.U32.HI R26, RZ, 0x2, R33 ;  /* 0x00000002ff1ae819 */ /* 0x001fc80000011621 */
[----:B------:R-:W-:Y:S02]  /*1490*/  @!P6 LOP3.LUT R32, R26, 0xf8, RZ, 0xc0, !PT ;  /* 0x000000f81a20e812 */ /* 0x000fe400078ec0ff */
[----:B-1----:R-:W-:Y:S02]  /*14a0*/  SEL R48, R25, RZ, P0 ;  /* 0x000000ff19307207 */ /* 0x002fe40000000000 */
[----:B------:R-:W-:Y:S02]  /*14b0*/  LOP3.LUT P0, RZ, R3, 0x40, RZ, 0xc0, !PT ;  /* 0x0000004003ff7812 */ /* 0x000fe4000780c0ff */
[----:B------:R-:W-:-:S05]  /*14c0*/  LOP3.LUT R48, R48, R29, RZ, 0xfc, !PT ;  /* 0x0000001d30307212 */ /* 0x000fca00078efcff */
[----:B------:R0:W-:Y:S01]  /*14d0*/  @!P6 STS.64 [R32+UR4], R48 ;  /* 0x000000302000e988 */ /* 0x0001e20008000a04 */
[----:B------:R-:W-:Y:S01]  /*14e0*/  BAR.SYNC.DEFER_BLOCKING 0x0 ;  /* 0x0000000000007b1d */ /* 0x000fe20000010000 */
[----:B0-----:R-:W-:-:S05]  /*14f0*/  P2R R49, PR, RZ, 0x1 ;  /* 0x00000001ff317803 */ /* 0x001fca0000000000 */
[----:B------:R-:W-:Y:S01]  /*1500*/  SHFL.UP PT, R48, R48, 0x1, RZ ;  /* 0x0420000030307989 */ /* 0x000fe200000e00ff */
[----:B------:R-:W-:-:S04]  /*1510*/  LOP3.LUT P0, RZ, R3, 0x80, RZ, 0xc0, !PT ;  /* 0x0000008003ff7812 */ /* 0x000fc8000780c0ff */
[----:B------:R-:W-:Y:S02]  /*1520*/  P2R R64, PR, RZ, 0x1 ;  /* 0x00000001ff407803 */ /* 0x000fe40000000000 */
[----:B------:R-:W-:-:S04]  /*1530*/  LOP3.LUT P0, RZ, R3, 0x100, RZ, 0xc0, !PT ;  /* 0x0000010003ff7812 */ /* 0x000fc8000780c0ff */
[----:B------:R-:W-:Y:S02]  /*1540*/  P2R R65, PR, RZ, 0x1 ;  /* 0x00000001ff417803 */ /* 0x000fe40000000000 */
[C---:B------:R-:W-:Y:S01]  /*1550*/  LOP3.LUT P0, RZ, R3.reuse, 0x200, RZ, 0xc0, !PT ;  /* 0x0000020003ff7812 */ /* 0x040fe2000780c0ff */
[----:B------:R-:W0:Y:S03]  /*1560*/  LDS.128 R24, [UR4] ;  /* 0x00000004ff187984 */ /* 0x000e260008000c00 */
[----:B------:R-:W-:Y:S02]  /*1570*/  P2R R66, PR, RZ, 0x1 ;  /* 0x00000001ff427803 */ /* 0x000fe40000000000 */
[----:B------:R-:W-:-:S04]  /*1580*/  LOP3.LUT P0, RZ, R3, 0x400, RZ, 0xc0, !PT ;  /* 0x0000040003ff7812 */ /* 0x000fc8000780c0ff */
[----:B------:R-:W-:Y:S02]  /*1590*/  P2R R67, PR, RZ, 0x1 ;  /* 0x00000001ff437803 */ /* 0x000fe40000000000 */
[----:B------:R-:W-:-:S04]  /*15a0*/  LOP3.LUT P0, RZ, R3, 0x800, RZ, 0xc0, !PT ;  /* 0x0000080003ff7812 */ /* 0x000fc8000780c0ff */
[----:B------:R-:W-:Y:S02]  /*15b0*/  P2R R68, PR, RZ, 0x1 ;  /* 0x00000001ff447803 */ /* 0x000fe40000000000 */
[----:B0-----:R-:W-:-:S13]  /*15c0*/  ISETP.NE.AND P6, PT, R26, RZ, PT ;  /* 0x000000ff1a00720c */ /* 0x001fda0003fc5270 */
[----:B------:R-:W-:Y:S02]  /*15d0*/  @!P6 VIMNMX R27, PT, PT, R25, R27, !PT ;  /* 0x0000001b191be248 */ /* 0x000fe40007fe0100 */
[----:B------:R-:W-:Y:S02]  /*15e0*/  ISETP.NE.AND P6, PT, R30, 0x2, PT ;  /* 0x000000021e00780c */ /* 0x000fe40003fc5270 */
[----:B------:R-:W0:Y:S02]  /*15f0*/  LDS.128 R28, [UR4+0x10] ;  /* 0x00001004ff1c7984 */ /* 0x000e240008000c00 */
[----:B------:R-:W-:Y:S02]  /*1600*/  SEL R34, R27, R25, !P6 ;  /* 0x000000191b227207 */ /* 0x000fe40007000000 */
[----:B0-----:R-:W-:-:S13]  /*1610*/  ISETP.NE.AND P6, PT, R28, RZ, PT ;  /* 0x000000ff1c00720c */ /* 0x001fda0003fc5270 */
[----:B------:R-:W-:Y:S02]  /*1620*/  @!P6 VIMNMX R29, PT, PT, R27, R29, !PT ;  /* 0x0000001d1b1de248 */ /* 0x000fe40007fe0100 */
[----:B------:R-:W-:-:S04]  /*1630*/  SHF.R.U32.HI R27, RZ, 0x5, R33 ;  /* 0x00000005ff1b7819 */ /* 0x000fc80000011621 */
[----:B------:R-:W-:-:S04]  /*1640*/  ISETP.NE.AND P6, PT, R27, 0x3, PT ;  /* 0x000000031b00780c */ /* 0x000fc80003fc5270 */
        /* <DEDUP_REMOVED lines=12> */
[----:B------:R-:W-:Y:S02]  /*1710*/  ISETP.NE.AND P6, PT, R27, 0x6, PT ;  /* 0x000000061b00780c */ /* 0x000fe40003fc5270 */
[----:B------:R0:W1:Y:S02]  /*1720*/  SHFL.UP PT, R27, R69, 0x1, RZ ;  /* 0x04200000451b7989 */ /* 0x00006400000e00ff */
[----:B------:R-:W-:Y:S01]  /*1730*/  SEL R25, R35, R25, !P6 ;  /* 0x0000001923197207 */ /* 0x000fe20007000000 */
[----:B0-----:R-:W0:Y:S02]  /*1740*/  S2R R69, SR_TID.X ;  /* 0x0000000000457919 */ /* 0x001e240000002100 */
[----:B0-----:R-:W-:-:S04]  /*1750*/  ISETP.GE.U32.AND P0, PT, R69, 0x20, PT ;  /* 0x000000204500780c */ /* 0x001fc80003f06070 */
[----:B------:R-:W-:-:S13]  /*1760*/  ISETP.NE.OR P6, PT, R48, RZ, !P0 ;  /* 0x000000ff3000720c */ /* 0x000fda00047c5670 */
[----:B-1----:R-:W-:Y:S02]  /*1770*/  @!P6 VIMNMX R27, PT, PT, R27, R25, !PT ;  /* 0x000000191b1be248 */ /* 0x002fe40007fe0100 */
[----:B------:R-:W-:-:S04]  /*1780*/  @P0 ISETP.NE.AND P6, PT, R58, RZ, PT ;  /* 0x000000ff3a00020c */ /* 0x000fc80003fc5270 */
[----:B------:R-:W-:Y:S02]  /*1790*/  @P0 SEL R27, R25, R27, !P6 ;  /* 0x0000001b191b0207 */ /* 0x000fe40007000000 */
[----:B------:R-:W-:Y:S02]  /*17a0*/  ISETP.NE.AND P6, PT, R36, RZ, PT ;  /* 0x000000ff2400720c */ /* 0x000fe40003fc5270 */
[----:B------:R-:W-:Y:S02]  /*17b0*/  VIMNMX R25, PT, PT, R20, R27, !PT ;  /* 0x0000001b14197248 */ /* 0x000fe40007fe0100 */
[----:B------:R-:W-:Y:S02]  /*17c0*/  ISETP.NE.AND P0, PT, R69, RZ, PT ;  /* 0x000000ff4500720c */ /* 0x000fe40003f05270 */
[----:B------:R-:W-:Y:S02]  /*17d0*/  SEL R25, R25, R20, !P6 ;  /* 0x0000001419197207 */ /* 0x000fe40007000000 */
[----:B------:R-:W-:-:S02]  /*17e0*/  LOP3.LUT P6, RZ, R3, 0x1, RZ, 0xc0, !PT ;  /* 0x0000000103ff7812 */ /* 0x000fc400078cc0ff */
[----:B------:R-:W-:Y:S02]  /*17f0*/  SEL R58, R20, R25, !P0 ;  /* 0x00000019143a7207 */ /* 0x000fe40004000000 */
        /* <DEDUP_REMOVED lines=33> */
[----:B------:R-:W0:Y:S01]  /*1a10*/  LDS.64 R12, [UR4+0x30] ;  /* 0x00003004ff0c7984 */ /* 0x000e220008000a00 */
        /* <DEDUP_REMOVED lines=10> */
[----:B------:R-:W-:Y:S02]  /*1ac0*/  SEL R59, R4, R59, P2 ;  /* 0x0000003b043b7207 */ /* 0x000fe40001000000 */
[----:B0-----:R-:W-:Y:S02]  /*1ad0*/  ISETP.NE.AND P2, PT, R12, RZ, PT ;  /* 0x000000ff0c00720c */ /* 0x001fe40003f45270 */
[----:B------:R-:W-:-:S04]  /*1ae0*/  VIMNMX R60, PT, PT, R5, R59, !PT ;  /* 0x0000003b053c7248 */ /* 0x000fc80007fe0100 */
[----:B------:R-:W-:Y:S02]  /*1af0*/  SEL R60, R5, R60, P1 ;  /* 0x0000003c053c7207 */ /* 0x000fe40000800000 */
[----:B------:R-:W-:Y:S02]  /*1b00*/  ISETP.NE.AND P1, PT, R69, RZ, PT ;  /* 0x000000ff4500720c */ /* 0x000fe40003f25270 */
[----:B------:R-:W-:Y:S02]  /*1b10*/  LOP3.LUT R5, R28, R26, R24, 0xfe, !PT ;  /* 0x0000001a1c057212 */ /* 0x000fe400078efe18 */
[----:B------:R-:W-:Y:S02]  /*1b20*/  VIMNMX R9, PT, PT, R6, R60, !PT ;  /* 0x0000003c06097248 */ /* 0x000fe40007fe0100 */
[----:B------:R-:W-:Y:S02]  /*1b30*/  LOP3.LUT R5, R32, R30, R5, 0xfe, !PT ;  /* 0x0000001e20057212 */ /* 0x000fe400078efe05 */
[----:B------:R-:W-:-:S02]  /*1b40*/  SEL R24, R6, R9, P0 ;  /* 0x0000000906187207 */ /* 0x000fc40000000000 */
[----:B------:R-:W-:Y:S02]  /*1b50*/  LOP3.LUT R8, R12, R34, R5, 0xfe, !PT ;  /* 0x000000220c087212 */ /* 0x000fe400078efe05 */
[----:B------:R-:W-:Y:S01]  /*1b60*/  @!P2 VIMNMX R13, PT, PT, R35, R13, !PT ;  /* 0x0000000d230da248 */ /* 0x000fe20007fe0100 */
[----:B------:R-:W-:Y:S06]  /*1b70*/  @P1 BRA `(.L_x_383) ;  /* 0x0000001c00b81947 */ /* 0x000fec0003800000 */
[----:B------:R-:W0:Y:S01]  /*1b80*/  LDC.64 R4, c[0x0][0x3a0] ;  /* 0x0000e800ff047b82 */ /* 0x000e220000000a00 */
[----:B------:R-:W-:Y:S02]  /*1b90*/  IMAD.MOV.U32 R10, RZ, RZ, 0x65 ;  /* 0x00000065ff0a7424 */ /* 0x000fe400078e00ff */
[----:B------:R-:W-:Y:S02]  /*1ba0*/  IMAD.MOV.U32 R11, RZ, RZ, 0x0 ;  /* 0x00000000ff0b7424 */ /* 0x000fe400078e00ff */
[----:B------:R-:W-:Y:S02]  /*1bb0*/  IMAD.MOV.U32 R9, RZ, RZ, R13 ;  /* 0x000000ffff097224 */ /* 0x000fe400078e000d */
[----:B------:R-:W-:-:S03]  /*1bc0*/  IMAD.MOV.U32 R25, RZ, RZ, R20 ;  /* 0x000000ffff197224 */ /* 0x000fc600078e0014 */
[----:B0-----:R0:W-:Y:S01]  /*1bd0*/  ST.E.128.STRONG.GPU desc[UR8][R4.64+0x200], R8 ;  /* 0x0002000804007985 */ /* 0x0011e2000c10fd08 */
[----:B------:R-:W-:Y:S05]  /*1be0*/  BRA `(.L_x_383) ;  /* 0x0000001c009c7947 */ /* 0x000fea0003800000 */
.L_x_382:
[----:B------:R-:W5:Y:S01]  /*1bf0*/  S2R R64, SR_TID.X ;  /* 0x0000000000407919 */ /* 0x000f620000002100 */
[----:B0-----:R-:W-:Y:S01]  /*1c00*/  IMAD.MOV.U32 R3, RZ, RZ, RZ ;  /* 0x000000ffff037224 */ /* 0x001fe200078e00ff */
[----:B-----5:R-:W-:-:S13]  /*1c10*/  ISETP.NE.AND P1, PT, R64, RZ, PT ;  /* 0x000000ff4000720c */ /* 0x020fda0003f25270 */
[----:B------:R-:W0:Y:S02]  /*1c20*/  @!P1 LDC.64 R44, c[0x0][0x388] ;  /* 0x0000e200ff2c9b82 */ /* 0x000e240000000a00 */
[----:B0-----:R-:W-:-:S05]  /*1c30*/  @!P1 IMAD.WIDE.U32 R44, R59, 0x4, R44 ;  /* 0x000000043b2c9825 */ /* 0x001fca00078e002c */
[----:B------:R0:W5:Y:S01]  /*1c40*/  @!P1 LDG.E R3, desc[UR8][R44.64] ;  /* 0x000000082c039981 */ /* 0x000162000c1e1900 */
[----:B------:R-:W-:Y:S02]  /*1c50*/  ISETP.NE.AND P0, PT, R40, R41, PT ;  /* 0x000000292800720c */ /* 0x000fe40003f05270 */
[----:B-1----:R-:W-:Y:S01]  /*1c60*/  VIMNMX R46, PT, PT, R20, R21, !PT ;  /* 0x00000015142e7248 */ /* 0x002fe20007fe0100 */
[----:B------:R-:W1:Y:S01]  /*1c70*/  S2R R61, SR_TID.X ;  /* 0x00000000003d7919 */ /* 0x000e620000002100 */
[----:B------:R-:W-:Y:S02]  /*1c80*/  ISETP.NE.AND P2, PT, R41, R42, PT ;  /* 0x0000002a2900720c */ /* 0x000fe40003f45270 */
[----:B------:R-:W-:Y:S02]  /*1c90*/  SEL R47, R21, R46, P0 ;  /* 0x0000002e152f7207 */ /* 0x000fe40000000000 */
[----:B------:R-:W-:Y:S02]  /*1ca0*/  ISETP.NE.AND P3, PT, R42, R43, PT ;  /* 0x0000002b2a00720c */ /* 0x000fe40003f65270 */
[----:B------:R-:W-:-:S02]  /*1cb0*/  VIMNMX R47, PT, PT, R22, R47, !PT ;  /* 0x0000002f162f7248 */ /* 0x000fc40007fe0100 */
[----:B------:R-:W-:Y:S02]  /*1cc0*/  ISETP.GE.AND P4, PT, R58, 0x1, PT ;  /* 0x000000013a00780c */ /* 0x000fe40003f86270 */
[----:B------:R-:W-:Y:S02]  /*1cd0*/  SEL R46, R22, R47, P2 ;  /* 0x0000002f162e7207 */ /* 0x000fe40001000000 */
[C---:B------:R-:W-:Y:S02]  /*1ce0*/  ISETP.NE.AND P2, PT, R64.reuse, RZ, PT ;  /* 0x000000ff4000720c */ /* 0x040fe40003f45270 */
[C---:B------:R-:W-:Y:S02]  /*1cf0*/  VIMNMX R48, PT, PT, R23.reuse, R46, !PT ;  /* 0x0000002e17307248 */ /* 0x040fe40007fe0100 */
[----:B------:R-:W-:Y:S02]  /*1d00*/  LEA R46, R64, UR4, 0x2 ;  /* 0x00000004402e7c11 */ /* 0x000fe4000f8e10ff */
[----:B0-----:R-:W-:-:S02]  /*1d10*/  SEL R45, R23, R48, P3 ;  /* 0x00000030172d7207 */ /* 0x001fc40001800000 */
[----:B------:R-:W-:Y:S01]  /*1d20*/  ISETP.NE.AND P3, PT, R43, R36, PT ;  /* 0x000000242b00720c */ /* 0x000fe20003f65270 */
[----:B------:R-:W-:Y:S01]  /*1d30*/  STS [R46+0x3fc], R27 ;  /* 0x0003fc1b2e007388 */ /* 0x000fe20000000800 */
[C---:B--2---:R-:W-:Y:S01]  /*1d40*/  VIMNMX R45, PT, PT, R16.reuse, R45, !PT ;  /* 0x0000002d102d7248 */ /* 0x044fe20007fe0100 */
[----:B------:R-:W-:Y:S03]  /*1d50*/  BAR.SYNC.DEFER_BLOCKING 0x0 ;  /* 0x0000000000007b1d */ /* 0x000fe60000010000 */
[----:B------:R-:W-:Y:S02]  /*1d60*/  SEL R44, R16, R45, P3 ;  /* 0x0000002d102c7207 */ /* 0x000fe40001800000 */
[----:B------:R-:W-:Y:S02]  /*1d70*/  ISETP.NE.AND P3, PT, R24, R25, PT ;  /* 0x000000191800720c */ /* 0x000fe40003f65270 */
[----:B------:R-:W-:-:S02]  /*1d80*/  VIMNMX R44, PT, PT, R17, R44, !PT ;  /* 0x0000002c112c7248 */ /* 0x000fc40007fe0100 */
[----:B-1----:R-:W-:-:S04]  /*1d90*/  SHF.R.U32.HI R65, RZ, 0x5, R61 ;  /* 0x00000005ff417819 */ /* 0x002fc8000001163d */
[----:B------:R-:W-:Y:S01]  /*1da0*/  ISETP.NE.AND P5, PT, R65, 0x4, PT ;  /* 0x000000044100780c */ /* 0x000fe20003fa5270 */
[----:B-----5:R-:W0:Y:S01]  /*1db0*/  @P2 LDS R3, [R46+0x3f8] ;  /* 0x0003f8002e032984 */ /* 0x020e220000000800 */
        /* <DEDUP_REMOVED lines=13> */
[----:B------:R-:W-:Y:S02]  /*1e90*/  SEL R45, R13, R44, P2 ;  /* 0x0000002c0d2d7207 */ /* 0x000fe40001000000 */
[----:B------:R-:W-:Y:S02]  /*1ea0*/  ISETP.NE.AND P2, PT, R33, R34, PT ;  /* 0x000000222100720c */ /* 0x000fe40003f45270 */
[----:B0-----:R-:W-:Y:S02]  /*1eb0*/  ISETP.NE.OR P0, PT, R3, R40, P0 ;  /* 0x000000280300720c */ /* 0x001fe40000705670 */
[C---:B------:R-:W-:Y:S02]  /*1ec0*/  VIMNMX R45, PT, PT, R14.reuse, R45, !PT ;  /* 0x0000002d0e2d7248 */ /* 0x040fe40007fe0100 */
[----:B------:R-:W-:Y:S02]  /*1ed0*/  ISETP.NE.OR P0, PT, R41, R42, P0 ;  /* 0x0000002a2900720c */ /* 0x000fe40000705670 */
[----:B------:R-:W-:-:S02]  /*1ee0*/  SEL R44, R14, R45, P2 ;  /* 0x0000002d0e2c7207 */ /* 0x000fc40001000000 */
[----:B------:R-:W-:Y:S02]  /*1ef0*/  ISETP.NE.OR P0, PT, R42, R43, P0 ;  /* 0x0000002b2a00720c */ /* 0x000fe40000705670 */
[----:B------:R-:W-:Y:S02]  /*1f00*/  ISETP.NE.AND P2, PT, R34, R35, PT ;  /* 0x000000232200720c */ /* 0x000fe40003f45270 */
[----:B------:R-:W-:Y:S02]  /*1f10*/  ISETP.NE.OR P0, PT, R43, R36, P0 ;  /* 0x000000242b00720c */ /* 0x000fe40000705670 */
[C---:B------:R-:W-:Y:S02]  /*1f20*/  VIMNMX R44, PT, PT, R15.reuse, R44, !PT ;  /* 0x0000002c0f2c7248 */ /* 0x040fe40007fe0100 */
[----:B------:R-:W-:Y:S02]  /*1f30*/  ISETP.NE.OR P0, PT, R36, R37, P0 ;  /* 0x000000252400720c */ /* 0x000fe40000705670 */
[----:B------:R-:W-:-:S02]  /*1f40*/  SEL R45, R15, R44, P2 ;  /* 0x0000002c0f2d7207 */ /* 0x000fc40001000000 */
[----:B------:R-:W-:Y:S02]  /*1f50*/  ISETP.NE.AND P2, PT, R35, R28, PT ;  /* 0x0000001c2300720c */ /* 0x000fe40003f45270 */
[----:B------:R-:W-:Y:S02]  /*1f60*/  ISETP.NE.OR P0, PT, R37, R38, P0 ;  /* 0x000000262500720c */ /* 0x000fe40000705670 */
[----:B----4-:R-:W-:Y:S02]  /*1f70*/  VIMNMX R45, PT, PT, R8, R45, !PT ;  /* 0x0000002d082d7248 */ /* 0x010fe40007fe0100 */
[----:B------:R-:W-:Y:S02]  /*1f80*/  ISETP.NE.OR P0, PT, R38, R39, P0 ;  /* 0x000000272600720c */ /* 0x000fe40000705670 */
[----:B------:R-:W-:Y:S02]  /*1f90*/  SEL R44, R8, R45, P2 ;  /* 0x0000002d082c7207 */ /* 0x000fe40001000000 */
[----:B------:R-:W-:-:S02]  /*1fa0*/  ISETP.NE.AND P2, PT, R28, R29, PT ;  /* 0x0000001d1c00720c */ /* 0x000fc40003f45270 */
[----:B------:R-:W-:Y:S02]  /*1fb0*/  ISETP.NE.OR P0, PT, R39, R32, P0 ;  /* 0x000000202700720c */ /* 0x000fe40000705670 */
[C---:B------:R-:W-:Y:S02]  /*1fc0*/  VIMNMX R44, PT, PT, R9.reuse, R44, !PT ;  /* 0x0000002c092c7248 */ /* 0x040fe40007fe0100 */
[----:B------:R-:W-:Y:S02]  /*1fd0*/  ISETP.NE.OR P0, PT, R32, R33, P0 ;  /* 0x000000212000720c */ /* 0x000fe40000705670 */
[----:B------:R-:W-:Y:S02]  /*1fe0*/  SEL R45, R9, R44, P2 ;  /* 0x0000002c092d7207 */ /* 0x000fe40001000000 */
[----:B------:R-:W-:Y:S02]  /*1ff0*/  ISETP.NE.AND P2, PT, R29, R30, PT ;  /* 0x0000001e1d00720c */ /* 0x000fe40003f45270 */
[----:B------:R-:W-:-:S02]  /*2000*/  ISETP.NE.OR P0, PT, R33, R34, P0 ;  /* 0x000000222100720c */ /* 0x000fc40000705670 */
[----:B------:R-:W-:Y:S02]  /*2010*/  VIMNMX R45, PT, PT, R10, R45, !PT ;  /* 0x0000002d0a2d7248 */ /* 0x000fe40007fe0100 */
        /* <DEDUP_REMOVED lines=12> */
[----:B------:R-:W-:Y:S02]  /*20e0*/  ISETP.NE.OR P0, PT, R31, R24, P0 ;  /* 0x000000181f00720c */ /* 0x000fe40000705670 */
[C---:B------:R-:W-:Y:S02]  /*20f0*/  VIMNMX R44, PT, PT, R5.reuse, R44, !PT ;  /* 0x0000002c052c7248 */ /* 0x040fe40007fe0100 */
[----:B------:R-:W-:Y:S02]  /*2100*/  ISETP.NE.AND P2, PT, R26, R27, PT ;  /* 0x0000001b1a00720c */ /* 0x000fe40003f45270 */
[----:B------:R-:W-:Y:S02]  /*2110*/  ISETP.NE.OR P0, PT, R24, R25, P0 ;  /* 0x000000191800720c */ /* 0x000fe40000705670 */
[----:B------:R-:W-:-:S02]  /*2120*/  SEL R45, R5, R44, P3 ;  /* 0x0000002c052d7207 */ /* 0x000fc40001800000 */
[CC--:B------:R-:W-:Y:S02]  /*2130*/  ISETP.NE.AND P3, PT, R25.reuse, R26.reuse, PT ;  /* 0x0000001a1900720c */ /* 0x0c0fe40003f65270 */
[----:B------:R-:W-:Y:S02]  /*2140*/  ISETP.NE.OR P0, PT, R25, R26, P0 ;  /* 0x0000001a1900720c */ /* 0x000fe40000705670 */
[----:B------:R-:W-:Y:S02]  /*2150*/  VIMNMX R45, PT, PT, R6, R45, !PT ;  /* 0x0000002d062d7248 */ /* 0x000fe40007fe0100 */
        /* <DEDUP_REMOVED lines=42> */
[----:B------:R-:W-:Y:S01]  /*2400*/  BAR.SYNC.DEFER_BLOCKING 0x0 ;  /* 0x0000000000007b1d */ /* 0x000fe20000010000 */
[----:B------:R-:W-:-:S05]  /*2410*/  ISETP.NE.AND P4, PT, R65, 0x2, PT ;  /* 0x000000024100780c */ /* 0x000fca0003f85270 */
[----:B------:R-:W-:Y:S04]  /*2420*/  SHFL.UP PT, R7, R60, 0x1, RZ ;  /* 0x042000003c077989 */ /* 0x000fe800000e00ff */
[----:B------:R-:W-:Y:S04]  /*2430*/  SHFL.UP PT, R27, R27, 0x1, RZ ;  /* 0x042000001b1b7989 */ /* 0x000fe800000e00ff */
[----:B------:R-:W0:Y:S04]  /*2440*/  LDS.128 R44, [UR4] ;  /* 0x00000004ff2c7984 */ /* 0x000e280008000c00 */
[----:B------:R-:W1:Y:S04]  /*2450*/  LDS.128 R48, [UR4+0x10] ;  /* 0x00001004ff307984 */ /* 0x000e680008000c00 */
[----:B------:R-:W2:Y:S04]  /*2460*/  LDS.128 R52, [UR4+0x20] ;  /* 0x00002004ff347984 */ /* 0x000ea80008000c00 */
[----:B------:R-:W3:Y:S01]  /*2470*/  LDS.64 R56, [UR4+0x30] ;  /* 0x00003004ff387984 */ /* 0x000ee20008000a00 */
[----:B0-----:R-:W-:-:S02]  /*2480*/  ISETP.NE.AND P0, PT, R46, RZ, PT ;  /* 0x000000ff2e00720c */ /* 0x001fc40003f05270 */
[----:B------:R-:W-:Y:S02]  /*2490*/  LOP3.LUT R61, R46, R44, RZ, 0xfc, !PT ;  /* 0x0000002c2e3d7212 */ /* 0x000fe400078efcff */
[C---:B-1----:R-:W-:Y:S02]  /*24a0*/  ISETP.NE.AND P3, PT, R48.reuse, RZ, PT ;  /* 0x000000ff3000720c */ /* 0x042fe40003f65270 */
[----:B------:R-:W-:Y:S02]  /*24b0*/  LOP3.LUT R63, R48, R46, R44, 0xfe, !PT ;  /* 0x0000002e303f7212 */ /* 0x000fe400078efe2c */
[----:B--2---:R-:W-:Y:S02]  /*24c0*/  ISETP.NE.AND P6, PT, R52, RZ, PT ;  /* 0x000000ff3400720c */ /* 0x004fe40003fc5270 */
[----:B------:R-:W-:-:S03]  /*24d0*/  SEL R44, R61, R44, !P4 ;  /* 0x0000002c3d2c7207 */ /* 0x000fc60006000000 */
[----:B------:R-:W-:Y:S02]  /*24e0*/  @!P0 VIMNMX R47, PT, PT, R45, R47, !PT ;  /* 0x0000002f2d2f8248 */ /* 0x000fe40007fe0100 */
[----:B------:R-:W-:Y:S02]  /*24f0*/  ISETP.NE.AND P0, PT, R50, RZ, PT ;  /* 0x000000ff3200720c */ /* 0x000fe40003f05270 */
[C---:B------:R-:W-:Y:S02]  /*2500*/  @!P3 VIMNMX R49, PT, PT, R47.reuse, R49, !PT ;  /* 0x000000312f31b248 */ /* 0x040fe40007fe0100 */
[----:B------:R-:W-:Y:S02]  /*2510*/  ISETP.GE.U32.AND P3, PT, R64, 0x20, PT ;  /* 0x000000204000780c */ /* 0x000fe40003f66070 */
[----:B------:R-:W-:Y:S02]  /*2520*/  SEL R46, R47, R45, !P4 ;  /* 0x0000002d2f2e7207 */ /* 0x000fe40006000000 */
        /* <DEDUP_REMOVED lines=25> */
[----:B------:R-:W-:Y:S02]  /*26c0*/  @P3 SEL R27, R46, R27, !P5 ;  /* 0x0000001b2e1b3207 */ /* 0x000fe40006800000 */
[----:B------:R-:W-:Y:S02]  /*26d0*/  @P3 LOP3.LUT R7, R44, R45, RZ, 0xfc, !PT ;  /* 0x0000002d2c073212 */ /* 0x000fe400078efcff */
[----:B------:R-:W-:Y:S02]  /*26e0*/  LOP3.LUT R56, R56, R54, R63, 0xfe, !PT ;  /* 0x0000003638387212 */ /* 0x000fe400078efe3f */
[----:B------:R-:W-:Y:S02]  /*26f0*/  @!P4 VIMNMX R57, PT, PT, R55, R57, !PT ;  /* 0x000000393739c248 */ /* 0x000fe40007fe0100 */
[----:B------:R-:W-:Y:S01]  /*2700*/  SEL R50, RZ, 0x1, !P2 ;  /* 0x00000001ff327807 */ /* 0x000fe20005000000 */
[----:B------:R-:W-:Y:S06]  /*2710*/  @P3 BRA `(.L_x_384) ;  /* 0x0000000c00903947 */ /* 0x000fec0003800000 */
[----:B------:R-:W0:Y:S01]  /*2720*/  LDC.64 R48, c[0x0][0x3a0] ;  /* 0x0000e800ff307b82 */ /* 0x000e220000000a00 */
[----:B------:R-:W-:Y:S01]  /*2730*/  @!P1 IMAD.MOV.U32 R46, RZ, RZ, 0x64 ;  /* 0x00000064ff2e9424 */ /* 0x000fe200078e00ff */
[----:B------:R-:W-:Y:S01]  /*2740*/  LOP3.LUT R54, RZ, R64, RZ, 0x33, !PT ;  /* 0x00000040ff367212 */ /* 0x000fe200078e33ff */
[----:B------:R-:W-:Y:S01]  /*2750*/  @!P1 IMAD.MOV.U32 R47, RZ, RZ, 0x0 ;  /* 0x00000000ff2f9424 */ /* 0x000fe200078e00ff */
[----:B------:R1:W-:Y:S01]  /*2760*/  @!P1 STS [UR4+0x74], R56 ;  /* 0x00007438ff009988 */ /* 0x0003e20008000804 */
[----:B------:R-:W-:Y:S02]  /*2770*/  @!P1 IMAD.MOV.U32 R44, RZ, RZ, R56 ;  /* 0x000000ffff2c9224 */ /* 0x000fe400078e0038 */
[----:B------:R-:W-:Y:S01]  /*2780*/  @!P1 IMAD.MOV.U32 R45, RZ, RZ, R57 ;  /* 0x000000ffff2d9224 */ /* 0x000fe200078e0039 */
[----:B------:R1:W-:Y:S01]  /*2790*/  @!P1 STS [UR4+0x78], R57 ;  /* 0x00007839ff009988 */ /* 0x0003e20008000804 */
[----:B------:R-:W-:Y:S02]  /*27a0*/  IMAD.MOV.U32 R51, RZ, RZ, R59 ;  /* 0x000000ffff337224 */ /* 0x000fe400078e003b */
[----:B------:R-:W-:-:S02]  /*27b0*/  IMAD.MOV.U32 R60, RZ, RZ, 0x3a0 ;  /* 0x000003a0ff3c7424 */ /* 0x000fc400078e00ff */
[----:B0-----:R-:W-:-:S05]  /*27c0*/  IMAD.WIDE.U32 R48, R59, 0x10, R48 ;  /* 0x000000103b307825 */ /* 0x001fca00078e0030 */
[----:B------:R1:W-:Y:S01]  /*27d0*/  @!P1 ST.E.128.STRONG.GPU desc[UR8][R48.64+0x200], R44 ;  /* 0x0002002c30009985 */ /* 0x0003e2000c10fd08 */
[----:B------:R-:W-:Y:S05]  /*27e0*/  NANOSLEEP 0x118 ;  /* 0x000001180000795d */ /* 0x000fea0003800000 */
[----:B------:R-:W-:-:S07]  /*27f0*/  IMAD.WIDE R52, R54, 0x10, R48 ;  /* 0x0000001036347825 */ /* 0x000fce00078e0230 */
.L_x_386:
        /* <DEDUP_REMOVED lines=29> */
.L_x_412:
        /* <DEDUP_REMOVED lines=9> */
[----:B------:R-:W-:Y:S02]  /*2a60*/  ISETP.NE.AND P1, PT, R44, RZ, PT ;  /* 0x000000ff2c00720c */ /* 0x000fe40003f25270 */
[----:B0-----:R-:W-:-:S05]  /*2a70*/  LOP3.LUT R60, R60, 0x80000000, R53, 0xec, !PT ;  /* 0x800000003c3c7812 */ /* 0x001fca00078eec35 */
[----:B------:R-:W-:-:S05]  /*2a80*/  VIADD R55, R60, 0xffffffff ;  /* 0xffffffff3c377836 */ /* 0x000fca0000000000 */
[----:B------:R-:W-:Y:S01]  /*2a90*/  LOP3.LUT R55, R60, R55, RZ, 0xc, !PT ;  /* 0x000000373c377212 */ /* 0x000fe200078e0cff */
[----:B------:R-:W-:-:S05]  /*2aa0*/  VIADD R60, R58, 0x2 ;  /* 0x000000023a3c7836 */ /* 0x000fca0000000000 */
[----:B------:R-:W0:Y:S02]  /*2ab0*/  POPC R55, R55 ;  /* 0x0000003700377309 */ /* 0x000e240000000000 */
[----:B0-----:R-:W0:Y:S01]  /*2ac0*/  SHFL.DOWN PT, R66, R45, 0x1, R55 ;  /* 0x082000002d427989 */ /* 0x001e2200000e0037 */
        /* <DEDUP_REMOVED lines=8> */
[----:B------:R-:W0:Y:S01]  /*2b50*/  SHFL.DOWN PT, R62, R63, 0x2, R55 ;  /* 0x084000003f3e7989 */ /* 0x000e2200000e0037 */
[----:B------:R-:W-:-:S03]  /*2b60*/  VIADD R60, R58, 0x4 ;  /* 0x000000043a3c7836 */ /* 0x000fc60000000000 */
[----:B------:R-:W1:Y:S01]  /*2b70*/  SHFL.DOWN PT, R66, R52, 0x2, R55 ;  /* 0x0840000034427989 */ /* 0x000e6200000e0037 */
[----:B0-----:R-:W-:-:S07]  /*2b80*/  VIMNMX R62, PT, PT, R63, R62, !PT ;  /* 0x0000003e3f3e7248 */ /* 0x001fce0007fe0100 */
[----:B------:R-:W-:Y:S02]  /*2b90*/  @!P0 SEL R63, R62, R63, !P2 ;  /* 0x0000003f3e3f8207 */ /* 0x000fe40005000000 */
[----:B-1----:R-:W-:Y:S02]  /*2ba0*/  SEL R45, R66, RZ, !P0 ;  /* 0x000000ff422d7207 */ /* 0x002fe40004000000 */
[----:B------:R-:W-:Y:S01]  /*2bb0*/  ISETP.GT.AND P0, PT, R60, R55, PT ;  /* 0x000000373c00720c */ /* 0x000fe20003f04270 */
[----:B------:R-:W0:Y:S01]  /*2bc0*/  SHFL.DOWN PT, R64, R63, 0x4, R55 ;  /* 0x088000003f407989 */ /* 0x000e2200000e0037 */
[----:B------:R-:W-:Y:S01]  /*2bd0*/  LOP3.LUT P1, R44, R52, RZ, R45, 0xfa, !PT ;  /* 0x000000ff342c7212 */ /* 0x000fe2000782fa2d */
[----:B------:R-:W-:-:S04]  /*2be0*/  VIADD R52, R58, 0x8 ;  /* 0x000000083a347836 */ /* 0x000fc80000000000 */
        /* <DEDUP_REMOVED lines=12> */
[----:B------:R-:W0:Y:S01]  /*2cb0*/  SHFL.DOWN PT, R66, R63, 0x10, R55 ;  /* 0x0a0000003f427989 */ /* 0x000e2200000e0037 */
[----:B------:R-:W-:Y:S01]  /*2cc0*/  LOP3.LUT P1, R52, R62, RZ, R45, 0xfa, !PT ;  /* 0x000000ff3e347212 */ /* 0x000fe2000782fa2d */
[----:B------:R-:W-:Y:S01]  /*2cd0*/  VIADD R46, R58, 0x10 ;  /* 0x000000103a2e7836 */ /* 0x000fe20000000000 */
[----:B------:R-:W1:Y:S01]  /*2ce0*/  LDC.64 R44, c[0x0][0x3a0] ;  /* 0x0000e800ff2c7b82 */ /* 0x000e620000000a00 */
[----:B------:R-:W-:Y:S02]  /*2cf0*/  ISETP.NE.AND.EX P0, PT, R47, RZ, PT, P0 ;  /* 0x000000ff2f00720c */ /* 0x000fe40003f05300 */
[----:B------:R-:W2:Y:S01]  /*2d00*/  SHFL.DOWN PT, R64, R52, 0x10, R55 ;  /* 0x0a00000034407989 */ /* 0x000ea200000e0037 */
[----:B------:R-:W-:-:S10]  /*2d10*/  ISETP.GT.AND P2, PT, R46, R55, PT ;  /* 0x000000372e00720c */ /* 0x000fd40003f44270 */
[----:B------:R-:W-:Y:S02]  /*2d20*/  VOTE.ALL P5, P0 ;  /* 0x0000000000ff7806 */ /* 0x000fe400000a0000 */
[----:B0-----:R-:W-:Y:S02]  /*2d30*/  VIMNMX R66, PT, PT, R63, R66, !PT ;  /* 0x000000423f427248 */ /* 0x001fe40007fe0100 */
[----:B-1----:R-:W-:Y:S02]  /*2d40*/  IADD3 R61, P3, PT, R44, 0x200, RZ ;  /* 0x000002002c3d7810 */ /* 0x002fe40007f7e0ff */
[----:B------:R-:W-:Y:S02]  /*2d50*/  @!P2 SEL R63, R66, R63, !P1 ;  /* 0x0000003f423fa207 */ /* 0x000fe40004800000 */
[----:B--2---:R-:W-:Y:S01]  /*2d60*/  SEL R47, R64, RZ, !P2 ;  /* 0x000000ff402f7207 */ /* 0x004fe20005000000 */
[----:B------:R-:W-:Y:S02]  /*2d70*/  IMAD.X R62, RZ, RZ, R45, P3 ;  /* 0x000000ffff3e7224 */ /* 0x000fe400018e062d */
[----:B------:R-:W-:Y:S01]  /*2d80*/  IMAD.MOV.U32 R54, RZ, RZ, R63 ;  /* 0x000000ffff367224 */ /* 0x000fe200078e003f */
[----:B------:R-:W-:-:S07]  /*2d90*/  LOP3.LUT R52, R47, R52, RZ, 0xfc, !PT ;  /* 0x000000342f347212 */ /* 0x000fce00078efcff */
.L_x_426:
[----:B------:R-:W-:Y:S05]  /*2da0*/  @!P5 BRA `(.L_x_388) ;  /* 0x000000040080d947 */ /* 0x000fea0003800000 */
[----:B------:R-:W-:-:S07]  /*2db0*/  IMAD.MOV.U32 R63, RZ, RZ, 0x3a0 ;  /* 0x000003a0ff3f7424 */ /* 0x000fce00078e00ff */
.L_x_392:
[----:B------:R-:W-:Y:S01]  /*2dc0*/  SHF.R.U32.HI R63, RZ, 0x1, R63 ;  /* 0x00000001ff3f7819 */ /* 0x000fe2000001163f */
[----:B------:R-:W-:Y:S02]  /*2dd0*/  IMAD.MOV.U32 R44, RZ, RZ, R61 ;  /* 0x000000ffff2c7224 */ /* 0x000fe400078e003d */
[----:B------:R-:W-:Y:S02]  /*2de0*/  IMAD.MOV.U32 R45, RZ, RZ, R62 ;  /* 0x000000ffff2d7224 */ /* 0x000fe400078e003e */
[----:B------:R-:W-:Y:S02]  /*2df0*/  IMAD.MOV.U32 R64, RZ, RZ, R54 ;  /* 0x000000ffff407224 */ /* 0x000fe400078e0036 */
[----:B------:R-:W-:-:S04]  /*2e00*/  IMAD.WIDE R54, R59, 0x10, R44 ;  /* 0x000000103b367825 */ /* 0x000fc800078e022c */
[----:B------:R-:W-:-:S07]  /*2e10*/  IMAD.MOV.U32 R60, RZ, RZ, R63 ;  /* 0x000000ffff3c7224 */ /* 0x000fce00078e003f */
.L_x_390:
        /* <DEDUP_REMOVED lines=29> */
.L_x_429:
        /* <DEDUP_REMOVED lines=8> */
[----:B------:R-:W-:Y:S01]  /*3070*/  ISETP.NE.AND P1, PT, R44, RZ, PT ;  /* 0x000000ff2c00720c */ /* 0x000fe20003f25270 */
[----:B------:R-:W-:Y:S01]  /*3080*/  VIADD R59, R59, 0xffffffe0 ;  /* 0xffffffe03b3b7836 */ /* 0x000fe20000000000 */
[----:B------:R-:W-:Y:S02]  /*3090*/  LOP3.LUT R60, R60, 0x80000000, R53, 0xec, !PT ;  /* 0x800000003c3c7812 */ /* 0x000fe400078eec35 */
[----:B------:R-:W-:-:S03]  /*30a0*/  ISETP.NE.U32.AND P5, PT, R46, 0x65, PT ;  /* 0x000000652e00780c */ /* 0x000fc60003fa5070 */
[----:B------:R-:W-:Y:S01]  /*30b0*/  VIADD R55, R60, 0xffffffff ;  /* 0xffffffff3c377836 */ /* 0x000fe20000000000 */
[----:B------:R-:W-:-:S04]  /*30c0*/  ISETP.NE.AND.EX P5, PT, R47, RZ, PT, P5 ;  /* 0x000000ff2f00720c */ /* 0x000fc80003fa5350 */
[----:B------:R-:W-:-:S06]  /*30d0*/  LOP3.LUT R55, R60, R55, RZ, 0xc, !PT ;  /* 0x000000373c377212 */ /* 0x000fcc00078e0cff */
[----:B------:R-:W0:Y:S03]  /*30e0*/  POPC R55, R55 ;  /* 0x0000003700377309 */ /* 0x000e260000000000 */
[----:B------:R-:W-:Y:S01]  /*30f0*/  VOTE.ALL P5, P5 ;  /* 0x0000000000ff7806 */ /* 0x000fe200028a0000 */
        /* <DEDUP_REMOVED lines=12> */
[----:B0-----:R-:W-:Y:S02]  /*31c0*/  VIMNMX R44, PT, PT, R67, R69, !PT ;  /* 0x00000045432c7248 */ /* 0x001fe40007fe0100 */
[----:B-1----:R-:W-:-:S05]  /*31d0*/  SEL R45, R66, RZ, !P0 ;  /* 0x000000ff422d7207 */ /* 0x002fca0004000000 */
[----:B------:R-:W-:Y:S02]  /*31e0*/  @!P0 SEL R67, R44, R67, !P1 ;  /* 0x000000432c438207 */ /* 0x000fe40004800000 */
[----:B------:R-:W-:Y:S02]  /*31f0*/  LOP3.LUT P2, R44, R68, RZ, R45, 0xfa, !PT ;  /* 0x000000ff442c7212 */ /* 0x000fe4000784fa2d */
[----:B------:R-:W-:Y:S01]  /*3200*/  ISETP.GT.AND P0, PT, R54, R55, PT ;  /* 0x000000373600720c */ /* 0x000fe20003f04270 */
[----:B------:R-:W0:Y:S04]  /*3210*/  SHFL.DOWN PT, R45, R67, 0x4, R55 ;  /* 0x08800000432d7989 */ /* 0x000e2800000e0037 */
[----:B------:R-:W1:Y:S01]  /*3220*/  SHFL.DOWN PT, R66, R44, 0x4, R55 ;  /* 0x088000002c427989 */ /* 0x000e6200000e0037 */
[----:B0-----:R-:W-:-:S07]  /*3230*/  VIMNMX R54, PT, PT, R67, R45, !PT ;  /* 0x0000002d43367248 */ /* 0x001fce0007fe0100 */
[----:B------:R-:W-:Y:S01]  /*3240*/  @!P0 SEL R67, R54, R67, !P2 ;  /* 0x0000004336438207 */ /* 0x000fe20005000000 */
[----:B------:R-:W-:Y:S01]  /*3250*/  VIADD R54, R58, 0x8 ;  /* 0x000000083a367836 */ /* 0x000fe20000000000 */
[----:B-1----:R-:W-:Y:S02]  /*3260*/  SEL R45, R66, RZ, !P0 ;  /* 0x000000ff422d7207 */ /* 0x002fe40004000000 */
[----:B------:R-:W-:Y:S01]  /*3270*/  ISETP.NE.AND P2, PT, R52, RZ, PT ;  /* 0x000000ff3400720c */ /* 0x000fe20003f45270 */
[----:B------:R-:W0:Y:S01]  /*3280*/  SHFL.DOWN PT, R69, R67, 0x8, R55 ;  /* 0x0900000043457989 */ /* 0x000e2200000e0037 */
[----:B------:R-:W-:Y:S02]  /*3290*/  LOP3.LUT P1, R68, R44, RZ, R45, 0xfa, !PT ;  /* 0x000000ff2c447212 */ /* 0x000fe4000782fa2d */
[----:B------:R-:W-:Y:S01]  /*32a0*/  ISETP.GT.AND P0, PT, R54, R55, PT ;  /* 0x000000373600720c */ /* 0x000fe20003f04270 */
[----:B------:R-:W-:Y:S02]  /*32b0*/  VIADD R54, R58, 0x10 ;  /* 0x000000103a367836 */ /* 0x000fe40000000000 */
[----:B------:R-:W1:Y:S01]  /*32c0*/  SHFL.DOWN PT, R66, R68, 0x8, R55 ;  /* 0x0900000044427989 */ /* 0x000e6200000e0037 */
[----:B0-----:R-:W-:-:S09]  /*32d0*/  VIMNMX R44, PT, PT, R67, R69, !PT ;  /* 0x00000045432c7248 */ /* 0x001fd20007fe0100 */
        /* <DEDUP_REMOVED lines=9> */
[----:B------:R-:W-:Y:S02]  /*3370*/  @!P2 VIMNMX R64, PT, PT, R67, R64, !PT ;  /* 0x000000404340a248 */ /* 0x000fe40007fe0100 */
[----:B------:R-:W-:-:S03]  /*3380*/  LOP3.LUT R52, R45, R44, R52, 0xfe, !PT ;  /* 0x0000002c2d347212 */ /* 0x000fc600078efe34 */
[----:B------:R-:W-:-:S07]  /*3390*/  IMAD.MOV.U32 R54, RZ, RZ, R64 ;  /* 0x000000ffff367224 */ /* 0x000fce00078e0040 */
.L_x_443:
[----:B------:R-:W-:Y:S05]  /*33a0*/  @P5 BRA `(.L_x_392) ;  /* 0xfffffff800845947 */ /* 0x000fea000383ffff */
.L_x_388:
[----:B------:R-:W0:Y:S01]  /*33b0*/  S2R R44, SR_TID.X ;  /* 0x00000000002c7919 */ /* 0x000e220000002100 */
[----:B------:R-:W-:Y:S01]  /*33c0*/  ISETP.NE.AND P1, PT, R58, RZ, PT ;  /* 0x000000ff3a00720c */ /* 0x000fe20003f25270 */
[----:B------:R-:W-:Y:S01]  /*33d0*/  BSSY.RECONVERGENT B1, `(.L_x_393) ;  /* 0x0000015000017945 */ /* 0x000fe20003800200 */
[----:B------:R-:W-:-:S11]  /*33e0*/  IMAD.MOV.U32 R53, RZ, RZ, R54 ;  /* 0x000000ffff357224 */ /* 0x000fd600078e0036 */
[----:B------:R-:W1:Y:S01]  /*33f0*/  @!P1 S2R R45, SR_CgaCtaId ;  /* 0x00000000002d9919 */ /* 0x000e620000008800 */
[----:B0-----:R-:W-:Y:S02]  /*3400*/  ISETP.NE.AND P0, PT, R44, RZ, PT ;  /* 0x000000ff2c00720c */ /* 0x001fe40003f05270 */
[----:B------:R-:W-:-:S04]  /*3410*/  @!P1 MOV R44, 0x400 ;  /* 0x00000400002c9802 */ /* 0x000fc80000000f00 */
[----:B-1----:R-:W-:-:S07]  /*3420*/  @!P1 LEA R51, R45, R44, 0x18 ;  /* 0x0000002c2d339211 */ /* 0x002fce00078ec0ff */
[----:B------:R-:W-:Y:S05]  /*3430*/  @P0 BRA `(.L_x_394) ;  /* 0x0000000000380947 */ /* 0x000fea0003800000 */
        /* <DEDUP_REMOVED lines=14> */
.L_x_394:
[----:B------:R-:W-:Y:S05]  /*3520*/  BSYNC.RECONVERGENT B1 ;  /* 0x0000000000017941 */ /* 0x000fea0003800200 */
.L_x_393:
[----:B------:R0:W-:Y:S01]  /*3530*/  @!P1 STS.64 [R51+0x40], R52 ;  /* 0x0000403433009388 */ /* 0x0001e20000000a00 */
[----:B------:R-:W-:Y:S02]  /*3540*/  @!P1 IMAD.MOV.U32 R7, RZ, RZ, R52 ;  /* 0x000000ffff079224 */ /* 0x000fe400078e0034 */
[----:B------:R-:W-:-:S07]  /*3550*/  @!P1 IMAD.MOV.U32 R27, RZ, RZ, R54 ;  /* 0x000000ffff1b9224 */ /* 0x000fce00078e0036 */
.L_x_384:
[----:B------:R-:W-:Y:S05]  /*3560*/  WARPSYNC.ALL ;  /* 0x0000000000007948 */ /* 0x000fea0003800000 */
[----:B------:R-:W2:Y:S08]  /*3570*/  S2UR UR6, SR_CgaCtaId ;  /* 0x00000000000679c3 */ /* 0x000eb00000008800 */
[----:B------:R-:W-:Y:S01]  /*3580*/  BAR.SYNC.DEFER_BLOCKING 0x0 ;  /* 0x0000000000007b1d */ /* 0x000fe20000010000 */
[----:B------:R-:W-:-:S02]  /*3590*/  ISETP.NE.AND P4, PT, R3, R40, PT ;  /* 0x000000280300720c */ /* 0x000fc40003f85270 */
[----:B------:R-:W-:Y:S02]  /*35a0*/  ISETP.NE.AND P0, PT, R40, R41, PT ;  /* 0x000000292800720c */ /* 0x000fe40003f05270 */
[----:B------:R-:W-:Y:S01]  /*35b0*/  ISETP.NE.AND P1, PT, R7, RZ, PT ;  /* 0x000000ff0700720c */ /* 0x000fe20003f25270 */
[----:B------:R-:W-:Y:S01]  /*35c0*/  UMOV UR5, 0x400 ;  /* 0x0000040000057882 */ /* 0x000fe20000000000 */
[----:B------:R-:W-:Y:S01]  /*35d0*/  ISETP.NE.AND P3, PT, R41, R42, PT ;  /* 0x0000002a2900720c */ /* 0x000fe20003f65270 */
[----:B-1----:R-:W1:Y:S01]  /*35e0*/  S2R R45, SR_TID.X ;  /* 0x00000000002d7919 */ /* 0x002e620000002100 */
[----:B------:R-:W-:Y:S02]  /*35f0*/  ISETP.NE.AND P6, PT, R36, R37, PT ;  /* 0x000000252400720c */ /* 0x000fe40003fc5270 */
[----:B------:R-:W-:Y:S02]  /*3600*/  ISETP.NE.AND P5, PT, R37, R38, PT ;  /* 0x000000262500720c */ /* 0x000fe40003fa5270 */
[----:B------:R-:W-:-:S02]  /*3610*/  SEL R7, RZ, 0x1, !P0 ;  /* 0x00000001ff077807 */ /* 0x000fc40004000000 */
[----:B------:R-:W-:Y:S02]  /*3620*/  SEL R37, RZ, 0x1, !P3 ;  /* 0x00000001ff257807 */ /* 0x000fe40005800000 */
[----:B------:R-:W-:Y:S02]  /*3630*/  SEL R40, RZ, 0x1, !P6 ;  /* 0x00000001ff287807 */ /* 0x000fe40007000000 */
[----:B------:R-:W-:Y:S01]  /*3640*/  SEL R41, RZ, 0x1, !P5 ;  /* 0x00000001ff297807 */ /* 0x000fe20006800000 */
[----:B--2---:R-:W-:-:S09]  /*3650*/  ULEA UR5, UR6, UR5, 0x18 ;  /* 0x0000000506057291 */ /* 0x004fd2000f8ec0ff */
[----:B------:R-:W2:Y:S01]  /*3660*/  LDS R44, [UR5+0x44] ;  /* 0x00004405ff2c7984 */ /* 0x000ea20008000800 */
[----:B-1----:R-:W-:Y:S02]  /*3670*/  ISETP.NE.AND P2, PT, R45, RZ, PT ;  /* 0x000000ff2d00720c */ /* 0x002fe40003f45270 */
[----:B--2---:R-:W-:-:S11]  /*3680*/  VIMNMX R44, PT, PT, R44, R27, !PT ;  /* 0x0000001b2c2c7248 */ /* 0x004fd60007fe0100 */
[----:B------:R-:W-:Y:S02]  /*3690*/  @P2 SEL R27, R44, R27, !P1 ;  /* 0x0000001b2c1b2207 */ /* 0x000fe40004800000 */
[----:B------:R-:W-:Y:S02]  /*36a0*/  ISETP.NE.AND P2, PT, R42, R43, PT ;  /* 0x0000002b2a00720c */ /* 0x000fe40003f45270 */
[----:B------:R-:W-:Y:S02]  /*36b0*/  @!P4 VIMNMX R20, PT, PT, R20, R27, !PT ;  /* 0x0000001b1414c248 */ /* 0x000fe40007fe0100 */
[----:B------:R-:W-:Y:S02]  /*36c0*/  ISETP.NE.AND P1, PT, R43, R36, PT ;  /* 0x000000242b00720c */ /* 0x000fe40003f25270 */
[----:B------:R-:W-:Y:S02]  /*36d0*/  @!P0 VIMNMX R21, PT, PT, R21, R20, !PT ;  /* 0x0000001415158248 */ /* 0x000fe40007fe0100 */
[----:B------:R-:W-:-:S02]  /*36e0*/  SEL R36, RZ, 0x1, !P4 ;  /* 0x00000001ff247807 */ /* 0x000fc40006000000 */
[----:B------:R-:W-:Y:S02]  /*36f0*/  @!P3 VIMNMX R22, PT, PT, R22, R21, !PT ;  /* 0x000000151616b248 */ /* 0x000fe40007fe0100 */
[----:B------:R-:W-:Y:S02]  /*3700*/  ISETP.NE.AND P4, PT, R38, R39, PT ;  /* 0x000000272600720c */ /* 0x000fe40003f85270 */
[----:B------:R-:W-:Y:S02]  /*3710*/  @!P2 VIMNMX R23, PT, PT, R23, R22, !PT ;  /* 0x000000161717a248 */ /* 0x000fe40007fe0100 */
[----:B------:R-:W-:Y:S02]  /*3720*/  ISETP.NE.AND P0, PT, R39, R32, PT ;  /* 0x000000202700720c */ /* 0x000fe40003f05270 */
[----:B------:R-:W-:Y:S02]  /*3730*/  @!P1 VIMNMX R16, PT, PT, R16, R23, !PT ;  /* 0x0000001710109248 */ /* 0x000fe40007fe0100 */
[----:B------:R-:W-:-:S02]  /*3740*/  ISETP.NE.AND P3, PT, R32, R33, PT ;  /* 0x000000212000720c */ /* 0x000fc40003f65270 */
[----:B------:R-:W-:Y:S02]  /*3750*/  @!P6 VIMNMX R17, PT, PT, R17, R16, !PT ;  /* 0x000000101111e248 */ /* 0x000fe40007fe0100 */
[----:B------:R-:W-:Y:S02]  /*3760*/  SEL R38, RZ, 0x1, !P2 ;  /* 0x00000001ff267807 */ /* 0x000fe40005000000 */
[----:B------:R-:W-:Y:S02]  /*3770*/  @!P5 VIMNMX R18, PT, PT, R18, R17, !PT ;  /* 0x000000111212d248 */ /* 0x000fe40007fe0100 */
[----:B------:R-:W-:Y:S02]  /*3780*/  ISETP.NE.AND P2, PT, R33, R34, PT ;  /* 0x000000222100720c */ /* 0x000fe40003f45270 */
[----:B------:R-:W-:Y:S02]  /*3790*/  @!P4 VIMNMX R19, PT, PT, R19, R18, !PT ;  /* 0x000000121313c248 */ /* 0x000fe40007fe0100 */
[----:B------:R-:W-:-:S02]  /*37a0*/  SEL R39, RZ, 0x1, !P1 ;  /* 0x00000001ff277807 */ /* 0x000fc40004800000 */
[----:B------:R-:W-:Y:S02]  /*37b0*/  ISETP.NE.AND P1, PT, R34, R35, PT ;  /* 0x000000232200720c */ /* 0x000fe40003f25270 */
[----:B------:R-:W-:Y:S02]  /*37c0*/  @!P0 VIMNMX R12, PT, PT, R12, R19, !PT ;  /* 0x000000130c0c8248 */ /* 0x000fe40007fe0100 */
[----:B------:R-:W-:Y:S02]  /*37d0*/  ISETP.NE.AND P6, PT, R35, R28, PT ;  /* 0x0000001c2300720c */ /* 0x000fe40003fc5270 */
[----:B------:R-:W-:Y:S01]  /*37e0*/  @!P3 VIMNMX R13, PT, PT, R13, R12, !PT ;  /* 0x0000000c0d0db248 */ /* 0x000fe20007fe0100 */
[----:B------:R-:W-:Y:S01]  /*37f0*/  IMAD.MOV.U32 R3, RZ, RZ, R12 ;  /* 0x000000ffff037224 */ /* 0x000fe200078e000c */
[----:B------:R-:W-:Y:S02]  /*3800*/  ISETP.NE.AND P5, PT, R28, R29, PT ;  /* 0x0000001d1c00720c */ /* 0x000fe40003fa5270 */
[----:B------:R-:W-:-:S02]  /*3810*/  @!P2 VIMNMX R14, PT, PT, R14, R13, !PT ;  /* 0x0000000d0e0ea248 */ /* 0x000fc40007fe0100 */
[----:B------:R-:W-:Y:S02]  /*3820*/  SEL R43, RZ, 0x1, !P0 ;  /* 0x00000001ff2b7807 */ /* 0x000fe40004000000 */
[----:B------:R-:W-:Y:S01]  /*3830*/  ISETP.NE.AND P0, PT, R29, R30, PT ;  /* 0x0000001e1d00720c */ /* 0x000fe20003f05270 */
[----:B------:R-:W-:Y:S01]  /*3840*/  IMAD.MOV.U32 R29, RZ, RZ, R13 ;  /* 0x000000ffff1d7224 */ /* 0x000fe200078e000d */
[----:B------:R-:W-:Y:S02]  /*3850*/  @!P1 VIMNMX R15, PT, PT, R15, R14, !PT ;  /* 0x0000000e0f0f9248 */ /* 0x000fe40007fe0100 */
[----:B------:R-:W-:Y:S02]  /*3860*/  SEL R44, RZ, 0x1, !P3 ;  /* 0x00000001ff2c7807 */ /* 0x000fe40005800000 */
[----:B------:R-:W-:Y:S01]  /*3870*/  ISETP.NE.AND P3, PT, R30, R31, PT ;  /* 0x0000001f1e00720c */ /* 0x000fe20003f65270 */
[----:B------:R-:W-:Y:S01]  /*3880*/  IMAD.MOV.U32 R33, RZ, RZ, R15 ;  /* 0x000000ffff217224 */ /* 0x000fe200078e000f */
[----:B------:R-:W-:-:S02]  /*3890*/  @!P6 VIMNMX R8, PT, PT, R8, R15, !PT ;  /* 0x0000000f0808e248 */ /* 0x000fc40007fe0100 */
[----:B------:R-:W-:Y:S02]  /*38a0*/  SEL R46, RZ, 0x1, !P1 ;  /* 0x00000001ff2e7807 */ /* 0x000fe40004800000 */
[----:B------:R-:W-:Y:S01]  /*38b0*/  ISETP.NE.AND P1, PT, R31, R24, PT ;  /* 0x000000181f00720c */ /* 0x000fe20003f25270 */
[----:B------:R-:W-:Y:S01]  /*38c0*/  IMAD.MOV.U32 R31, RZ, RZ, R14 ;  /* 0x000000ffff1f7224 */ /* 0x000fe200078e000e */
[----:B------:R-:W-:Y:S01]  /*38d0*/  @!P5 VIMNMX R9, PT, PT, R9, R8, !PT ;  /* 0x000000080909d248 */ /* 0x000fe20007fe0100 */
[----:B------:R-:W-:Y:S01]  /*38e0*/  IMAD.MOV.U32 R48, RZ, RZ, R8 ;  /* 0x000000ffff307224 */ /* 0x000fe200078e0008 */
        /* <DEDUP_REMOVED lines=10> */
[----:B------:R-:W-:Y:S01]  /*3990*/  @!P1 VIMNMX R4, PT, PT, R4, R11, !PT ;  /* 0x0000000b04049248 */ /* 0x000fe20007fe0100 */
[----:B------:R-:W-:Y:S01]  /*39a0*/  IMAD.MOV.U32 R58, RZ, RZ, R11 ;  /* 0x000000ffff3a7224 */ /* 0x000fe200078e000b */
[----:B0-----:R-:W-:-:S02]  /*39b0*/  SEL R51, RZ, 0x1, !P5 ;  /* 0x00000001ff337807 */ /* 0x001fc40006800000 */
[----:B------:R-:W-:Y:S01]  /*39c0*/  @!P2 VIMNMX R5, PT, PT, R5, R4, !PT ;  /* 0x000000040505a248 */ /* 0x000fe20007fe0100 */
[----:B------:R-:W-:Y:S01]  /*39d0*/  IMAD.MOV.U32 R59, RZ, RZ, R4 ;  /* 0x000000ffff3b7224 */ /* 0x000fe200078e0004 */
[----:B------:R-:W-:Y:S02]  /*39e0*/  SEL R52, RZ, 0x1, !P0 ;  /* 0x00000001ff347807 */ /* 0x000fe40004000000 */
[----:B------:R-:W-:Y:S01]  /*39f0*/  @!P4 VIMNMX R6, PT, PT, R6, R5, !PT ;  /* 0x000000050606c248 */ /* 0x000fe20007fe0100 */
[----:B------:R-:W-:Y:S01]  /*3a00*/  IMAD.MOV.U32 R60, RZ, RZ, R5 ;  /* 0x000000ffff3c7224 */ /* 0x000fe200078e0005 */
[----:B------:R-:W-:Y:S02]  /*3a10*/  SEL R53, RZ, 0x1, !P3 ;  /* 0x00000001ff357807 */ /* 0x000fe40005800000 */
[----:B------:R-:W-:Y:S01]  /*3a20*/  SEL R54, RZ, 0x1, !P1 ;  /* 0x00000001ff367807 */ /* 0x000fe20004800000 */
[----:B------:R-:W-:Y:S01]  /*3a30*/  IMAD.MOV.U32 R24, RZ, RZ, R6 ;  /* 0x000000ffff187224 */ /* 0x000fe200078e0006 */
[----:B------:R-:W-:-:S02]  /*3a40*/  SEL R55, RZ, 0x1, !P2 ;  /* 0x00000001ff377807 */ /* 0x000fc40005000000 */
[----:B------:R-:W-:-:S07]  /*3a50*/  SEL R56, RZ, 0x1, !P4 ;  /* 0x00000001ff387807 */ /* 0x000fce0006000000 */
.L_x_383:
[----:B------:R-:W-:Y:S05]  /*3a60*/  BSYNC.RECONVERGENT B0 ;  /* 0x0000000000007941 */ /* 0x000fea0003800200 */
.L_x_381:
[----:B0-----:R-:W0:Y:S01]  /*3a70*/  LDC R11, c[0x0][0x3b0] ;  /* 0x0000ec00ff0b7b82 */ /* 0x001e220000000800 */
[----:B------:R-:W1:Y:S01]  /*3a80*/  S2R R9, SR_TID.X ;  /* 0x0000000000097919 */ /* 0x000e620000002100 */
[----:B------:R-:W-:Y:S01]  /*3a90*/  ISETP.NE.AND P0, PT, R40, RZ, PT ;  /* 0x000000ff2800720c */ /* 0x000fe20003f05270 */
[----:B------:R-:W2:Y:S01]  /*3aa0*/  LDCU.64 UR6, c[0x0][0x398] ;  /* 0x00007300ff0677ac */ /* 0x000ea20008000a00 */
[----:B------:R-:W-:Y:S02]  /*3ab0*/  ISETP.NE.AND P4, PT, R7, RZ, PT ;  /* 0x000000ff0700720c */ /* 0x000fe40003f85270 */
[----:B------:R-:W-:Y:S02]  /*3ac0*/  ISETP.NE.AND P5, PT, R36, RZ, PT ;  /* 0x000000ff2400720c */ /* 0x000fe40003fa5270 */
[----:B------:R-:W-:Y:S01]  /*3ad0*/  ISETP.NE.AND P3, PT, R37, RZ, PT ;  /* 0x000000ff2500720c */ /* 0x000fe20003f65270 */
[----:B------:R-:W-:Y:S01]  /*3ae0*/  BAR.SYNC.DEFER_BLOCKING 0x0 ;  /* 0x0000000000007b1d */ /* 0x000fe20000010000 */
[----:B------:R-:W-:-:S02]  /*3af0*/  ISETP.NE.AND P2, PT, R38, RZ, PT ;  /* 0x000000ff2600720c */ /* 0x000fc40003f45270 */
[----:B------:R-:W-:Y:S02]  /*3b00*/  ISETP.NE.AND P1, PT, R39, RZ, PT ;  /* 0x000000ff2700720c */ /* 0x000fe40003f25270 */
[----:B------:R-:W-:Y:S02]  /*3b10*/  ISETP.NE.AND P6, PT, R41, RZ, PT ;  /* 0x000000ff2900720c */ /* 0x000fe40003fc5270 */
[-C--:B0-----:R-:W-:Y:S02]  /*3b20*/  VIMNMX R16, PT, PT, R16, R11.reuse, !PT ;  /* 0x0000000b10107248 */ /* 0x081fe40007fe0100 */
[-C--:B------:R-:W-:Y:S02]  /*3b30*/  VIMNMX R6, PT, PT, R25, R11.reuse, !PT ;  /* 0x0000000b19067248 */ /* 0x080fe40007fe0100 */
[-C--:B------:R-:W-:Y:S02]  /*3b40*/  VIMNMX R4, PT, PT, R27, R11.reuse, !PT ;  /* 0x0000000b1b047248 */ /* 0x080fe40007fe0100 */
[----:B------:R-:W-:-:S02]  /*3b50*/  VIMNMX R8, PT, PT, R21, R11, !PT ;  /* 0x0000000b15087248 */ /* 0x000fc40007fe0100 */
[-C--:B------:R-:W-:Y:S02]  /*3b60*/  SEL R13, R16, R11.reuse, !P0 ;  /* 0x0000000b100d7207 */ /* 0x080fe40004000000 */
[-C--:B------:R-:W-:Y:S02]  /*3b70*/  SEL R5, R6, R11.reuse, !P4 ;  /* 0x0000000b06057207 */ /* 0x080fe40006000000 */
[----:B------:R-:W-:Y:S02]  /*3b80*/  ISETP.NE.AND P0, PT, R47, RZ, PT ;  /* 0x000000ff2f00720c */ /* 0x000fe40003f05270 */
[-C--:B------:R-:W-:Y:S02]  /*3b90*/  VIMNMX R20, PT, PT, R33, R11.reuse, !PT ;  /* 0x0000000b21147248 */ /* 0x080fe40007fe0100 */
[-C--:B------:R-:W-:Y:S02]  /*3ba0*/  SEL R4, R4, R11.reuse, !P5 ;  /* 0x0000000b04047207 */ /* 0x080fe40006800000 */
[----:B------:R-:W-:-:S02]  /*3bb0*/  SEL R6, R8, R11, !P3 ;  /* 0x0000000b08067207 */ /* 0x000fc40005800000 */
[----:B------:R-:W-:Y:S02]  /*3bc0*/  ISETP.NE.AND P5, PT, R42, RZ, PT ;  /* 0x000000ff2a00720c */ /* 0x000fe40003fa5270 */
[-C--:B------:R-:W-:Y:S02]  /*3bd0*/  VIMNMX R22, PT, PT, R22, R11.reuse, !PT ;  /* 0x0000000b16167248 */ /* 0x080fe40007fe0100 */
[----:B------:R-:W-:Y:S02]  /*3be0*/  ISETP.NE.AND P3, PT, R44, RZ, PT ;  /* 0x000000ff2c00720c */ /* 0x000fe40003f65270 */
[-C--:B------:R-:W-:Y:S02]  /*3bf0*/  VIMNMX R12, PT, PT, R23, R11.reuse, !PT ;  /* 0x0000000b170c7248 */ /* 0x080fe40007fe0100 */
[-C--:B------:R-:W-:Y:S02]  /*3c00*/  VIMNMX R18, PT, PT, R18, R11.reuse, !PT ;  /* 0x0000000b12127248 */ /* 0x080fe40007fe0100 */
[----:B------:R-:W-:-:S02]  /*3c10*/  VIMNMX R8, PT, PT, R3, R11, !PT ;  /* 0x0000000b03087248 */ /* 0x000fc40007fe0100 */
[-C--:B------:R-:W-:Y:S02]  /*3c20*/  SEL R20, R20, R11.reuse, !P0 ;  /* 0x0000000b14147207 */ /* 0x080fe40004000000 */
[-C--:B------:R-:W-:Y:S02]  /*3c30*/  VIMNMX R14, PT, PT, R17, R11.reuse, !PT ;  /* 0x0000000b110e7248 */ /* 0x080fe40007fe0100 */
[----:B------:R-:W-:Y:S02]  /*3c40*/  ISETP.NE.AND P0, PT, R50, RZ, PT ;  /* 0x000000ff3200720c */ /* 0x000fe40003f05270 */
[-C--:B------:R-:W-:Y:S02]  /*3c50*/  SEL R7, R22, R11.reuse, !P2 ;  /* 0x0000000b16077207 */ /* 0x080fe40005000000 */
[-C--:B------:R-:W-:Y:S02]  /*3c60*/  SEL R12, R12, R11.reuse, !P1 ;  /* 0x0000000b0c0c7207 */ /* 0x080fe40004800000 */
[-C--:B------:R-:W-:Y:S01]  /*3c70*/  SEL R15, R18, R11.reuse, !P5 ;  /* 0x0000000b120f7207 */ /* 0x080fe20006800000 */
[----:B------:R0:W-:Y:S01]  /*3c80*/  STS.128 [R2], R4 ;  /* 0x0000000402007388 */ /* 0x0001e20000000c00 */
[----:B------:R-:W-:-:S02]  /*3c90*/  SEL R17, R8, R11, !P3 ;  /* 0x0000000b08117207 */ /* 0x000fc40005800000 */
[C---:B-1----:R-:W-:Y:S02]  /*3ca0*/  LOP3.LUT R3, R9.reuse, 0x3e0, RZ, 0xc0, !PT ;  /* 0x000003e009037812 */ /* 0x042fe400078ec0ff */
[----:B------:R-:W-:Y:S02]  /*3cb0*/  LOP3.LUT R10, R9, 0x1f, RZ, 0xc0, !PT ;  /* 0x0000001f090a7812 */ /* 0x000fe400078ec0ff */
[----:B------:R-:W-:Y:S02]  /*3cc0*/  ISETP.NE.AND P4, PT, R43, RZ, PT ;  /* 0x000000ff2b00720c */ /* 0x000fe40003f85270 */
[----:B------:R-:W-:Y:S01]  /*3cd0*/  ISETP.NE.AND P2, PT, R45, RZ, PT ;  /* 0x000000ff2d00720c */ /* 0x000fe20003f45270 */
[----:B------:R-:W-:Y:S01]  /*3ce0*/  IMAD R3, R3, 0x14, R10 ;  /* 0x0000001403037824 */ /* 0x000fe200078e020a */
[----:B------:R-:W-:Y:S02]  /*3cf0*/  ISETP.NE.AND P1, PT, R46, RZ, PT ;  /* 0x000000ff2e00720c */ /* 0x000fe40003f25270 */
[----:B------:R-:W-:-:S02]  /*3d00*/  VIMNMX R16, PT, PT, R19, R11, !PT ;  /* 0x0000000b13107248 */ /* 0x000fc40007fe0100 */
[-C--:B------:R-:W-:Y:S01]  /*3d10*/  VIMNMX R18, PT, PT, R29, R11.reuse, !PT ;  /* 0x0000000b1d127248 */ /* 0x080fe20007fe0100 */
[----:B0-----:R-:W0:Y:S01]  /*3d20*/  S2R R4, SR_CTAID.X ;  /* 0x0000000000047919 */ /* 0x001e220000002500 */
[-C--:B------:R-:W-:Y:S02]  /*3d30*/  VIMNMX R8, PT, PT, R31, R11.reuse, !PT ;  /* 0x0000000b1f087248 */ /* 0x080fe40007fe0100 */
[-C--:B------:R-:W-:Y:S02]  /*3d40*/  SEL R16, R16, R11.reuse, !P4 ;  /* 0x0000000b10107207 */ /* 0x080fe40006000000 */
[-C--:B------:R-:W-:Y:S02]  /*3d50*/  SEL R18, R18, R11.reuse, !P2 ;  /* 0x0000000b12127207 */ /* 0x080fe40005000000 */
[-C--:B------:R-:W-:Y:S02]  /*3d60*/  SEL R19, R8, R11.reuse, !P1 ;  /* 0x0000000b08137207 */ /* 0x080fe40004800000 */
[----:B------:R-:W-:-:S02]  /*3d70*/  SEL R14, R14, R11, !P6 ;  /* 0x0000000b0e0e7207 */ /* 0x000fc40007000000 */
[----:B------:R-:W-:Y:S01]  /*3d80*/  ISETP.NE.AND P4, PT, R53, RZ, PT ;  /* 0x000000ff3500720c */ /* 0x000fe20003f85270 */
[----:B------:R-:W-:Y:S01]  /*3d90*/  STS.128 [R2+0x20], R16 ;  /* 0x0000201002007388 */ /* 0x000fe20000000c00 */
[----:B------:R-:W-:Y:S02]  /*3da0*/  ISETP.NE.AND P2, PT, R55, RZ, PT ;  /* 0x000000ff3700720c */ /* 0x000fe40003f45270 */
[-C--:B------:R-:W-:Y:S01]  /*3db0*/  VIMNMX R8, PT, PT, R57, R11.reuse, !PT ;  /* 0x0000000b39087248 */ /* 0x080fe20007fe0100 */
[----:B------:R-:W-:Y:S01]  /*3dc0*/  STS.128 [R2+0x10], R12 ;  /* 0x0000100c02007388 */ /* 0x000fe20000000c00 */
[----:B------:R-:W-:Y:S02]  /*3dd0*/  VIMNMX R10, PT, PT, R59, R11, !PT ;  /* 0x0000000b3b0a7248 */ /* 0x000fe40007fe0100 */
[----:B------:R-:W-:Y:S02]  /*3de0*/  ISETP.NE.AND P6, PT, R51, RZ, PT ;  /* 0x000000ff3300720c */ /* 0x000fe40003fc5270 */
[----:B------:R-:W-:-:S02]  /*3df0*/  ISETP.NE.AND P5, PT, R52, RZ, PT ;  /* 0x000000ff3400720c */ /* 0x000fc40003fa5270 */
[----:B------:R-:W-:Y:S02]  /*3e00*/  ISETP.NE.AND P3, PT, R54, RZ, PT ;  /* 0x000000ff3600720c */ /* 0x000fe40003f65270 */
[----:B------:R-:W-:Y:S02]  /*3e10*/  ISETP.NE.AND P1, PT, R56, RZ, PT ;  /* 0x000000ff3800720c */ /* 0x000fe40003f25270 */
[-C--:B------:R-:W-:Y:S02]  /*3e20*/  VIMNMX R48, PT, PT, R48, R11.reuse, !PT ;  /* 0x0000000b30307248 */ /* 0x080fe40007fe0100 */
[-C--:B------:R-:W-:Y:S02]  /*3e30*/  VIMNMX R22, PT, PT, R49, R11.reuse, !PT ;  /* 0x0000000b31167248 */ /* 0x080fe40007fe0100 */
[-C--:B------:R-:W-:Y:S01]  /*3e40*/  VIMNMX R58, PT, PT, R58, R11.reuse, !PT ;  /* 0x0000000b3a3a7248 */ /* 0x080fe20007fe0100 */
[----:B0-----:R-:W-:Y:S01]  /*3e50*/  IMAD R4, R4, 0x1180, RZ ;  /* 0x0000118004047824 */ /* 0x001fe200078e02ff */
[----:B------:R-:W-:-:S02]  /*3e60*/  VIMNMX R60, PT, PT, R60, R11, !PT ;  /* 0x0000000b3c3c7248 */ /* 0x000fc40007fe0100 */
[-C--:B------:R-:W-:Y:S02]  /*3e70*/  SEL R23, R8, R11.reuse, !P4 ;  /* 0x0000000b08177207 */ /* 0x080fe40006000000 */
[-C--:B------:R-:W-:Y:S02]  /*3e80*/  SEL R9, R10, R11.reuse, !P2 ;  /* 0x0000000b0a097207 */ /* 0x080fe40005000000 */
[-C--:B------:R-:W-:Y:S02]  /*3e90*/  SEL R21, R48, R11.reuse, !P6 ;  /* 0x0000000b30157207 */ /* 0x080fe40007000000 */
[-C--:B------:R-:W-:Y:S02]  /*3ea0*/  SEL R22, R22, R11.reuse, !P5 ;  /* 0x0000000b16167207 */ /* 0x080fe40006800000 */
[-C--:B------:R-:W-:Y:S02]  /*3eb0*/  SEL R8, R58, R11.reuse, !P3 ;  /* 0x0000000b3a087207 */ /* 0x080fe40005800000 */
[-C--:B------:R-:W-:Y:S01]  /*3ec0*/  SEL R10, R60, R11.reuse, !P1 ;  /* 0x0000000b3c0a7207 */ /* 0x080fe20004800000 */
[----:B------:R-:W-:Y:S01]  /*3ed0*/  STS.128 [R2+0x30], R20 ;  /* 0x0000301402007388 */ /* 0x000fe20000000c00 */
[----:B------:R-:W-:-:S02]  /*3ee0*/  @!P0 VIMNMX R11, PT, PT, R24, R11, !PT ;  /* 0x0000000b180b8248 */ /* 0x000fc40007fe0100 */
[----:B------:R-:W-:-:S03]  /*3ef0*/  IADD3 R3, P0, PT, R4, R3, RZ ;  /* 0x0000000304037210 */ /* 0x000fc60007f1e0ff */
[----:B------:R2:W-:Y:S01]  /*3f00*/  STS.128 [R2+0x40], R8 ;  /* 0x0000400802007388 */ /* 0x0005e20000000c00 */
[----:B------:R-:W-:-:S03]  /*3f10*/  NOP ;  /* 0x0000000000007918 */ /* 0x000fc60000000000 */
[----:B------:R-:W0:Y:S01]  /*3f20*/  LDS R5, [R0] ;  /* 0x0000000000057984 */ /* 0x000e220000000800 */
[----:B------:R-:W-:-:S03]  /*3f30*/  IMAD.X R4, RZ, RZ, RZ, P0 ;  /* 0x000000ffff047224 */ /* 0x000fc600000e06ff */
[----:B------:R-:W1:Y:S04]  /*3f40*/  LDS R7, [R0+0x80] ;  /* 0x0000800000077984 */ /* 0x000e680000000800 */
[----:B------:R-:W3:Y:S01]  /*3f50*/  LDS R25, [R0+0x100] ;  /* 0x0001000000197984 */ /* 0x000ee20000000800 */
[----:B--2---:R-:W-:-:S03]  /*3f60*/  LEA R2, P0, R3, UR6, 0x2 ;  /* 0x0000000603027c11 */ /* 0x004fc6000f8010ff */
[----:B------:R-:W2:Y:S01]  /*3f70*/  LDS R27, [R0+0x180] ;  /* 0x00018000001b7984 */ /* 0x000ea20000000800 */
[----:B------:R-:W-:-:S03]  /*3f80*/  LEA.HI.X R3, R3, UR7, R4, 0x2, P0 ;  /* 0x0000000703037c11 */ /* 0x000fc600080f1404 */
        /* <DEDUP_REMOVED lines=17> */
[----:B-1----:R-:W-:Y:S04]  /*40a0*/  STG.E desc[UR8][R2.64+0x80], R7 ;  /* 0x0000800702007986 */ /* 0x002fe8000c101908 */
[----:B---3--:R-:W-:Y:S04]  /*40b0*/  STG.E desc[UR8][R2.64+0x100], R25 ;  /* 0x0001001902007986 */ /* 0x008fe8000c101908 */
[----:B--2---:R-:W-:Y:S04]  /*40c0*/  STG.E desc[UR8][R2.64+0x180], R27 ;  /* 0x0001801b02007986 */ /* 0x004fe8000c101908 */
        /* <DEDUP_REMOVED lines=17> */
.L_x_380:
[----:B------:R-:W-:-:S13]  /*41e0*/  ISETP.NE.AND P0, PT, R0, RZ, PT ;  /* 0x000000ff0000720c */ /* 0x000fda0003f05270 */
[----:B------:R-:W-:Y:S05]  /*41f0*/  @!P0 EXIT ;  /* 0x000000000000894d */ /* 0x000fea0003800000 */
[----:B------:R-:W0:Y:S01]  /*4200*/  LDC.64 R6, c[0x0][0x380] ;  /* 0x0000e000ff067b82 */ /* 0x000e220000000a00 */
[----:B------:R-:W1:Y:S07]  /*4210*/  S2R R46, SR_TID.X ;  /* 0x00000000002e7919 */ /* 0x000e6e0000002100 */
[----:B------:R-:W2:Y:S01]  /*4220*/  LDC.64 R18, c[0x0][0x390] ;  /* 0x0000e400ff127b82 */ /* 0x000ea20000000a00 */
[----:B0-----:R-:W-:-:S05]  /*4230*/  IMAD.WIDE.U32 R6, R5, 0x4, R6 ;  /* 0x0000000405067825 */ /* 0x001fca00078e0006 */
[----:B------:R0:W3:Y:S01]  /*4240*/  LD.E.STRONG.SM R25, desc[UR8][R6.64] ;  /* 0x0000000806197980 */ /* 0x0000e2000c10b900 */
[C---:B--2---:R-:W-:Y:S02]  /*4250*/  LEA R4, P0, R5.reuse, R18, 0x2 ;  /* 0x0000001205047211 */ /* 0x044fe400078010ff */
[C---:B-1----:R-:W-:Y:S02]  /*4260*/  LOP3.LUT R17, R46.reuse, 0x1f, RZ, 0xc0, !PT ;  /* 0x0000001f2e117812 */ /* 0x042fe400078ec0ff */
[----:B------:R-:W-:Y:S02]  /*4270*/  LOP3.LUT R2, R46, 0x3e0, RZ, 0xc0, !PT ;  /* 0x000003e02e027812 */ /* 0x000fe400078ec0ff */
[----:B------:R-:W-:-:S03]  /*4280*/  LEA.HI.X R5, R5, R19, RZ, 0x2, P0 ;  /* 0x0000001305057211 */ /* 0x000fc600000f14ff */
        /* <DEDUP_REMOVED lines=176> */
[----:B------:R-:W-:-:S03]  /*4d90*/  ISETP.NE.AND P0, PT, R59, RZ, PT ;  /* 0x000000ff3b00720c */ /* 0x000fc60003f05270 */
        /* <DEDUP_REMOVED lines=29> */
[C---:B0-----:R-:W-:Y:S01]  /*4f70*/  IMAD R47, R46.reuse, 0x14, RZ ;  /* 0x000000142e2f7824 */ /* 0x041fe200078e02ff */
[----:B------:R-:W-:Y:S01]  /*4f80*/  ISETP.NE.AND P3, PT, R46, RZ, PT ;  /* 0x000000ff2e00720c */ /* 0x000fe20003f65270 */
[----:B------:R-:W-:Y:S01]  /*4f90*/  BSSY.RECONVERGENT B0, `(.L_x_396) ;  /* 0x000010d000007945 */ /* 0x000fe20003800200 */
[----:B------:R-:W-:Y:S01]  /*4fa0*/  ISETP.NE.AND P0, PT, R24, R25, PT ;  /* 0x000000191800720c */ /* 0x000fe20003f05270 */
[----:B------:R-:W-:Y:S01]  /*4fb0*/  STS [R50+0x3fc], R43 ;  /* 0x0003fc2b32007388 */ /* 0x000fe20000000800 */
[----:B------:R-:W-:Y:S01]  /*4fc0*/  VIADD R51, R47, 0x1 ;  /* 0x000000012f337836 */ /* 0x000fe20000000000 */
[----:B------:R-:W-:Y:S01]  /*4fd0*/  LOP3.LUT R3, R3, 0xffffdfff, RZ, 0xc0, !PT ;  /* 0xffffdfff03037812 */ /* 0x000fe200078ec0ff */
[----:B------:R-:W-:Y:S01]  /*4fe0*/  BAR.SYNC.DEFER_BLOCKING 0x0 ;  /* 0x0000000000007b1d */ /* 0x000fe20000010000 */
[----:B-1----:R-:W-:Y:S02]  /*4ff0*/  VIMNMX R48, PT, PT, R4, R5, !PT ;  /* 0x0000000504307248 */ /* 0x002fe40007fe0100 */
[----:B------:R-:W-:-:S02]  /*5000*/  ISETP.EQ.OR P1, PT, R51, R0, P0 ;  /* 0x000000003300720c */ /* 0x000fc40000722670 */
[----:B------:R-:W-:Y:S01]  /*5010*/  ISETP.NE.AND P0, PT, R25, R26, PT ;  /* 0x0000001a1900720c */ /* 0x000fe20003f05270 */
[----:B------:R-:W-:Y:S01]  /*5020*/  VIADD R25, R47, 0x2 ;  /* 0x000000022f197836 */ /* 0x000fe20000000000 */
[----:B------:R-:W-:Y:S02]  /*5030*/  @P3 LOP3.LUT R3, R3, 0x2000, RZ, 0xfc, !PT ;  /* 0x0000200003033812 */ /* 0x000fe400078efcff */
[----:B------:R-:W-:Y:S02]  /*5040*/  SEL R51, R5, R48, P1 ;  /* 0x0000003005337207 */ /* 0x000fe40000800000 */
[----:B------:R-:W-:Y:S02]  /*5050*/  LOP3.LUT R3, R3, 0xffffefff, RZ, 0xc0, !PT ;  /* 0xffffefff03037812 */ /* 0x000fe400078ec0ff */
[----:B------:R-:W-:Y:S02]  /*5060*/  VIMNMX R51, PT, PT, R6, R51, !PT ;  /* 0x0000003306337248 */ /* 0x000fe40007fe0100 */
[----:B------:R-:W-:-:S02]  /*5070*/  ISETP.NE.AND P4, PT, R40, R41, PT ;  /* 0x000000292800720c */ /* 0x000fc40003f85270 */
[----:B------:R-:W-:Y:S02]  /*5080*/  @P1 LOP3.LUT R3, R3, 0x1000, RZ, 0xfc, !PT ;  /* 0x0000100003031812 */ /* 0x000fe400078efcff */
[-C--:B------:R-:W-:Y:S01]  /*5090*/  ISETP.EQ.OR P1, PT, R25, R0.reuse, P0 ;  /* 0x000000001900720c */ /* 0x080fe20000722670 */
[----:B------:R-:W-:Y:S01]  /*50a0*/  VIADD R25, R47, 0x3 ;  /* 0x000000032f197836 */ /* 0x000fe20000000000 */
[----:B------:R-:W-:Y:S02]  /*50b0*/  ISETP.NE.AND P0, PT, R26, R27, PT ;  /* 0x0000001b1a00720c */ /* 0x000fe40003f05270 */
[----:B------:R-:W-:Y:S01]  /*50c0*/  LOP3.LUT R3, R3, 0xfffff7ff, RZ, 0xc0, !PT ;  /* 0xfffff7ff03037812 */ /* 0x000fe200078ec0ff */
[----:B------:R-:W0:Y:S01]  /*50d0*/  @P3 LDS R49, [R50+0x3f8] ;  /* 0x0003f80032313984 */ /* 0x000e220000000800 */
[----:B------:R-:W-:Y:S01]  /*50e0*/  ISETP.EQ.OR P0, PT, R25, R0, P0 ;  /* 0x000000001900720c */ /* 0x000fe20000702670 */
[----:B------:R-:W-:Y:S01]  /*50f0*/  VIADD R25, R47, 0x4 ;  /* 0x000000042f197836 */ /* 0x000fe20000000000 */
[----:B------:R-:W-:-:S02]  /*5100*/  SEL R26, R6, R51, P1 ;  /* 0x00000033061a7207 */ /* 0x000fc40000800000 */
[----:B------:R-:W-:Y:S02]  /*5110*/  ISETP.NE.AND P5, PT, R41, R42, PT ;  /* 0x0000002a2900720c */ /* 0x000fe40003fa5270 */
[----:B------:R-:W-:Y:S02]  /*5120*/  VIMNMX R26, PT, PT, R7, R26, !PT ;  /* 0x0000001a071a7248 */ /* 0x000fe40007fe0100 */
[----:B------:R-:W-:Y:S02]  /*5130*/  @P1 LOP3.LUT R3, R3, 0x800, RZ, 0xfc, !PT ;  /* 0x0000080003031812 */ /* 0x000fe400078efcff */
[----:B------:R-:W-:Y:S02]  /*5140*/  ISETP.NE.AND P1, PT, R27, R28, PT ;  /* 0x0000001c1b00720c */ /* 0x000fe40003f25270 */
[----:B------:R-:W-:Y:S02]  /*5150*/  LOP3.LUT R3, R3, 0xfffffbff, RZ, 0xc0, !PT ;  /* 0xfffffbff03037812 */ /* 0x000fe400078ec0ff */
[----:B------:R-:W-:Y:S01]  /*5160*/  ISETP.EQ.OR P2, PT, R25, R0, P1 ;  /* 0x000000001900720c */ /* 0x000fe20000f42670 */
[----:B------:R-:W-:Y:S01]  /*5170*/  VIADD R25, R47, 0x5 ;  /* 0x000000052f197836 */ /* 0x000fe20000000000 */
[----:B------:R-:W-:-:S02]  /*5180*/  @P0 LOP3.LUT R3, R3, 0x400, RZ, 0xfc, !PT ;  /* 0x0000040003030812 */ /* 0x000fc400078efcff */
[----:B------:R-:W-:Y:S02]  /*5190*/  SEL R27, R7, R26, P0 ;  /* 0x0000001a071b7207 */ /* 0x000fe40000000000 */
[----:B------:R-:W-:Y:S02]  /*51a0*/  ISETP.NE.AND P1, PT, R28, R29, PT ;  /* 0x0000001d1c00720c */ /* 0x000fe40003f25270 */
[C---:B--2---:R-:W-:Y:S02]  /*51b0*/  VIMNMX R27, PT, PT, R8.reuse, R27, !PT ;  /* 0x0000001b081b7248 */ /* 0x044fe40007fe0100 */
[----:B------:R-:W-:Y:S01]  /*51c0*/  ISETP.EQ.OR P1, PT, R25, R0, P1 ;  /* 0x000000001900720c */ /* 0x000fe20000f22670 */
[----:B------:R-:W-:Y:S01]  /*51d0*/  VIADD R25, R47, 0x6 ;  /* 0x000000062f197836 */ /* 0x000fe20000000000 */
[----:B------:R-:W-:Y:S02]  /*51e0*/  LOP3.LUT R3, R3, 0xfffffdff, RZ, 0xc0, !PT ;  /* 0xfffffdff03037812 */ /* 0x000fe400078ec0ff */
[----:B------:R-:W-:-:S02]  /*51f0*/  SEL R26, R8, R27, P2 ;  /* 0x0000001b081a7207 */ /* 0x000fc40001000000 */
[----:B------:R-:W-:Y:S02]  /*5200*/  @P2 LOP3.LUT R3, R3, 0x200, RZ, 0xfc, !PT ;  /* 0x0000020003032812 */ /* 0x000fe400078efcff */
[----:B------:R-:W-:Y:S02]  /*5210*/  VIMNMX R26, PT, PT, R9, R26, !PT ;  /* 0x0000001a091a7248 */ /* 0x000fe40007fe0100 */
[----:B------:R-:W-:Y:S02]  /*5220*/  LOP3.LUT R3, R3, 0xfffffeff, RZ, 0xc0, !PT ;  /* 0xfffffeff03037812 */ /* 0x000fe400078ec0ff */
[----:B------:R-:W-:Y:S02]  /*5230*/  SEL R27, R9, R26, P1 ;  /* 0x0000001a091b7207 */ /* 0x000fe40000800000 */
[----:B------:R-:W-:Y:S02]  /*5240*/  @P1 LOP3.LUT R3, R3, 0x100, RZ, 0xfc, !PT ;  /* 0x0000010003031812 */ /* 0x000fe400078efcff */
[----:B0-----:R-:W-:Y:S01]  /*5250*/  @P3 ISETP.NE.AND P0, PT, R49, R24, PT ;  /* 0x000000183100320c */ /* 0x001fe20003f05270 */
[----:B------:R-:W-:Y:S01]  /*5260*/  IMAD.MOV.U32 R24, RZ, RZ, 0x1 ;  /* 0x00000001ff187424 */ /* 0x000fe200078e00ff */
[----:B------:R-:W-:-:S02]  /*5270*/  VIMNMX R27, PT, PT, R10, R27, !PT ;  /* 0x0000001b0a1b7248 */ /* 0x000fc40007fe0100 */
[----:B------:R-:W-:Y:S02]  /*5280*/  @P3 SEL R24, RZ, 0x1, !P0 ;  /* 0x00000001ff183807 */ /* 0x000fe40004000000 */
[----:B------:R-:W-:Y:S02]  /*5290*/  ISETP.NE.AND P0, PT, R47, R0, PT ;  /* 0x000000002f00720c */ /* 0x000fe40003f05270 */
[----:B------:R-:W-:Y:S02]  /*52a0*/  LOP3.LUT R3, R3, 0xffffff7f, RZ, 0xc0, !PT ;  /* 0xffffff7f03037812 */ /* 0x000fe400078ec0ff */
[----:B------:R-:W-:Y:S02]  /*52b0*/  SEL R24, R24, 0x1, P0 ;  /* 0x0000000118187807 */ /* 0x000fe40000000000 */
[----:B------:R-:W-:Y:S02]  /*52c0*/  ISETP.NE.AND P0, PT, R29, R30, PT ;  /* 0x0000001e1d00720c */ /* 0x000fe40003f05270 */
[----:B------:R-:W-:-:S02]  /*52d0*/  ISETP.NE.AND P2, PT, R38, R39, PT ;  /* 0x000000272600720c */ /* 0x000fc40003f45270 */
[----:B------:R-:W-:Y:S01]  /*52e0*/  ISETP.EQ.OR P0, PT, R25, R0, P0 ;  /* 0x000000001900720c */ /* 0x000fe20000702670 */
[----:B------:R-:W-:Y:S01]  /*52f0*/  VIADD R25, R47, 0x7 ;  /* 0x000000072f197836 */ /* 0x000fe20000000000 */
[----:B------:R-:W-:Y:S02]  /*5300*/  ISETP.NE.AND P3, PT, R39, R40, PT ;  /* 0x000000282700720c */ /* 0x000fe40003f65270 */
[----:B------:R-:W-:Y:S02]  /*5310*/  SEL R26, R10, R27, P0 ;  /* 0x0000001b0a1a7207 */ /* 0x000fe40000000000 */
[----:B------:R-:W-:Y:S02]  /*5320*/  ISETP.NE.AND P6, PT, R42, R43, PT ;  /* 0x0000002b2a00720c */ /* 0x000fe40003fc5270 */
[----:B------:R-:W-:-:S05]  /*5330*/  VIMNMX R26, PT, PT, R11, R26, !PT ;  /* 0x0000001a0b1a7248 */ /* 0x000fca0007fe0100 */
[----:B------:R-:W-:Y:S02]  /*5340*/  @P0 LOP3.LUT R3, R3, 0x80, RZ, 0xfc, !PT ;  /* 0x0000008003030812 */ /* 0x000fe400078efcff */
[----:B------:R-:W-:Y:S02]  /*5350*/  ISETP.NE.AND P0, PT, R30, R31, PT ;  /* 0x0000001f1e00720c */ /* 0x000fe40003f05270 */
[----:B------:R-:W-:Y:S02]  /*5360*/  LOP3.LUT R3, R3, 0xffffffbf, RZ, 0xc0, !PT ;  /* 0xffffffbf03037812 */ /* 0x000fe400078ec0ff */
[----:B------:R-:W-:Y:S01]  /*5370*/  ISETP.EQ.OR P1, PT, R25, R0, P0 ;  /* 0x000000001900720c */ /* 0x000fe20000722670 */
[----:B------:R-:W-:Y:S01]  /*5380*/  VIADD R25, R47, 0x8 ;  /* 0x000000082f197836 */ /* 0x000fe20000000000 */
[----:B------:R-:W-:Y:S02]  /*5390*/  ISETP.NE.AND P0, PT, R31, R32, PT ;  /* 0x000000201f00720c */ /* 0x000fe40003f05270 */
[----:B------:R-:W-:-:S04]  /*53a0*/  SEL R27, R11, R26, P1 ;  /* 0x0000001a0b1b7207 */ /* 0x000fc80000800000 */
[----:B---3--:R-:W-:-:S05]  /*53b0*/  VIMNMX R27, PT, PT, R12, R27, !PT ;  /* 0x0000001b0c1b7248 */ /* 0x008fca0007fe0100 */
[----:B------:R-:W-:Y:S02]  /*53c0*/  @P1 LOP3.LUT R3, R3, 0x40, RZ, 0xfc, !PT ;  /* 0x0000004003031812 */ /* 0x000fe400078efcff */
[----:B------:R-:W-:Y:S01]  /*53d0*/  ISETP.EQ.OR P1, PT, R25, R0, P0 ;  /* 0x000000001900720c */ /* 0x000fe20000722670 */
[----:B------:R-:W-:Y:S01]  /*53e0*/  VIADD R25, R47, 0x9 ;  /* 0x000000092f197836 */ /* 0x000fe20000000000 */
[----:B------:R-:W-:Y:S02]  /*53f0*/  LOP3.LUT R3, R3, 0xffffffdf, RZ, 0xc0, !PT ;  /* 0xffffffdf03037812 */ /* 0x000fe400078ec0ff */
[----:B------:R-:W-:Y:S02]  /*5400*/  ISETP.NE.AND P0, PT, R32, R33, PT ;  /* 0x000000212000720c */ /* 0x000fe40003f05270 */
[----:B------:R-:W-:-:S04]  /*5410*/  SEL R26, R12, R27, P1 ;  /* 0x0000001b0c1a7207 */ /* 0x000fc80000800000 */
[----:B------:R-:W-:-:S03]  /*5420*/  VIMNMX R26, PT, PT, R13, R26, !PT ;  /* 0x0000001a0d1a7248 */ /* 0x000fc60007fe0100 */
        /* <DEDUP_REMOVED lines=20> */
[----:B----4-:R-:W-:-:S03]  /*5570*/  VIMNMX R27, PT, PT, R16, R27, !PT ;  /* 0x0000001b101b7248 */ /* 0x010fc60007fe0100 */
[----:B------:R-:W-:Y:S02]  /*5580*/  @P1 LOP3.LUT R3, R3, 0x4, RZ, 0xfc, !PT ;  /* 0x0000000403031812 */ /* 0x000fe400078efcff */
[-C--:B------:R-:W-:Y:S01]  /*5590*/  ISETP.EQ.OR P1, PT, R25, R0.reuse, P0 ;  /* 0x000000001900720c */ /* 0x080fe20000722670 */
[----:B------:R-:W-:Y:S01]  /*55a0*/  VIADD R25, R47, 0xd ;  /* 0x0000000d2f197836 */ /* 0x000fe20000000000 */
[----:B------:R-:W-:Y:S02]  /*55b0*/  ISETP.NE.AND P0, PT, R36, R37, PT ;  /* 0x000000252400720c */ /* 0x000fe40003f05270 */
[----:B------:R-:W-:Y:S02]  /*55c0*/  SEL R26, R16, R27, P1 ;  /* 0x0000001b101a7207 */ /* 0x000fe40000800000 */
[----:B------:R-:W-:Y:S02]  /*55d0*/  LOP3.LUT R3, R3, 0xfffffffd, RZ, 0xc0, !PT ;  /* 0xfffffffd03037812 */ /* 0x000fe400078ec0ff */
[----:B------:R-:W-:Y:S01]  /*55e0*/  ISETP.EQ.OR P0, PT, R25, R0, P0 ;  /* 0x000000001900720c */ /* 0x000fe20000702670 */
[----:B------:R-:W-:Y:S01]  /*55f0*/  VIADD R25, R47, 0xe ;  /* 0x0000000e2f197836 */ /* 0x000fe20000000000 */
[----:B------:R-:W-:-:S02]  /*5600*/  VIMNMX R26, PT, PT, R17, R26, !PT ;  /* 0x0000001a111a7248 */ /* 0x000fc40007fe0100 */
[----:B------:R-:W-:Y:S02]  /*5610*/  P2R R29, PR, RZ, 0x1 ;  /* 0x00000001ff1d7803 */ /* 0x000fe40000000000 */
[----:B------:R-:W-:Y:S02]  /*5620*/  @P1 LOP3.LUT R3, R3, 0x2, RZ, 0xfc, !PT ;  /* 0x0000000203031812 */ /* 0x000fe400078efcff */
[----:B------:R-:W-:Y:S02]  /*5630*/  SEL R27, R17, R26, P0 ;  /* 0x0000001a111b7207 */ /* 0x000fe40000000000 */
[----:B------:R-:W-:Y:S02]  /*5640*/  LOP3.LUT P0, RZ, R3, 0x4, RZ, 0xc0, !PT ;  /* 0x0000000403ff7812 */ /* 0x000fe4000780c0ff */
[----:B------:R-:W-:Y:S02]  /*5650*/  ISETP.NE.AND P1, PT, R37, R38, PT ;  /* 0x000000262500720c */ /* 0x000fe40003f25270 */
[----:B------:R-:W-:-:S02]  /*5660*/  P2R R30, PR, RZ, 0x1 ;  /* 0x00000001ff1e7803 */ /* 0x000fc40000000000 */
[----:B------:R-:W-:Y:S02]  /*5670*/  LOP3.LUT P0, RZ, R3, 0x8, RZ, 0xc0, !PT ;  /* 0x0000000803ff7812 */ /* 0x000fe4000780c0ff */
[----:B------:R-:W-:Y:S01]  /*5680*/  ISETP.EQ.OR P1, PT, R25, R0, P1 ;  /* 0x000000001900720c */ /* 0x000fe20000f22670 */
[----:B------:R-:W-:Y:S01]  /*5690*/  VIADD R25, R47, 0xf ;  /* 0x0000000f2f197836 */ /* 0x000fe20000000000 */
        /* <DEDUP_REMOVED lines=8> */
[----:B------:R-:W-:Y:S01]  /*5720*/  ISETP.EQ.OR P2, PT, R25, R0, P2 ;  /* 0x000000001900720c */ /* 0x000fe20001742670 */
[----:B------:R-:W-:Y:S01]  /*5730*/  VIADD R25, R47, 0x10 ;  /* 0x000000102f197836 */ /* 0x000fe20000000000 */
[----:B------:R-:W-:-:S02]  /*5740*/  P2R R34, PR, RZ, 0x1 ;  /* 0x00000001ff227803 */ /* 0x000fc40000000000 */
[----:B------:R-:W-:Y:S02]  /*5750*/  LOP3.LUT P0, RZ, R3, 0x80, RZ, 0xc0, !PT ;  /* 0x0000008003ff7812 */ /* 0x000fe4000780c0ff */
[----:B------:R-:W-:Y:S02]  /*5760*/  VIMNMX R26, PT, PT, R19, R26, !PT ;  /* 0x0000001a131a7248 */ /* 0x000fe40007fe0100 */
[----:B------:R-:W-:Y:S02]  /*5770*/  P2R R35, PR, RZ, 0x1 ;  /* 0x00000001ff237803 */ /* 0x000fe40000000000 */
[----:B------:R-:W-:Y:S02]  /*5780*/  LOP3.LUT P0, RZ, R3, 0x100, RZ, 0xc0, !PT ;  /* 0x0000010003ff7812 */ /* 0x000fe4000780c0ff */
[----:B------:R-:W-:Y:S02]  /*5790*/  SEL R27, R19, R26, P2 ;  /* 0x0000001a131b7207 */ /* 0x000fe40001000000 */
        /* <DEDUP_REMOVED lines=13> */
[C---:B------:R-:W-:Y:S01]  /*5870*/  VIADD R25, R47.reuse, 0x12 ;  /* 0x000000122f197836 */ /* 0x040fe20000000000 */
[----:B------:R-:W-:Y:S01]  /*5880*/  SEL R55, RZ, 0x1, !P0 ;  /* 0x00000001ff377807 */ /* 0x000fe20004000000 */
[----:B------:R-:W-:Y:S01]  /*5890*/  VIADD R47, R47, 0x13 ;  /* 0x000000132f2f7836 */ /* 0x000fe20000000000 */
[----:B------:R-:W-:-:S02]  /*58a0*/  ISETP.NE.AND P0, PT, R48, RZ, PT ;  /* 0x000000ff3000720c */ /* 0x000fc40003f05270 */
[----:B------:R-:W-:Y:S02]  /*58b0*/  VIMNMX R26, PT, PT, R21, R26, !PT ;  /* 0x0000001a151a7248 */ /* 0x000fe40007fe0100 */
[----:B------:R-:W-:Y:S02]  /*58c0*/  SEL R53, RZ, 0x1, !P0 ;  /* 0x00000001ff357807 */ /* 0x000fe40004000000 */
[----:B------:R-:W-:Y:S02]  /*58d0*/  ISETP.NE.AND P0, PT, R49, RZ, PT ;  /* 0x000000ff3100720c */ /* 0x000fe40003f05270 */
[----:B------:R-:W-:Y:S02]  /*58e0*/  SEL R27, R21, R26, P4 ;  /* 0x0000001a151b7207 */ /* 0x000fe40002000000 */
[----:B------:R-:W-:Y:S02]  /*58f0*/  SEL R56, RZ, 0x1, !P0 ;  /* 0x00000001ff387807 */ /* 0x000fe40004000000 */
[----:B------:R-:W-:-:S02]  /*5900*/  ISETP.NE.AND P0, PT, R50, RZ, PT ;  /* 0x000000ff3200720c */ /* 0x000fc40003f05270 */
[----:B------:R-:W-:Y:S02]  /*5910*/  ISETP.EQ.OR P5, PT, R25, R0, P5 ;  /* 0x000000001900720c */ /* 0x000fe40002fa2670 */
[----:B------:R-:W-:Y:S02]  /*5920*/  SEL R51, RZ, 0x1, !P0 ;  /* 0x00000001ff337807 */ /* 0x000fe40004000000 */
[----:B------:R-:W-:Y:S02]  /*5930*/  ISETP.NE.AND P0, PT, R36, RZ, PT ;  /* 0x000000ff2400720c */ /* 0x000fe40003f05270 */
[----:B------:R-:W-:Y:S02]  /*5940*/  VIMNMX R27, PT, PT, R22, R27, !PT ;  /* 0x0000001b161b7248 */ /* 0x000fe40007fe0100 */
[----:B------:R-:W-:Y:S02]  /*5950*/  SEL R54, RZ, 0x1, !P0 ;  /* 0x00000001ff367807 */ /* 0x000fe40004000000 */
[----:B------:R-:W-:-:S02]  /*5960*/  ISETP.NE.AND P0, PT, R35, RZ, PT ;  /* 0x000000ff2300720c */ /* 0x000fc40003f05270 */
[----:B------:R-:W-:Y:S02]  /*5970*/  SEL R26, R22, R27, P5 ;  /* 0x0000001b161a7207 */ /* 0x000fe40002800000 */
[----:B------:R-:W-:Y:S02]  /*5980*/  SEL R49, RZ, 0x1, !P0 ;  /* 0x00000001ff317807 */ /* 0x000fe40004000000 */
[----:B------:R-:W-:Y:S02]  /*5990*/  ISETP.NE.AND P0, PT, R34, RZ, PT ;  /* 0x000000ff2200720c */ /* 0x000fe40003f05270 */
[----:B------:R-:W-:Y:S02]  /*59a0*/  ISETP.EQ.OR P6, PT, R47, R0, P6 ;  /* 0x000000002f00720c */ /* 0x000fe400037c2670 */
[----:B------:R-:W-:Y:S02]  /*59b0*/  VIMNMX R26, PT, PT, R23, R26, !PT ;  /* 0x0000001a171a7248 */ /* 0x000fe40007fe0100 */
[----:B------:R-:W-:-:S02]  /*59c0*/  SEL R52, RZ, 0x1, !P0 ;  /* 0x00000001ff347807 */ /* 0x000fc40004000000 */
[----:B------:R-:W-:Y:S02]  /*59d0*/  ISETP.NE.AND P0, PT, R33, RZ, PT ;  /* 0x000000ff2100720c */ /* 0x000fe40003f05270 */
[----:B------:R-:W-:Y:S02]  /*59e0*/  SEL R26, R23, R26, P6 ;  /* 0x0000001a171a7207 */ /* 0x000fe40003000000 */
[----:B------:R-:W-:Y:S02]  /*59f0*/  LOP3.LUT R23, R53, R24, R55, 0xfe, !PT ;  /* 0x0000001835177212 */ /* 0x000fe400078efe37 */
[----:B------:R-:W-:Y:S01]  /*5a00*/  SEL R47, RZ, 0x1, !P0 ;  /* 0x00000001ff2f7807 */ /* 0x000fe20004000000 */
[----:B------:R-:W0:Y:S01]  /*5a10*/  SHFL.UP PT, R27, R26, 0x1, RZ ;  /* 0x042000001a1b7989 */ /* 0x000e2200000e00ff */
[----:B------:R-:W-:Y:S02]  /*5a20*/  ISETP.NE.AND P0, PT, R32, RZ, PT ;  /* 0x000000ff2000720c */ /* 0x000fe40003f05270 */
[----:B------:R-:W-:-:S02]  /*5a30*/  LOP3.LUT R23, R51, R23, R56, 0xfe, !PT ;  /* 0x0000001733177212 */ /* 0x000fc400078efe38 */
[----:B------:R-:W-:Y:S02]  /*5a40*/  SEL R50, RZ, 0x1, !P0 ;  /* 0x00000001ff327807 */ /* 0x000fe40004000000 */
[----:B------:R-:W-:Y:S02]  /*5a50*/  ISETP.NE.AND P0, PT, R31, RZ, PT ;  /* 0x000000ff1f00720c */ /* 0x000fe40003f05270 */
[----:B------:R-:W-:Y:S02]  /*5a60*/  LOP3.LUT R23, R49, R23, R54, 0xfe, !PT ;  /* 0x0000001731177212 */ /* 0x000fe400078efe36 */
[----:B------:R-:W-:Y:S02]  /*5a70*/  SEL R43, RZ, 0x1, !P0 ;  /* 0x00000001ff2b7807 */ /* 0x000fe40004000000 */
[----:B------:R-:W-:Y:S02]  /*5a80*/  SEL R28, RZ, 0x1, !P6 ;  /* 0x00000001ff1c7807 */ /* 0x000fe40007000000 */
[----:B------:R-:W-:-:S02]  /*5a90*/  ISETP.NE.AND P0, PT, R30, RZ, PT ;  /* 0x000000ff1e00720c */ /* 0x000fc40003f05270 */
[----:B------:R-:W-:Y:S02]  /*5aa0*/  LOP3.LUT P6, RZ, R3, 0x2, RZ, 0xc0, !PT ;  /* 0x0000000203ff7812 */ /* 0x000fe400078cc0ff */
[----:B------:R-:W-:Y:S02]  /*5ab0*/  LOP3.LUT R23, R47, R23, R52, 0xfe, !PT ;  /* 0x000000172f177212 */ /* 0x000fe400078efe34 */
[----:B------:R-:W-:Y:S02]  /*5ac0*/  SEL R48, RZ, 0x1, !P0 ;  /* 0x00000001ff307807 */ /* 0x000fe40004000000 */
[----:B------:R-:W-:Y:S02]  /*5ad0*/  ISETP.NE.AND P0, PT, R29, RZ, PT ;  /* 0x000000ff1d00720c */ /* 0x000fe40003f05270 */
        /* <DEDUP_REMOVED lines=8> */
[----:B------:R-:W-:Y:S02]  /*5b60*/  P2R R35, PR, RZ, 0x1 ;  /* 0x00000001ff237803 */ /* 0x000fe40000000000 */
[----:B------:R-:W-:Y:S02]  /*5b70*/  ISETP.GE.AND P0, PT, R45, 0x1, PT ;  /* 0x000000012d00780c */ /* 0x000fe40003f06270 */
[----:B------:R-:W-:Y:S02]  /*5b80*/  SEL R29, RZ, 0x1, !P4 ;  /* 0x00000001ff1d7807 */ /* 0x000fe40006000000 */
[----:B------:R-:W-:Y:S02]  /*5b90*/  SEL R40, RZ, 0x1, !P5 ;  /* 0x00000001ff287807 */ /* 0x000fe40006800000 */
[----:B------:R-:W-:Y:S02]  /*5ba0*/  LOP3.LUT R23, R30, R23, R25, 0xfe, !PT ;  /* 0x000000171e177212 */ /* 0x000fe400078efe19 */
[----:B0-----:R-:W-:-:S02]  /*5bb0*/  VIMNMX R27, PT, PT, R26, R27, !PT ;  /* 0x0000001b1a1b7248 */ /* 0x001fc40007fe0100 */
[----:B------:R-:W-:-:S04]  /*5bc0*/  LOP3.LUT R23, R40, R23, R29, 0xfe, !PT ;  /* 0x0000001728177212 */ /* 0x000fc800078efe1d */
[----:B------:R-:W-:-:S04]  /*5bd0*/  LOP3.LUT P6, R23, R23, RZ, R28, 0xfa, !PT ;  /* 0x000000ff17177212 */ /* 0x000fc800078cfa1c */
[----:B------:R-:W-:Y:S02]  /*5be0*/  @P0 SEL R26, R27, R26, !P6 ;  /* 0x0000001a1b1a0207 */ /* 0x000fe40007000000 */
[----:B------:R-:W0:Y:S02]  /*5bf0*/  SHFL.UP PT, R27, R23, 0x1, RZ ;  /* 0x04200000171b7989 */ /* 0x000e2400000e00ff */
[----:B0-----:R-:W-:Y:S02]  /*5c00*/  SEL R32, R27, RZ, P0 ;  /* 0x000000ff1b207207 */ /* 0x001fe40000000000 */
        /* <DEDUP_REMOVED lines=19> */
[----:B------:R-:W0:Y:S01]  /*5d40*/  SHFL.UP PT, R23, R34, 0x8, RZ ;  /* 0x0500000022177989 */ /* 0x000e2200000e00ff */
[----:B------:R-:W-:Y:S02]  /*5d50*/  ISETP.GE.AND P6, PT, R45, 0x8, PT ;  /* 0x000000082d00780c */ /* 0x000fe40003fc6270 */
[----:B------:R-:W-:Y:S01]  /*5d60*/  ISETP.NE.AND P0, PT, R35, RZ, PT ;  /* 0x000000ff2300720c */ /* 0x000fe20003f05270 */
[----:B------:R-:W1:Y:S01]  /*5d70*/  SHFL.UP PT, R33, R26, 0x10, RZ ;  /* 0x060000001a217989 */ /* 0x000e6200000e00ff */
[----:B------:R-:W2:Y:S01]  /*5d80*/  S2R R35, SR_TID.X ;  /* 0x0000000000237919 */ /* 0x000ea20000002100 */
[----:B0-----:R-:W-:-:S04]  /*5d90*/  SEL R23, R23, RZ, P6 ;  /* 0x000000ff17177207 */ /* 0x001fc80003000000 */
[----:B------:R-:W-:Y:S02]  /*5da0*/  LOP3.LUT P6, R23, R23, RZ, R34, 0xfa, !PT ;  /* 0x000000ff17177212 */ /* 0x000fe400078cfa22 */
[----:B-1----:R-:W-:-:S03]  /*5db0*/  VIMNMX R33, PT, PT, R26, R33, !PT ;  /* 0x000000211a217248 */ /* 0x002fc60007fe0100 */
[----:B------:R-:W0:Y:S01]  /*5dc0*/  SHFL.UP PT, R32, R23, 0x10, RZ ;  /* 0x0600000017207989 */ /* 0x000e2200000e00ff */
[----:B------:R-:W-:Y:S02]  /*5dd0*/  SEL R27, R33, R26, !P6 ;  /* 0x0000001a211b7207 */ /* 0x000fe40007000000 */
[----:B------:R-:W-:-:S04]  /*5de0*/  ISETP.GE.AND P6, PT, R45, 0x10, PT ;  /* 0x000000102d00780c */ /* 0x000fc80003fc6270 */
[----:B------:R-:W-:Y:S02]  /*5df0*/  SEL R33, R26, R27, !P6 ;  /* 0x0000001b1a217207 */ /* 0x000fe40007000000 */
[----:B0-----:R-:W-:Y:S02]  /*5e00*/  SEL R32, R32, RZ, P6 ;  /* 0x000000ff20207207 */ /* 0x001fe40003000000 */
[----:B------:R-:W-:Y:S02]  /*5e10*/  ISETP.NE.AND P6, PT, R45, 0x1f, PT ;  /* 0x0000001f2d00780c */ /* 0x000fe40003fc5270 */
[----:B------:R-:W-:Y:S02]  /*5e20*/  LOP3.LUT R26, R32, R23, RZ, 0xfc, !PT ;  /* 0x00000017201a7212 */ /* 0x000fe400078efcff */
[----:B------:R0:W1:Y:S04]  /*5e30*/  SHFL.UP PT, R23, R33, 0x1, RZ ;  /* 0x0420000021177989 */ /* 0x00006800000e00ff */
[----:B------:R0:W3:Y:S05]  /*5e40*/  SHFL.UP PT, R57, R26, 0x1, RZ ;  /* 0x042000001a397989 */ /* 0x0000ea00000e00ff */
[----:B--2---:R-:W-:-:S04]  /*5e50*/  @!P6 SHF.R.U32.HI R34, RZ, 0x2, R35 ;  /* 0x00000002ff22e819 */ /* 0x004fc80000011623 */
[----:B------:R-:W-:-:S05]  /*5e60*/  @!P6 LOP3.LUT R34, R34, 0xf8, RZ, 0xc0, !PT ;  /* 0x000000f82222e812 */ /* 0x000fca00078ec0ff */
[----:B------:R0:W-:Y:S01]  /*5e70*/  @!P6 STS.64 [R34+UR4], R26 ;  /* 0x0000001a2200e988 */ /* 0x0001e20008000a04 */
[----:B------:R-:W-:Y:S01]  /*5e80*/  BAR.SYNC.DEFER_BLOCKING 0x0 ;  /* 0x0000000000007b1d */ /* 0x000fe20000010000 */
[----:B------:R-:W-:-:S13]  /*5e90*/  ISETP.GE.U32.AND P6, PT, R35, 0x20, PT ;  /* 0x000000202300780c */ /* 0x000fda0003fc6070 */
[----:B01-3--:R-:W-:Y:S05]  /*5ea0*/  @!P6 BRA `(.L_x_397) ;  /* 0x00000000006ce947 */ /* 0x00bfea0003800000 */
[----:B------:R-:W0:Y:S01]  /*5eb0*/  LDS.128 R36, [UR4] ;  /* 0x00000004ff247984 */ /* 0x000e220008000c00 */
[----:B------:R-:W-:Y:S02]  /*5ec0*/  P2R R26, PR, RZ, 0x1 ;  /* 0x00000001ff1a7803 */ /* 0x000fe40000000000 */
[----:B------:R-:W-:Y:S01]  /*5ed0*/  ISETP.NE.AND P0, PT, R44, 0x3, PT ;  /* 0x000000032c00780c */ /* 0x000fe20003f05270 */
[----:B------:R-:W1:Y:S01]  /*5ee0*/  LDS.128 R32, [UR4+0x10] ;  /* 0x00001004ff207984 */ /* 0x000e620008000c00 */
[----:B0-----:R-:W-:-:S13]  /*5ef0*/  ISETP.NE.AND P6, PT, R38, RZ, PT ;  /* 0x000000ff2600720c */ /* 0x001fda0003fc5270 */
[----:B------:R-:W-:Y:S02]  /*5f00*/  @!P6 VIMNMX R39, PT, PT, R37, R39, !PT ;  /* 0x000000272527e248 */ /* 0x000fe40007fe0100 */
[----:B-1----:R-:W-:-:S13]  /*5f10*/  ISETP.NE.AND P6, PT, R32, RZ, PT ;  /* 0x000000ff2000720c */ /* 0x002fda0003fc5270 */
[----:B------:R-:W-:Y:S02]  /*5f20*/  @!P6 VIMNMX R33, PT, PT, R39, R33, !PT ;  /* 0x000000212721e248 */ /* 0x000fe40007fe0100 */
[----:B------:R-:W-:-:S13]  /*5f30*/  ISETP.NE.AND P6, PT, R34, RZ, PT ;  /* 0x000000ff2200720c */ /* 0x000fda0003fc5270 */
[----:B------:R-:W-:Y:S02]  /*5f40*/  @!P6 VIMNMX R35, PT, PT, R35, R33, !PT ;  /* 0x000000212323e248 */ /* 0x000fe40007fe0100 */
[----:B------:R-:W-:-:S04]  /*5f50*/  ISETP.NE.AND P6, PT, R44, 0x2, PT ;  /* 0x000000022c00780c */ /* 0x000fc80003fc5270 */
[----:B------:R-:W-:Y:S02]  /*5f60*/  @P0 SEL R33, R39, R37, !P6 ;  /* 0x0000002527210207 */ /* 0x000fe40007000000 */
[----:B------:R-:W0:Y:S01]  /*5f70*/  LDS.128 R36, [UR4+0x20] ;  /* 0x00002004ff247984 */ /* 0x000e220008000c00 */
[----:B------:R-:W-:Y:S02]  /*5f80*/  ISETP.NE.AND P0, PT, R44, 0x5, PT ;  /* 0x000000052c00780c */ /* 0x000fe40003f05270 */
[----:B0-----:R-:W-:-:S13]  /*5f90*/  ISETP.NE.AND P6, PT, R36, RZ, PT ;  /* 0x000000ff2400720c */ /* 0x001fda0003fc5270 */
[----:B------:R-:W-:Y:S02]  /*5fa0*/  @!P6 VIMNMX R37, PT, PT, R35, R37, !PT ;  /* 0x000000252325e248 */ /* 0x000fe40007fe0100 */
[----:B------:R-:W-:-:S13]  /*5fb0*/  ISETP.NE.AND P6, PT, R38, RZ, PT ;  /* 0x000000ff2600720c */ /* 0x000fda0003fc5270 */
[----:B------:R-:W-:Y:S02]  /*5fc0*/  @!P6 VIMNMX R39, PT, PT, R39, R37, !PT ;  /* 0x000000252727e248 */ /* 0x000fe40007fe0100 */
[----:B------:R-:W-:-:S04]  /*5fd0*/  ISETP.NE.AND P6, PT, R44, 0x4, PT ;  /* 0x000000042c00780c */ /* 0x000fc80003fc5270 */
[----:B------:R-:W-:Y:S02]  /*5fe0*/  @P0 SEL R37, R35, R33, !P6 ;  /* 0x0000002123250207 */ /* 0x000fe40007000000 */
[----:B------:R-:W-:Y:S02]  /*5ff0*/  ISETP.NE.AND P6, PT, R44, 0x6, PT ;  /* 0x000000062c00780c */ /* 0x000fe40003fc5270 */
[----:B------:R-:W-:Y:S02]  /*6000*/  ISETP.NE.AND P0, PT, R26, RZ, PT ;  /* 0x000000ff1a00720c */ /* 0x000fe40003f05270 */
[----:B------:R-:W-:Y:S02]  /*6010*/  SEL R26, R39, R37, !P6 ;  /* 0x00000025271a7207 */ /* 0x000fe40007000000 */
[----:B------:R-:W-:-:S13]  /*6020*/  ISETP.NE.AND P6, PT, R57, RZ, PT ;  /* 0x000000ff3900720c */ /* 0x000fda0003fc5270 */
[----:B------:R-:W-:Y:S02]  /*6030*/  @!P6 VIMNMX R23, PT, PT, R23, R26, !PT ;  /* 0x0000001a1717e248 */ /* 0x000fe40007fe0100 */
[----:B------:R-:W-:-:S04]  /*6040*/  ISETP.NE.AND P6, PT, R45, RZ, PT ;  /* 0x000000ff2d00720c */ /* 0x000fc80003fc5270 */
[----:B------:R-:W-:-:S09]  /*6050*/  SEL R23, R26, R23, !P6 ;  /* 0x000000171a177207 */ /* 0x000fd20007000000 */
.L_x_397:
[----:B------:R-:W-:Y:S05]  /*6060*/  BSYNC.RECONVERGENT B0 ;  /* 0x0000000000007941 */ /* 0x000fea0003800200 */
.L_x_396:
[----:B------:R-:W-:Y:S02]  /*6070*/  P2R R33, PR, RZ, 0x1 ;  /* 0x00000001ff217803 */ /* 0x000fe40000000000 */
[C---:B------:R-:W-:Y:S02]  /*6080*/  LOP3.LUT P0, RZ, R3.reuse, 0x80, RZ, 0xc0, !PT ;  /* 0x0000008003ff7812 */ /* 0x040fe4000780c0ff */
[----:B------:R-:W-:Y:S02]  /*6090*/  VIMNMX R27, PT, PT, R4, R23, !PT ;  /* 0x00000017041b7248 */ /* 0x000fe40007fe0100 */
[----:B------:R-:W-:Y:S02]  /*60a0*/  P2R R57, PR, RZ, 0x1 ;  /* 0x00000001ff397803 */ /* 0x000fe40000000000 */
[----:B------:R-:W-:Y:S02]  /*60b0*/  LOP3.LUT P0, RZ, R3, 0x100, RZ, 0xc0, !PT ;  /* 0x0000010003ff7812 */ /* 0x000fe4000780c0ff */
[----:B------:R-:W-:-:S02]  /*60c0*/  ISETP.NE.AND P6, PT, R24, RZ, PT ;  /* 0x000000ff1800720c */ /* 0x000fc40003fc5270 */
[----:B------:R-:W-:Y:S02]  /*60d0*/  P2R R45, PR, RZ, 0x1 ;  /* 0x00000001ff2d7803 */ /* 0x000fe40000000000 */
[----:B------:R-:W-:Y:S02]  /*60e0*/  LOP3.LUT P0, RZ, R3, 0x200, RZ, 0xc0, !PT ;  /* 0x0000020003ff7812 */ /* 0x000fe4000780c0ff */
[----:B------:R-:W-:Y:S02]  /*60f0*/  SEL R27, R27, R4, !P6 ;  /* 0x000000041b1b7207 */ /* 0x000fe40007000000 */
[----:B------:R-:W-:Y:S02]  /*6100*/  P2R R44, PR, RZ, 0x1 ;  /* 0x00000001ff2c7803 */ /* 0x000fe40000000000 */
[----:B------:R-:W-:Y:S02]  /*6110*/  LOP3.LUT P0, RZ, R3, 0x400, RZ, 0xc0, !PT ;  /* 0x0000040003ff7812 */ /* 0x000fe4000780c0ff */
[----:B------:R-:W-:-:S02]  /*6120*/  P2R R34, PR, RZ, 0x2 ;  /* 0x00000002ff227803 */ /* 0x000fc40000000000 */
[----:B------:R-:W-:Y:S02]  /*6130*/  P2R R39, PR, RZ, 0x1 ;  /* 0x00000001ff277803 */ /* 0x000fe40000000000 */
[C---:B------:R-:W-:Y:S02]  /*6140*/  LOP3.LUT P0, RZ, R3.reuse, 0x800, RZ, 0xc0, !PT ;  /* 0x0000080003ff7812 */ /* 0x040fe4000780c0ff */
[----:B------:R-:W-:Y:S02]  /*6150*/  P2R R35, PR, RZ, 0x4 ;  /* 0x00000004ff237803 */ /* 0x000fe40000000000 */
[----:B------:R-:W-:Y:S02]  /*6160*/  P2R R32, PR, RZ, 0x1 ;  /* 0x00000001ff207803 */ /* 0x000fe40000000000 */
[----:B------:R-:W-:Y:S02]  /*6170*/  LOP3.LUT P0, RZ, R3, 0x1000, RZ, 0xc0, !PT ;  /* 0x0000100003ff7812 */ /* 0x000fe4000780c0ff */
[----:B------:R-:W-:-:S02]  /*6180*/  P2R R36, PR, RZ, 0x8 ;  /* 0x00000008ff247803 */ /* 0x000fc40000000000 */
[----:B------:R-:W-:Y:S02]  /*6190*/  P2R R26, PR, RZ, 0x1 ;  /* 0x00000001ff1a7803 */ /* 0x000fe40000000000 */
[----:B------:R-:W-:Y:S02]  /*61a0*/  ISETP.NE.AND P0, PT, R46, RZ, PT ;  /* 0x000000ff2e00720c */ /* 0x000fe40003f05270 */
[----:B------:R-:W-:Y:S02]  /*61b0*/  P2R R37, PR, RZ, 0x10 ;  /* 0x00000010ff257803 */ /* 0x000fe40000000000 */
[----:B------:R-:W-:Y:S02]  /*61c0*/  SEL R4, R4, R27, !P0 ;  /* 0x0000001b04047207 */ /* 0x000fe40004000000 */
[----:B------:R-:W-:Y:S02]  /*61d0*/  ISETP.NE.AND P0, PT, R26, RZ, PT ;  /* 0x000000ff1a00720c */ /* 0x000fe40003f05270 */
[----:B------:R-:W-:-:S02]  /*61e0*/  VIMNMX R26, PT, PT, R5, R4, !PT ;  /* 0x00000004051a7248 */ /* 0x000fc40007fe0100 */
[----:B------:R-:W-:Y:S02]  /*61f0*/  P2R R38, PR, RZ, 0x20 ;  /* 0x00000020ff267803 */ /* 0x000fe40000000000 */
[----:B------:R-:W-:Y:S02]  /*6200*/  SEL R5, R5, R26, P0 ;  /* 0x0000001a05057207 */ /* 0x000fe40000000000 */
[C---:B------:R-:W-:Y:S02]  /*6210*/  LOP3.LUT P1, RZ, R3.reuse, 0x40, RZ, 0xc0, !PT ;  /* 0x0000004003ff7812 */ /* 0x040fe4000782c0ff */
[C---:B------:R-:W-:Y:S02]  /*6220*/  LOP3.LUT P2, RZ, R3.reuse, 0x20, RZ, 0xc0, !PT ;  /* 0x0000002003ff7812 */ /* 0x040fe4000784c0ff */
[C---:B------:R-:W-:Y:S02]  /*6230*/  LOP3.LUT P3, RZ, R3.reuse, 0x10, RZ, 0xc0, !PT ;  /* 0x0000001003ff7812 */ /* 0x040fe4000786c0ff */
[----:B------:R-:W-:-:S02]  /*6240*/  LOP3.LUT P4, RZ, R3, 0x8, RZ, 0xc0, !PT ;  /* 0x0000000803ff7812 */ /* 0x000fc4000788c0ff */
        /* <DEDUP_REMOVED lines=48> */
.L_x_395:
[----:B------:R-:W5:Y:S01]  /*6550*/  S2R R46, SR_TID.X ;  /* 0x00000000002e7919 */ /* 0x000f620000002100 */
[----:B0-----:R-:W-:Y:S01]  /*6560*/  IMAD.MOV.U32 R47, RZ, RZ, RZ ;  /* 0x000000ffff2f7224 */ /* 0x001fe200078e00ff */
[----:B------:R-:W-:Y:S02]  /*6570*/  LOP3.LUT R3, R3, 0xffff7fff, RZ, 0xc0, !PT ;  /* 0xffff7fff03037812 */ /* 0x000fe400078ec0ff */
[----:B-----5:R-:W-:-:S13]  /*6580*/  ISETP.NE.AND P0, PT, R46, RZ, PT ;  /* 0x000000ff2e00720c */ /* 0x020fda0003f05270 */
[----:B------:R-:W0:Y:S01]  /*6590*/  @!P0 LDC.64 R48, c[0x0][0x388] ;  /* 0x0000e200ff308b82 */ /* 0x000e220000000a00 */
[----:B------:R-:W-:Y:S01]  /*65a0*/  @P0 LOP3.LUT R3, R3, 0x8000, RZ, 0xfc, !PT ;  /* 0x0000800003030812 */ /* 0x000fe200078efcff */
[----:B0-----:R-:W-:-:S05]  /*65b0*/  @!P0 IMAD.WIDE.U32 R50, R59, 0x4, R48 ;  /* 0x000000043b328825 */ /* 0x001fca00078e0030 */
[----:B------:R0:W5:Y:S01]  /*65c0*/  @!P0 LDG.E R47, desc[UR8][R50.64] ;  /* 0x00000008322f8981 */ /* 0x000162000c1e1900 */
[----:B------:R-:W-:Y:S01]  /*65d0*/  IMAD R49, R46, 0x14, RZ ;  /* 0x000000142e317824 */ /* 0x000fe200078e02ff */
[----:B------:R-:W-:Y:S02]  /*65e0*/  ISETP.NE.AND P0, PT, R24, R25, PT ;  /* 0x000000191800720c */ /* 0x000fe40003f05270 */
[----:B-1----:R-:W-:Y:S01]  /*65f0*/  VIMNMX R48, PT, PT, R4, R5, !PT ;  /* 0x0000000504307248 */ /* 0x002fe20007fe0100 */
[----:B------:R-:W-:Y:S01]  /*6600*/  VIADD R53, R49, 0x1 ;  /* 0x0000000131357836 */ /* 0x000fe20000000000 */
[----:B------:R-:W-:Y:S01]  /*6610*/  ISETP.NE.AND P1, PT, R25, R26, PT ;  /* 0x0000001a1900720c */ /* 0x000fe20003f25270 */
[----:B------:R-:W-:Y:S01]  /*6620*/  VIADD R25, R49, 0x2 ;  /* 0x0000000231197836 */ /* 0x000fe20000000000 */
[----:B------:R-:W-:Y:S02]  /*6630*/  ISETP.NE.AND P2, PT, R26, R27, PT ;  /* 0x0000001b1a00720c */ /* 0x000fe40003f45270 */
[----:B------:R-:W-:-:S02]  /*6640*/  ISETP.EQ.OR P0, PT, R53, R0, P0 ;  /* 0x000000003500720c */ /* 0x000fc40000702670 */
[----:B------:R-:W-:Y:S01]  /*6650*/  ISETP.EQ.OR P1, PT, R25, R0, P1 ;  /* 0x000000001900720c */ /* 0x000fe20000f22670 */
[----:B------:R-:W-:Y:S01]  /*6660*/  VIADD R25, R49, 0x3 ;  /* 0x0000000331197836 */ /* 0x000fe20000000000 */
[----:B------:R-:W-:Y:S02]  /*6670*/  SEL R53, R5, R48, P0 ;  /* 0x0000003005357207 */ /* 0x000fe40000000000 */
[----:B------:R-:W-:Y:S02]  /*6680*/  ISETP.NE.AND P4, PT, R27, R28, PT ;  /* 0x0000001c1b00720c */ /* 0x000fe40003f85270 */
[C---:B------:R-:W-:Y:S02]  /*6690*/  VIMNMX R53, PT, PT, R6.reuse, R53, !PT ;  /* 0x0000003506357248 */ /* 0x040fe40007fe0100 */
[----:B------:R-:W-:Y:S01]  /*66a0*/  ISETP.EQ.OR P3, PT, R25, R0, P2 ;  /* 0x000000001900720c */ /* 0x000fe20001762670 */
[----:B------:R-:W-:Y:S01]  /*66b0*/  VIADD R25, R49, 0x4 ;  /* 0x0000000431197836 */ /* 0x000fe20000000000 */
[----:B------:R-:W-:-:S02]  /*66c0*/  SEL R26, R6, R53, P1 ;  /* 0x00000035061a7207 */ /* 0x000fc40000800000 */
[C---:B------:R-:W-:Y:S02]  /*66d0*/  ISETP.NE.AND P2, PT, R46.reuse, RZ, PT ;  /* 0x000000ff2e00720c */ /* 0x040fe40003f45270 */
[----:B------:R-:W-:Y:S02]  /*66e0*/  VIMNMX R26, PT, PT, R7, R26, !PT ;  /* 0x0000001a071a7248 */ /* 0x000fe40007fe0100 */
[----:B------:R-:W-:Y:S02]  /*66f0*/  LOP3.LUT R3, R3, 0xffffbfff, RZ, 0xc0, !PT ;  /* 0xffffbfff03037812 */ /* 0x000fe400078ec0ff */
[----:B------:R-:W-:Y:S02]  /*6700*/  SEL R27, R7, R26, P3 ;  /* 0x0000001a071b7207 */ /* 0x000fe40001800000 */
[----:B------:R-:W-:Y:S02]  /*6710*/  LEA R26, R46, UR4, 0x2 ;  /* 0x000000042e1a7c11 */ /* 0x000fe4000f8e10ff */
[----:B------:R-:W-:Y:S01]  /*6720*/  ISETP.EQ.OR P4, PT, R25, R0, P4 ;  /* 0x000000001900720c */ /* 0x000fe20002782670 */
[----:B------:R-:W-:Y:S01]  /*6730*/  VIADD R25, R49, 0x5 ;  /* 0x0000000531197836 */ /* 0x000fe20000000000 */
[----:B------:R-:W-:Y:S01]  /*6740*/  @P3 LOP3.LUT R3, R3, 0x4000, RZ, 0xfc, !PT ;  /* 0x0000400003033812 */ /* 0x000fe200078efcff */
[----:B------:R-:W-:Y:S01]  /*6750*/  STS [R26+0x3fc], R43 ;  /* 0x0003fc2b1a007388 */ /* 0x000fe20000000800 */
[----:B------:R-:W-:Y:S01]  /*6760*/  BAR.SYNC.DEFER_BLOCKING 0x0 ;  /* 0x0000000000007b1d */ /* 0x000fe20000010000 */
[----:B------:R-:W-:-:S02]  /*6770*/  ISETP.NE.AND P3, PT, R28, R29, PT ;  /* 0x0000001d1c00720c */ /* 0x000fc40003f65270 */
[C---:B--2---:R-:W-:Y:S02]  /*6780*/  VIMNMX R27, PT, PT, R8.reuse, R27, !PT ;  /* 0x0000001b081b7248 */ /* 0x044fe40007fe0100 */
[----:B------:R-:W-:Y:S01]  /*6790*/  ISETP.EQ.OR P3, PT, R25, R0, P3 ;  /* 0x000000001900720c */ /* 0x000fe20001f62670 */
[----:B------:R-:W-:Y:S01]  /*67a0*/  VIADD R25, R49, 0x6 ;  /* 0x0000000631197836 */ /* 0x000fe20000000000 */
[----:B------:R-:W-:Y:S02]  /*67b0*/  LOP3.LUT R3, R3, 0xffffdfff, RZ, 0xc0, !PT ;  /* 0xffffdfff03037812 */ /* 0x000fe400078ec0ff */
[----:B------:R-:W-:Y:S02]  /*67c0*/  SEL R28, R8, R27, P4 ;  /* 0x0000001b081c7207 */ /* 0x000fe40002000000 */
[----:B------:R-:W-:Y:S02]  /*67d0*/  @P4 LOP3.LUT R3, R3, 0x2000, RZ, 0xfc, !PT ;  /* 0x0000200003034812 */ /* 0x000fe400078efcff */
[----:B------:R-:W-:-:S02]  /*67e0*/  VIMNMX R28, PT, PT, R9, R28, !PT ;  /* 0x0000001c091c7248 */ /* 0x000fc40007fe0100 */
[----:B------:R-:W-:Y:S02]  /*67f0*/  LOP3.LUT R3, R3, 0xffffefff, RZ, 0xc0, !PT ;  /* 0xffffefff03037812 */ /* 0x000fe400078ec0ff */
[----:B------:R-:W-:Y:S02]  /*6800*/  SEL R27, R9, R28, P3 ;  /* 0x0000001c091b7207 */ /* 0x000fe40001800000 */
[----:B------:R-:W-:Y:S02]  /*6810*/  @P3 LOP3.LUT R3, R3, 0x1000, RZ, 0xfc, !PT ;  /* 0x0000100003033812 */ /* 0x000fe400078efcff */
[----:B------:R-:W-:Y:S02]  /*6820*/  VIMNMX R27, PT, PT, R10, R27, !PT ;  /* 0x0000001b0a1b7248 */ /* 0x000fe40007fe0100 */
[----:B------:R-:W-:Y:S02]  /*6830*/  LOP3.LUT R3, R3, 0xfffff7ff, RZ, 0xc0, !PT ;  /* 0xfffff7ff03037812 */ /* 0x000fe400078ec0ff */
[----:B------:R-:W-:Y:S01]  /*6840*/  ISETP.NE.AND P4, PT, R41, R42, PT ;  /* 0x0000002a2900720c */ /* 0x000fe20003f85270 */
[----:B-----5:R1:W2:Y:S01]  /*6850*/  @P2 LDS R47, [R26+0x3f8] ;  /* 0x0003f8001a2f2984 */ /* 0x0202a20000000800 */
[----:B------:R-:W-:-:S04]  /*6860*/  ISETP.NE.AND P2, PT, R29, R30, PT ;  /* 0x0000001e1d00720c */ /* 0x000fc80003f45270 */
[----:B------:R-:W-:Y:S01]  /*6870*/  ISETP.EQ.OR P2, PT, R25, R0, P2 ;  /* 0x000000001900720c */ /* 0x000fe20001742670 */
[----:B------:R-:W-:-:S03]  /*6880*/  VIADD R25, R49, 0x7 ;  /* 0x0000000731197836 */ /* 0x000fc60000000000 */
[----:B------:R-:W-:-:S04]  /*6890*/  SEL R28, R10, R27, P2 ;  /* 0x0000001b0a1c7207 */ /* 0x000fc80001000000 */
        /* <DEDUP_REMOVED lines=14> */
[----:B-1----:R-:W-:Y:S02]  /*6980*/  SEL R26, R12, R27, P3 ;  /* 0x0000001b0c1a7207 */ /* 0x002fe40001800000 */
[----:B--2---:R-:W-:-:S02]  /*6990*/  ISETP.NE.AND P5, PT, R47, R24, PT ;  /* 0x000000182f00720c */ /* 0x004fc40003fa5270 */
[----:B------:R-:W-:Y:S02]  /*69a0*/  VIMNMX R26, PT, PT, R13, R26, !PT ;  /* 0x0000001a0d1a7248 */ /* 0x000fe40007fe0100 */
[-C--:B------:R-:W-:Y:S02]  /*69b0*/  ISETP.EQ.OR P5, PT, R49, R0.reuse, P5 ;  /* 0x000000003100720c */ /* 0x080fe40002fa2670 */
[----:B------:R-:W-:Y:S02]  /*69c0*/  @P3 LOP3.LUT R3, R3, 0x200, RZ, 0xfc, !PT ;  /* 0x0000020003033812 */ /* 0x000fe400078efcff */
[----:B------:R-:W-:Y:S01]  /*69d0*/  ISETP.EQ.OR P3, PT, R25, R0, P2 ;  /* 0x000000001900720c */ /* 0x000fe20001762670 */
[----:B------:R-:W-:Y:S01]  /*69e0*/  VIADD R25, R49, 0xa ;  /* 0x0000000a31197836 */ /* 0x000fe20000000000 */
[----:B------:R-:W-:Y:S02]  /*69f0*/  LOP3.LUT R3, R3, 0xfffffeff, RZ, 0xc0, !PT ;  /* 0xfffffeff03037812 */ /* 0x000fe400078ec0ff */
[----:B------:R-:W-:-:S02]  /*6a00*/  ISETP.NE.AND P2, PT, R33, R34, PT ;  /* 0x000000222100720c */ /* 0x000fc40003f45270 */
[----:B------:R-:W-:-:S04]  /*6a10*/  SEL R27, R13, R26, P3 ;  /* 0x0000001a0d1b7207 */ /* 0x000fc80001800000 */
[----:B------:R-:W-:-:S03]  /*6a20*/  VIMNMX R27, PT, PT, R14, R27, !PT ;  /* 0x0000001b0e1b7248 */ /* 0x000fc60007fe0100 */
[----:B------:R-:W-:Y:S02]  /*6a30*/  @P3 LOP3.LUT R3, R3, 0x100, RZ, 0xfc, !PT ;  /* 0x0000010003033812 */ /* 0x000fe400078efcff */
[----:B------:R-:W-:Y:S01]  /*6a40*/  ISETP.EQ.OR P3, PT, R25, R0, P2 ;  /* 0x000000001900720c */ /* 0x000fe20001762670 */
[----:B------:R-:W-:Y:S01]  /*6a50*/  VIADD R25, R49, 0xb ;  /* 0x0000000b31197836 */ /* 0x000fe20000000000 */
[----:B------:R-:W-:Y:S02]  /*6a60*/  LOP3.LUT R3, R3, 0xffffff7f, RZ, 0xc0, !PT ;  /* 0xffffff7f03037812 */ /* 0x000fe400078ec0ff */
[----:B------:R-:W-:Y:S02]  /*6a70*/  ISETP.NE.AND P2, PT, R34, R35, PT ;  /* 0x000000232200720c */ /* 0x000fe40003f45270 */
[----:B------:R-:W-:Y:S02]  /*6a80*/  SEL R26, R14, R27, P3 ;  /* 0x0000001b0e1a7207 */ /* 0x000fe40001800000 */
[----:B------:R-:W-:-:S02]  /*6a90*/  P2R R34, PR, RZ, 0x1 ;  /* 0x00000001ff227803 */ /* 0x000fc40000000000 */
        /* <DEDUP_REMOVED lines=45> */
[-C--:B------:R-:W-:Y:S01]  /*6d70*/  ISETP.EQ.OR P3, PT, R25, R0.reuse, P3 ;  /* 0x000000001900720c */ /* 0x080fe20001f62670 */
[C---:B------:R-:W-:Y:S01]  /*6d80*/  VIADD R25, R49.reuse, 0x12 ;  /* 0x0000001231197836 */ /* 0x040fe20000000000 */
[----:B------:R-:W-:Y:S01]  /*6d90*/  P2R R33, PR, RZ, 0x4 ;  /* 0x00000004ff217803 */ /* 0x000fe20000000000 */
[----:B------:R-:W-:Y:S01]  /*6da0*/  VIADD R49, R49, 0x13 ;  /* 0x0000001331317836 */ /* 0x000fe20000000000 */
[----:B------:R-:W-:Y:S02]  /*6db0*/  LOP3.LUT P2, RZ, R3, 0x80, RZ, 0xc0, !PT ;  /* 0x0000008003ff7812 */ /* 0x000fe4000784c0ff */
[----:B------:R-:W-:Y:S02]  /*6dc0*/  ISETP.EQ.OR P4, PT, R25, R0, P4 ;  /* 0x000000001900720c */ /* 0x000fe40002782670 */
[----:B------:R-:W-:-:S02]  /*6dd0*/  P2R R31, PR, RZ, 0x4 ;  /* 0x00000004ff1f7803 */ /* 0x000fc40000000000 */
[C---:B------:R-:W-:Y:S02]  /*6de0*/  LOP3.LUT P2, RZ, R3.reuse, 0x200, RZ, 0xc0, !PT ;  /* 0x0000020003ff7812 */ /* 0x040fe4000784c0ff */
[----:B------:R-:W-:Y:S02]  /*6df0*/  P2R R30, PR, RZ, 0x10 ;  /* 0x00000010ff1e7803 */ /* 0x000fe40000000000 */
[----:B------:R-:W-:Y:S02]  /*6e00*/  P2R R29, PR, RZ, 0x4 ;  /* 0x00000004ff1d7803 */ /* 0x000fe40000000000 */
[C---:B------:R-:W-:Y:S02]  /*6e10*/  LOP3.LUT P4, RZ, R3.reuse, 0x800, RZ, 0xc0, !PT ;  /* 0x0000080003ff7812 */ /* 0x040fe4000788c0ff */
[----:B------:R-:W-:Y:S02]  /*6e20*/  LOP3.LUT P2, RZ, R3, 0x1000, RZ, 0xc0, !PT ;  /* 0x0000100003ff7812 */ /* 0x000fe4000784c0ff */
[----:B------:R-:W-:-:S02]  /*6e30*/  P2R R28, PR, RZ, 0x10 ;  /* 0x00000010ff1c7803 */ /* 0x000fc40000000000 */
[----:B------:R-:W-:Y:S02]  /*6e40*/  P2R R27, PR, RZ, 0x4 ;  /* 0x00000004ff1b7803 */ /* 0x000fe40000000000 */
[C---:B------:R-:W-:Y:S02]  /*6e50*/  LOP3.LUT P4, RZ, R3.reuse, 0x2000, RZ, 0xc0, !PT ;  /* 0x0000200003ff7812 */ /* 0x040fe4000788c0ff */
[C---:B------:R-:W-:Y:S02]  /*6e60*/  LOP3.LUT P2, RZ, R3.reuse, 0x4000, RZ, 0xc0, !PT ;  /* 0x0000400003ff7812 */ /* 0x040fe4000784c0ff */
[----:B------:R-:W-:Y:S02]  /*6e70*/  LOP3.LUT R3, R3, 0xfffeffff, RZ, 0xc0, !PT ;  /* 0xfffeffff03037812 */ /* 0x000fe400078ec0ff */
[----:B------:R-:W-:Y:S02]  /*6e80*/  VIMNMX R26, PT, PT, R21, R26, !PT ;  /* 0x0000001a151a7248 */ /* 0x000fe40007fe0100 */
[----:B------:R-:W-:-:S02]  /*6e90*/  @P5 LOP3.LUT R3, R3, 0x10000, RZ, 0xfc, !PT ;  /* 0x0001000003035812 */ /* 0x000fc400078efcff */
[----:B------:R-:W-:Y:S02]  /*6ea0*/  ISETP.NE.AND P5, PT, R42, R43, PT ;  /* 0x0000002b2a00720c */ /* 0x000fe40003fa5270 */
[----:B------:R-:W-:Y:S02]  /*6eb0*/  SEL R25, R21, R26, P3 ;  /* 0x0000001a15197207 */ /* 0x000fe40001800000 */
[----:B------:R-:W-:Y:S02]  /*6ec0*/  P2R R37, PR, RZ, 0x8 ;  /* 0x00000008ff257803 */ /* 0x000fe40000000000 */
[----:B------:R-:W-:Y:S02]  /*6ed0*/  ISETP.EQ.OR P6, PT, R49, R0, P5 ;  /* 0x000000003100720c */ /* 0x000fe40002fc2670 */
[C---:B------:R-:W-:Y:S02]  /*6ee0*/  LOP3.LUT P3, RZ, R3.reuse, 0x10, RZ, 0xc0, !PT ;  /* 0x0000001003ff7812 */ /* 0x040fe4000786c0ff */
[----:B------:R-:W-:-:S02]  /*6ef0*/  LOP3.LUT P5, RZ, R3, 0x10000, RZ, 0xc0, !PT ;  /* 0x0001000003ff7812 */ /* 0x000fc400078ac0ff */
[----:B------:R-:W-:Y:S02]  /*6f00*/  P2R R35, PR, RZ, 0x8 ;  /* 0x00000008ff237803 */ /* 0x000fe40000000000 */
[C---:B------:R-:W-:Y:S02]  /*6f10*/  LOP3.LUT P3, RZ, R3.reuse, 0x40, RZ, 0xc0, !PT ;  /* 0x0000004003ff7812 */ /* 0x040fe4000786c0ff */
[----:B------:R-:W-:Y:S02]  /*6f20*/  PLOP3.LUT P5, PT, P1, P0, P5, 0xfe, 0x0 ;  /* 0x000000000000781c */ /* 0x000fe40000fa1f56 */
[----:B------:R-:W-:Y:S02]  /*6f30*/  P2R R32, PR, RZ, 0x8 ;  /* 0x00000008ff207803 */ /* 0x000fe40000000000 */
[----:B------:R-:W-:Y:S02]  /*6f40*/  PLOP3.LUT P5, PT, P4, P5, P2, 0xfe, 0x0 ;  /* 0x000000000000781c */ /* 0x000fe400027abf26 */
[----:B------:R-:W-:-:S02]  /*6f50*/  LOP3.LUT P3, RZ, R3, 0x100, RZ, 0xc0, !PT ;  /* 0x0000010003ff7812 */ /* 0x000fc4000786c0ff */
[----:B------:R-:W-:Y:S02]  /*6f60*/  ISETP.NE.AND P2, PT, R27, RZ, PT ;  /* 0x000000ff1b00720c */ /* 0x000fe40003f45270 */
[----:B------:R-:W-:Y:S02]  /*6f70*/  ISETP.NE.AND P4, PT, R28, RZ, PT ;  /* 0x000000ff1c00720c */ /* 0x000fe40003f85270 */
[----:B------:R-:W-:Y:S02]  /*6f80*/  P2R R26, PR, RZ, 0x8 ;  /* 0x00000008ff1a7803 */ /* 0x000fe40000000000 */
[----:B------:R-:W-:Y:S02]  /*6f90*/  PLOP3.LUT P5, PT, P4, P5, P2, 0xfe, 0x0 ;  /* 0x000000000000781c */ /* 0x000fe400027abf26 */
[----:B------:R-:W-:Y:S02]  /*6fa0*/  LOP3.LUT P3, RZ, R3, 0x400, RZ, 0xc0, !PT ;  /* 0x0000040003ff7812 */ /* 0x000fe4000786c0ff */
[----:B------:R-:W-:-:S02]  /*6fb0*/  ISETP.NE.AND P2, PT, R29, RZ, PT ;  /* 0x000000ff1d00720c */ /* 0x000fc40003f45270 */
[----:B------:R-:W-:Y:S02]  /*6fc0*/  VIMNMX R25, PT, PT, R22, R25, !PT ;  /* 0x0000001916197248 */ /* 0x000fe40007fe0100 */
[----:B------:R-:W-:Y:S02]  /*6fd0*/  PLOP3.LUT P5, PT, P2, P5, P3, 0xfe, 0x0 ;  /* 0x000000000000781c */ /* 0x000fe400017abf36 */
[----:B------:R-:W-:Y:S02]  /*6fe0*/  ISETP.NE.AND P4, PT, R30, RZ, PT ;  /* 0x000000ff1e00720c */ /* 0x000fe40003f85270 */
[----:B------:R-:W-:Y:S02]  /*6ff0*/  ISETP.NE.AND P3, PT, R26, RZ, PT ;  /* 0x000000ff1a00720c */ /* 0x000fe40003f65270 */
[----:B------:R-:W-:Y:S02]  /*7000*/  ISETP.NE.AND P2, PT, R31, RZ, PT ;  /* 0x000000ff1f00720c */ /* 0x000fe40003f45270 */
[----:B------:R-:W-:-:S02]  /*7010*/  SEL R24, R22, R25, P4 ;  /* 0x0000001916187207 */ /* 0x000fc40002000000 */
[----:B------:R-:W-:Y:S02]  /*7020*/  PLOP3.LUT P5, PT, P2, P5, P3, 0xfe, 0x0 ;  /* 0x000000000000781c */ /* 0x000fe400017abf36 */
[----:B------:R-:W-:Y:S02]  /*7030*/  ISETP.NE.AND P3, PT, R32, RZ, PT ;  /* 0x000000ff2000720c */ /* 0x000fe40003f65270 */
[----:B------:R-:W-:Y:S02]  /*7040*/  ISETP.NE.AND P2, PT, R33, RZ, PT ;  /* 0x000000ff2100720c */ /* 0x000fe40003f45270 */
[----:B------:R-:W-:Y:S02]  /*7050*/  @!P6 VIMNMX R23, PT, PT, R23, R24, !PT ;  /* 0x000000181717e248 */ /* 0x000fe40007fe0100 */
[----:B------:R-:W-:Y:S02]  /*7060*/  PLOP3.LUT P5, PT, P2, P5, P3, 0xfe, 0x0 ;  /* 0x000000000000781c */ /* 0x000fe400017abf36 */
[----:B------:R-:W-:Y:S01]  /*7070*/  ISETP.NE.AND P3, PT, R35, RZ, PT ;  /* 0x000000ff2300720c */ /* 0x000fe20003f65270 */
[----:B------:R-:W1:Y:S01]  /*7080*/  SHFL.UP PT, R26, R23, 0x1, RZ ;  /* 0x04200000171a7989 */ /* 0x000e6200000e00ff */
[----:B------:R-:W-:-:S02]  /*7090*/  ISETP.NE.AND P2, PT, R36, RZ, PT ;  /* 0x000000ff2400720c */ /* 0x000fc40003f45270 */
[----:B------:R-:W-:Y:S02]  /*70a0*/  LOP3.LUT P0, RZ, R3, 0x4, RZ, 0xc0, !PT ;  /* 0x0000000403ff7812 */ /* 0x000fe4000780c0ff */
[----:B------:R-:W-:Y:S02]  /*70b0*/  PLOP3.LUT P5, PT, P2, P5, P3, 0xfe, 0x0 ;  /* 0x000000000000781c */ /* 0x000fe400017abf36 */
[----:B------:R-:W-:Y:S02]  /*70c0*/  ISETP.NE.AND P2, PT, R38, RZ, PT ;  /* 0x000000ff2600720c */ /* 0x000fe40003f45270 */
[----:B------:R-:W-:Y:S02]  /*70d0*/  ISETP.NE.AND P3, PT, R37, RZ, PT ;  /* 0x000000ff2500720c */ /* 0x000fe40003f65270 */
[----:B------:R-:W-:Y:S02]  /*70e0*/  PLOP3.LUT P5, PT, P2, P5, P0, 0xfe, 0x0 ;  /* 0x000000000000781c */ /* 0x000fe400017abf06 */
[----:B------:R-:W-:-:S02]  /*70f0*/  LOP3.LUT R3, R3, 0xfffffffd, RZ, 0xc0, !PT ;  /* 0xfffffffd03037812 */ /* 0x000fc400078ec0ff */
[----:B------:R-:W-:Y:S02]  /*7100*/  PLOP3.LUT P5, PT, P4, P5, P3, 0xfe, 0x0 ;  /* 0x000000000000781c */ /* 0x000fe400027abf36 */
[----:B------:R-:W-:Y:S02]  /*7110*/  @P6 LOP3.LUT R3, R3, 0x2, RZ, 0xfc, !PT ;  /* 0x0000000203036812 */ /* 0x000fe400078efcff */
[----:B------:R-:W-:Y:S02]  /*7120*/  PLOP3.LUT P5, PT, P5, P6, PT, 0xf8, 0x8f ;  /* 0x00000000008f781c */ /* 0x000fe40002fadf70 */
[----:B------:R-:W-:Y:S02]  /*7130*/  ISETP.GE.AND P6, PT, R45, 0x1, PT ;  /* 0x000000012d00780c */ /* 0x000fe40003fc6270 */
[----:B------:R-:W-:Y:S02]  /*7140*/  SEL R24, RZ, 0x1, !P5 ;  /* 0x00000001ff187807 */ /* 0x000fe40006800000 */
[----:B-1----:R-:W-:-:S02]  /*7150*/  VIMNMX R26, PT, PT, R23, R26, !PT ;  /* 0x0000001a171a7248 */ /* 0x002fc40007fe0100 */
[----:B------:R-:W-:Y:S01]  /*7160*/  PLOP3.LUT P0, PT, PT, PT, PT, 0x80, 0x8 ;  /* 0x000000000008781c */ /* 0x000fe20003f0f070 */
[----:B------:R-:W1:Y:S06]  /*7170*/  SHFL.UP PT, R25, R24, 0x1, RZ ;  /* 0x0420000018197989 */ /* 0x000e6c00000e00ff */
[----:B------:R-:W-:Y:S02]  /*7180*/  @P6 SEL R23, R23, R26, P5 ;  /* 0x0000001a17176207 */ /* 0x000fe40002800000 */
[----:B------:R-:W-:-:S03]  /*7190*/  ISETP.GE.AND P5, PT, R45, 0x2, PT ;  /* 0x000000022d00780c */ /* 0x000fc60003fa6270 */
[----:B------:R-:W2:Y:S01]  /*71a0*/  SHFL.UP PT, R26, R23, 0x2, RZ ;  /* 0x04400000171a7989 */ /* 0x000ea200000e00ff */
[----:B-1----:R-:W-:-:S04]  /*71b0*/  SEL R25, R25, RZ, P6 ;  /* 0x000000ff19197207 */ /* 0x002fc80003000000 */
[----:B------:R-:W-:Y:S02]  /*71c0*/  LOP3.LUT P6, R25, R25, RZ, R24, 0xfa, !PT ;  /* 0x000000ff19197212 */ /* 0x000fe400078cfa18 */
[----:B--2---:R-:W-:-:S04]  /*71d0*/  VIMNMX R26, PT, PT, R23, R26, !PT ;  /* 0x0000001a171a7248 */ /* 0x004fc80007fe0100 */
        /* <DEDUP_REMOVED lines=30> */
[----:B------:R-:W1:Y:S04]  /*73c0*/  LDS.128 R24, [UR4] ;  /* 0x00000004ff187984 */ /* 0x000e680008000c00 */
[----:B------:R-:W2:Y:S01]  /*73d0*/  LDS.128 R28, [UR4+0x10] ;  /* 0x00001004ff1c7984 */ /* 0x000ea20008000c00 */
[----:B-1----:R-:W-:-:S02]  /*73e0*/  ISETP.NE.AND P5, PT, R26, RZ, PT ;  /* 0x000000ff1a00720c */ /* 0x002fc40003fa5270 */
[----:B------:R-:W-:Y:S02]  /*73f0*/  LOP3.LUT R23, R26, R24, RZ, 0xfc, !PT ;  /* 0x000000181a177212 */ /* 0x000fe400078efcff */
[----:B--2---:R-:W-:-:S09]  /*7400*/  LOP3.LUT R33, R28, R26, R24, 0xfe, !PT ;  /* 0x0000001a1c217212 */ /* 0x004fd200078efe18 */
        /* <DEDUP_REMOVED lines=12> */
[----:B------:R-:W-:Y:S01]  /*74d0*/  SHFL.UP PT, R29, R35, 0x1, RZ ;  /* 0x04200000231d7989 */ /* 0x000fe200000e00ff */
[----:B------:R-:W-:-:S04]  /*74e0*/  ISETP.NE.AND P5, PT, R44, 0x4, PT ;  /* 0x000000042c00780c */ /* 0x000fc80003fa5270 */
[----:B------:R-:W-:Y:S02]  /*74f0*/  SEL R28, R24, R23, !P5 ;  /* 0x00000017181c7207 */ /* 0x000fe40006800000 */
[----:B------:R-:W1:Y:S01]  /*7500*/  LDS.128 R24, [UR4+0x20] ;  /* 0x00002004ff187984 */ /* 0x000e620008000c00 */
[----:B------:R-:W-:-:S03]  /*7510*/  SEL R36, R31, R36, !P5 ;  /* 0x000000241f247207 */ /* 0x000fc60006800000 */
[----:B------:R-:W2:Y:S01]  /*7520*/  SHFL.UP PT, R23, R32, 0x1, RZ ;  /* 0x0420000020177989 */ /* 0x000ea200000e00ff */
[C---:B-1----:R-:W-:Y:S02]  /*7530*/  ISETP.NE.AND P5, PT, R24.reuse, RZ, PT ;  /* 0x000000ff1800720c */ /* 0x042fe40003fa5270 */
[----:B------:R-:W-:-:S11]  /*7540*/  LOP3.LUT R33, R24, R30, R33, 0xfe, !PT ;  /* 0x0000001e18217212 */ /* 0x000fd600078efe21 */
[----:B------:R-:W-:Y:S02]  /*7550*/  @!P5 VIMNMX R25, PT, PT, R31, R25, !PT ;  /* 0x000000191f19d248 */ /* 0x000fe40007fe0100 */
[----:B------:R-:W-:Y:S01]  /*7560*/  ISETP.GE.U32.AND P5, PT, R46, 0x20, PT ;  /* 0x000000202e00780c */ /* 0x000fe20003fa6070 */
[----:B------:R-:W1:-:S12]  /*7570*/  LDS.64 R30, [UR4+0x30] ;  /* 0x00003004ff1e7984 */ /* 0x000e580008000a00 */
[----:B--2---:R-:W-:-:S04]  /*7580*/  @P5 ISETP.NE.AND P6, PT, R23, RZ, PT ;  /* 0x000000ff1700520c */ /* 0x004fc80003fc5270 */
[----:B------:R-:W-:Y:S02]  /*7590*/  @P5 PLOP3.LUT P0, PT, P6, PT, PT, 0x80, 0x8 ;  /* 0x000000000008581c */ /* 0x000fe4000370f070 */
[----:B------:R-:W-:-:S13]  /*75a0*/  ISETP.NE.AND P6, PT, R26, RZ, PT ;  /* 0x000000ff1a00720c */ /* 0x000fda0003fc5270 */
[----:B------:R-:W-:Y:S02]  /*75b0*/  @!P6 VIMNMX R27, PT, PT, R27, R25, !PT ;  /* 0x000000191b1be248 */ /* 0x000fe40007fe0100 */
[----:B------:R-:W-:-:S04]  /*75c0*/  ISETP.NE.AND P6, PT, R44, 0x5, PT ;  /* 0x000000052c00780c */ /* 0x000fc80003fc5270 */
[----:B------:R-:W-:Y:S02]  /*75d0*/  SEL R36, R25, R36, !P6 ;  /* 0x0000002419247207 */ /* 0x000fe40007000000 */
[----:B------:R-:W-:Y:S02]  /*75e0*/  SEL R28, R33, R28, !P6 ;  /* 0x0000001c211c7207 */ /* 0x000fe40007000000 */
[----:B------:R-:W-:Y:S02]  /*75f0*/  ISETP.NE.AND P6, PT, R44, 0x6, PT ;  /* 0x000000062c00780c */ /* 0x000fe40003fc5270 */
[----:B------:R-:W-:Y:S02]  /*7600*/  LOP3.LUT R25, R26, R33, RZ, 0xfc, !PT ;  /* 0x000000211a197212 */ /* 0x000fe400078efcff */
[----:B------:R-:W-:Y:S02]  /*7610*/  SEL R36, R27, R36, !P6 ;  /* 0x000000241b247207 */ /* 0x000fe40007000000 */
[----:B------:R-:W-:-:S02]  /*7620*/  SEL R25, R25, R28, !P6 ;  /* 0x0000001c19197207 */ /* 0x000fc40007000000 */
[----:B------:R-:W-:Y:S02]  /*7630*/  @!P0 VIMNMX R29, PT, PT, R29, R36, !PT ;  /* 0x000000241d1d8248 */ /* 0x000fe40007fe0100 */
[----:B------:R-:W-:Y:S02]  /*7640*/  @P5 ISETP.NE.AND P6, PT, R45, RZ, PT ;  /* 0x000000ff2d00520c */ /* 0x000fe40003fc5270 */
[----:B------:R-:W-:Y:S02]  /*7650*/  ISETP.NE.AND P0, PT, R34, RZ, PT ;  /* 0x000000ff2200720c */ /* 0x000fe40003f05270 */
[----:B------:R-:W-:Y:S02]  /*7660*/  @P5 SEL R24, R23, RZ, P6 ;  /* 0x000000ff17185207 */ /* 0x000fe40003000000 */
[----:B------:R-:W-:Y:S02]  /*7670*/  @P5 SEL R29, R36, R29, !P6 ;  /* 0x0000001d241d5207 */ /* 0x000fe40007000000 */
[----:B-1----:R-:W-:-:S02]  /*7680*/  ISETP.NE.AND P6, PT, R30, RZ, PT ;  /* 0x000000ff1e00720c */ /* 0x002fc40003fc5270 */
[----:B------:R-:W-:Y:S02]  /*7690*/  @P5 LOP3.LUT R23, R25, R24, RZ, 0xfc, !PT ;  /* 0x0000001819175212 */ /* 0x000fe400078efcff */
[----:B------:R-:W-:-:S09]  /*76a0*/  LOP3.LUT R34, R30, R26, R33, 0xfe, !PT ;  /* 0x0000001a1e227212 */ /* 0x000fd200078efe21 */
        /* <DEDUP_REMOVED lines=19> */
.L_x_401:
        /* <DEDUP_REMOVED lines=29> */
.L_x_446:
        /* <DEDUP_REMOVED lines=9> */
[----:B------:R-:W-:Y:S02]  /*7a40*/  VIADD R38, R45, 0x4 ;  /* 0x000000042d267836 */ /* 0x000fe40000000000 */
[----:B------:R-:W-:Y:S01]  /*7a50*/  IMAD.IADD R47, R30, 0x1, R59 ;  /* 0x000000011e2f7824 */ /* 0x000fe200078e023b */
[----:B-1----:R-:W-:-:S05]  /*7a60*/  IADD3 R40, P5, PT, R40, 0x200, RZ ;  /* 0x0000020028287810 */ /* 0x002fca0007fbe0ff */
[----:B------:R-:W-:Y:S01]  /*7a70*/  IMAD.X R41, RZ, RZ, R41, P5 ;  /* 0x000000ffff297224 */ /* 0x000fe200028e0629 */
[----:B0-----:R-:W-:Y:S02]  /*7a80*/  LOP3.LUT R60, R60, 0x80000000, R36, 0xec, !PT ;  /* 0x800000003c3c7812 */ /* 0x001fe400078eec24 */
[----:B------:R-:W-:-:S03]  /*7a90*/  ISETP.NE.AND P5, PT, R24, RZ, PT ;  /* 0x000000ff1800720c */ /* 0x000fc60003fa5270 */
[----:B------:R-:W-:-:S05]  /*7aa0*/  VIADD R37, R60, 0xffffffff ;  /* 0xffffffff3c257836 */ /* 0x000fca0000000000 */
[----:B------:R-:W-:-:S06]  /*7ab0*/  LOP3.LUT R55, R60, R37, RZ, 0xc, !PT ;  /* 0x000000253c377212 */ /* 0x000fcc00078e0cff */
[----:B------:R-:W0:Y:S02]  /*7ac0*/  POPC R55, R55 ;  /* 0x0000003700377309 */ /* 0x000e240000000000 */
[----:B0-----:R-:W0:Y:S02]  /*7ad0*/  SHFL.DOWN PT, R66, R25, 0x1, R55 ;  /* 0x0820000019427989 */ /* 0x001e2400000e0037 */
[----:B0-----:R-:W-:-:S04]  /*7ae0*/  VIMNMX R37, PT, PT, R25, R66, !PT ;  /* 0x0000004219257248 */ /* 0x001fc80007fe0100 */
[----:B------:R-:W-:Y:S02]  /*7af0*/  SEL R39, R37, R25, !P5 ;  /* 0x0000001925277207 */ /* 0x000fe40006800000 */
[----:B------:R-:W0:Y:S01]  /*7b00*/  SHFL.DOWN PT, R37, R24, 0x1, R55 ;  /* 0x0820000018257989 */ /* 0x000e2200000e0037 */
[----:B------:R-:W-:-:S04]  /*7b10*/  ISETP.GE.AND P5, PT, R45, R55, PT ;  /* 0x000000372d00720c */ /* 0x000fc80003fa6270 */
[----:B------:R-:W-:-:S05]  /*7b20*/  SEL R42, R39, R25, !P5 ;  /* 0x00000019272a7207 */ /* 0x000fca0006800000 */
[----:B------:R-:W1:Y:S01]  /*7b30*/  SHFL.DOWN PT, R66, R42, 0x2, R55 ;  /* 0x084000002a427989 */ /* 0x000e6200000e0037 */
[----:B0-----:R-:W-:Y:S01]  /*7b40*/  SEL R39, R37, RZ, !P5 ;  /* 0x000000ff25277207 */ /* 0x001fe20006800000 */
[----:B------:R-:W-:-:S03]  /*7b50*/  VIADD R37, R45, 0x2 ;  /* 0x000000022d257836 */ /* 0x000fc60000000000 */
[----:B------:R-:W-:Y:S02]  /*7b60*/  LOP3.LUT P6, R44, R39, RZ, R24, 0xfa, !PT ;  /* 0x000000ff272c7212 */ /* 0x000fe400078cfa18 */
[----:B------:R-:W-:-:S03]  /*7b70*/  ISETP.GT.AND P5, PT, R37, R55, PT ;  /* 0x000000372500720c */ /* 0x000fc60003fa4270 */
[----:B------:R-:W0:Y:S01]  /*7b80*/  SHFL.DOWN PT, R25, R44, 0x2, R55 ;  /* 0x084000002c197989 */ /* 0x000e2200000e0037 */
[----:B-1----:R-:W-:-:S09]  /*7b90*/  VIMNMX R43, PT, PT, R42, R66, !PT ;  /* 0x000000422a2b7248 */ /* 0x002fd20007fe0100 */
[----:B------:R-:W-:-:S05]  /*7ba0*/  @!P5 SEL R42, R43, R42, !P6 ;  /* 0x0000002a2b2ad207 */ /* 0x000fca0007000000 */
[----:B------:R-:W1:Y:S01]  /*7bb0*/  SHFL.DOWN PT, R66, R42, 0x4, R55 ;  /* 0x088000002a427989 */ /* 0x000e6200000e0037 */
[----:B0-----:R-:W-:Y:S02]  /*7bc0*/  SEL R25, R25, RZ, !P5 ;  /* 0x000000ff19197207 */ /* 0x001fe40006800000 */
[----:B------:R-:W-:Y:S02]  /*7bd0*/  ISETP.GT.AND P5, PT, R38, R55, PT ;  /* 0x000000372600720c */ /* 0x000fe40003fa4270 */
[----:B------:R-:W-:Y:S01]  /*7be0*/  LOP3.LUT P6, R24, R44, RZ, R25, 0xfa, !PT ;  /* 0x000000ff2c187212 */ /* 0x000fe200078cfa19 */
[----:B------:R-:W-:-:S04]  /*7bf0*/  VIADD R44, R45, 0x10 ;  /* 0x000000102d2c7836 */ /* 0x000fc80000000000 */
[----:B------:R-:W0:Y:S01]  /*7c00*/  SHFL.DOWN PT, R25, R24, 0x4, R55 ;  /* 0x0880000018197989 */ /* 0x000e2200000e0037 */
[----:B-1----:R-:W-:-:S05]  /*7c10*/  VIMNMX R39, PT, PT, R42, R66, !PT ;  /* 0x000000422a277248 */ /* 0x002fca0007fe0100 */
[----:B------:R-:W-:Y:S01]  /*7c20*/  @!P5 SEL R42, R39, R42, !P6 ;  /* 0x0000002a272ad207 */ /* 0x000fe20007000000 */
[----:B------:R-:W-:-:S04]  /*7c30*/  VIADD R39, R45, 0x8 ;  /* 0x000000082d277836 */ /* 0x000fc80000000000 */
[----:B------:R-:W1:Y:S01]  /*7c40*/  SHFL.DOWN PT, R66, R42, 0x8, R55 ;  /* 0x090000002a427989 */ /* 0x000e6200000e0037 */
[----:B0-----:R-:W-:Y:S02]  /*7c50*/  SEL R25, R25, RZ, !P5 ;  /* 0x000000ff19197207 */ /* 0x001fe40006800000 */
[----:B------:R-:W-:Y:S02]  /*7c60*/  ISETP.GT.AND P5, PT, R39, R55, PT ;  /* 0x000000372700720c */ /* 0x000fe40003fa4270 */
[----:B------:R-:W-:-:S05]  /*7c70*/  LOP3.LUT P6, R48, R24, RZ, R25, 0xfa, !PT ;  /* 0x000000ff18307212 */ /* 0x000fca00078cfa19 */
[----:B------:R-:W0:Y:S01]  /*7c80*/  SHFL.DOWN PT, R25, R48, 0x8, R55 ;  /* 0x0900000030197989 */ /* 0x000e2200000e0037 */
[----:B-1----:R-:W-:-:S05]  /*7c90*/  VIMNMX R43, PT, PT, R42, R66, !PT ;  /* 0x000000422a2b7248 */ /* 0x002fca0007fe0100 */
[----:B------:R-:W-:-:S05]  /*7ca0*/  @!P5 SEL R42, R43, R42, !P6 ;  /* 0x0000002a2b2ad207 */ /* 0x000fca0007000000 */
[----:B------:R-:W1:Y:S01]  /*7cb0*/  SHFL.DOWN PT, R66, R42, 0x10, R55 ;  /* 0x0a0000002a427989 */ /* 0x000e6200000e0037 */
[----:B0-----:R-:W-:Y:S02]  /*7cc0*/  SEL R25, R25, RZ, !P5 ;  /* 0x000000ff19197207 */ /* 0x001fe40006800000 */
[----:B------:R-:W-:Y:S02]  /*7cd0*/  ISETP.GT.AND P5, PT, R44, R55, PT ;  /* 0x000000372c00720c */ /* 0x000fe40003fa4270 */
[----:B------:R-:W-:-:S05]  /*7ce0*/  LOP3.LUT P6, R24, R48, RZ, R25, 0xfa, !PT ;  /* 0x000000ff30187212 */ /* 0x000fca00078cfa19 */
[----:B------:R-:W0:Y:S01]  /*7cf0*/  SHFL.DOWN PT, R25, R24, 0x10, R55 ;  /* 0x0a00000018197989 */ /* 0x000e2200000e0037 */
[----:B-1----:R-:W-:-:S05]  /*7d00*/  VIMNMX R43, PT, PT, R42, R66, !PT ;  /* 0x000000422a2b7248 */ /* 0x002fca0007fe0100 */
[----:B------:R-:W-:Y:S02]  /*7d10*/  @!P5 SEL R42, R43, R42, !P6 ;  /* 0x0000002a2b2ad207 */ /* 0x000fe40007000000 */
[----:B0-----:R-:W-:Y:S02]  /*7d20*/  SEL R25, R25, RZ, !P5 ;  /* 0x000000ff19197207 */ /* 0x001fe40006800000 */
[----:B------:R-:W-:Y:S02]  /*7d30*/  ISETP.NE.U32.AND P5, PT, R26, 0x65, PT ;  /* 0x000000651a00780c */ /* 0x000fe40003fa5070 */
[----:B------:R-:W-:Y:S02]  /*7d40*/  LOP3.LUT R30, R25, R24, RZ, 0xfc, !PT ;  /* 0x00000018191e7212 */ /* 0x000fe400078efcff */
[----:B------:R-:W-:-:S13]  /*7d50*/  ISETP.NE.AND.EX P5, PT, R27, RZ, PT, P5 ;  /* 0x000000ff1b00720c */ /* 0x000fda0003fa5350 */
[----:B------:R-:W-:-:S13]  /*7d60*/  VOTE.ALL P5, P5 ;  /* 0x0000000000ff7806 */ /* 0x000fda00028a0000 */
.L_x_460:
[----:B------:R-:W-:Y:S05]  /*7d70*/  @!P5 BRA `(.L_x_403) ;  /* 0x000000040068d947 */ /* 0x000fea0003800000 */
[----:B------:R-:W-:-:S07]  /*7d80*/  IMAD.MOV.U32 R48, RZ, RZ, 0x3a0 ;  /* 0x000003a0ff307424 */ /* 0x000fce00078e00ff */
.L_x_407:
[----:B------:R-:W-:Y:S01]  /*7d90*/  SHF.R.U32.HI R48, RZ, 0x1, R48 ;  /* 0x00000001ff307819 */ /* 0x000fe20000011630 */
[----:B------:R-:W-:Y:S02]  /*7da0*/  IMAD.MOV.U32 R49, RZ, RZ, R42 ;  /* 0x000000ffff317224 */ /* 0x000fe400078e002a */
[----:B------:R-:W-:-:S04]  /*7db0*/  IMAD.WIDE R42, R47, 0x10, R40 ;  /* 0x000000102f2a7825 */ /* 0x000fc800078e0228 */
[----:B------:R-:W-:-:S07]  /*7dc0*/  IMAD.MOV.U32 R50, RZ, RZ, R48 ;  /* 0x000000ffff327224 */ /* 0x000fce00078e0030 */
.L_x_405:
[----:B------:R-:W-:Y:S01]  /*7dd0*/  SHF.R.U32.HI R51, RZ, 0x1, R50 ;  /* 0x00000001ff337819 */ /* 0x000fe20000011632 */
[----:B------:R-:W-:-:S03]  /*7de0*/  IMAD R52, R35, 0x41a7, RZ ;  /* 0x000041a723347824 */ /* 0x000fc600078e02ff */
[----:B------:R-:W-:-:S04]  /*7df0*/  IADD3 R26, PT, PT, R50, 0x1, -R51 ;  /* 0x00000001321a7810 */ /* 0x000fc80007ffe833 */
        /* <DEDUP_REMOVED lines=26> */
.L_x_463:
        /* <DEDUP_REMOVED lines=13> */
[----:B0-----:R-:W0:Y:S04]  /*8070*/  SHFL.DOWN PT, R66, R25, 0x1, R55 ;  /* 0x0820000019427989 */ /* 0x001e2800000e0037 */
[----:B------:R-:W1:Y:S01]  /*8080*/  SHFL.DOWN PT, R50, R24, 0x1, R55 ;  /* 0x0820000018327989 */ /* 0x000e6200000e0037 */
[----:B0-----:R-:W-:-:S04]  /*8090*/  VIMNMX R51, PT, PT, R25, R66, !PT ;  /* 0x0000004219337248 */ /* 0x001fc80007fe0100 */
[----:B------:R-:W-:Y:S02]  /*80a0*/  SEL R51, R51, R25, !P5 ;  /* 0x0000001933337207 */ /* 0x000fe40006800000 */
[----:B------:R-:W-:-:S04]  /*80b0*/  ISETP.GE.AND P5, PT, R45, R55, PT ;  /* 0x000000372d00720c */ /* 0x000fc80003fa6270 */
[----:B------:R-:W-:Y:S02]  /*80c0*/  SEL R42, R51, R25, !P5 ;  /* 0x00000019332a7207 */ /* 0x000fe40006800000 */
        /* <DEDUP_REMOVED lines=29> */
[----:B------:R-:W-:Y:S02]  /*82a0*/  ISETP.NE.AND P5, PT, R30, RZ, PT ;  /* 0x000000ff1e00720c */ /* 0x000fe40003fa5270 */
[----:B------:R-:W-:-:S11]  /*82b0*/  LOP3.LUT R30, R25, R24, R30, 0xfe, !PT ;  /* 0x00000018191e7212 */ /* 0x000fd600078efe1e */
[----:B------:R-:W-:Y:S02]  /*82c0*/  @!P5 VIMNMX R49, PT, PT, R42, R49, !PT ;  /* 0x000000312a31d248 */ /* 0x000fe40007fe0100 */
[----:B------:R-:W-:-:S03]  /*82d0*/  ISETP.NE.U32.AND P5, PT, R26, 0x65, PT ;  /* 0x000000651a00780c */ /* 0x000fc60003fa5070 */
[----:B------:R-:W-:Y:S01]  /*82e0*/  IMAD.MOV.U32 R42, RZ, RZ, R49 ;  /* 0x000000ffff2a7224 */ /* 0x000fe200078e0031 */
[----:B------:R-:W-:-:S13]  /*82f0*/  ISETP.NE.AND.EX P5, PT, R27, RZ, PT, P5 ;  /* 0x000000ff1b00720c */ /* 0x000fda0003fa5350 */
[----:B------:R-:W-:-:S13]  /*8300*/  VOTE.ALL P5, P5 ;  /* 0x0000000000ff7806 */ /* 0x000fda00028a0000 */
.L_x_477:
[----:B------:R-:W-:Y:S05]  /*8310*/  @P5 BRA `(.L_x_407) ;  /* 0xfffffff8009c5947 */ /* 0x000fea000383ffff */
.L_x_403:
        /* <DEDUP_REMOVED lines=17> */
.L_x_409:
[----:B------:R-:W-:Y:S05]  /*8430*/  BSYNC.RECONVERGENT B0 ;  /* 0x0000000000007941 */ /* 0x000fea0003800200 */
.L_x_408:
        /* <DEDUP_REMOVED lines=8> */
.L_x_399:
[----:B------:R-:W-:Y:S01]  /*84c0*/  P2R R32, PR, RZ, 0x1 ;  /* 0x00000001ff207803 */ /* 0x000fe20000000000 */
[----:B------:R-:W-:Y:S05]  /*84d0*/  WARPSYNC.ALL ;  /* 0x0000000000007948 */ /* 0x000fea0003800000 */
[C---:B------:R-:W-:Y:S01]  /*84e0*/  LOP3.LUT P0, RZ, R3.reuse, 0x4000, RZ, 0xc0, !PT ;  /* 0x0000400003ff7812 */ /* 0x040fe2000780c0ff */
[----:B------:R-:W-:Y:S01]  /*84f0*/  IMAD.MOV.U32 R57, RZ, RZ, R29 ;  /* 0x000000ffff397224 */ /* 0x000fe200078e001d */
[----:B------:R-:W-:Y:S02]  /*8500*/  LOP3.LUT P5, RZ, R3, 0x40, RZ, 0xc0, !PT ;  /* 0x0000004003ff7812 */ /* 0x000fe400078ac0ff */
[----:B0-----:R-:W-:-:S02]  /*8510*/  P2R R31, PR, RZ, 0x1 ;  /* 0x00000001ff1f7803 */ /* 0x001fc40000000000 */
[C---:B------:R-:W-:Y:S02]  /*8520*/  LOP3.LUT P0, RZ, R3.reuse, 0x2000, RZ, 0xc0, !PT ;  /* 0x0000200003ff7812 */ /* 0x040fe4000780c0ff */
[----:B------:R-:W-:Y:S02]  /*8530*/  P2R R33, PR, RZ, 0x2 ;  /* 0x00000002ff217803 */ /* 0x000fe40000000000 */
[----:B------:R-:W-:Y:S02]  /*8540*/  P2R R30, PR, RZ, 0x1 ;  /* 0x00000001ff1e7803 */ /* 0x000fe40000000000 */
[----:B------:R-:W-:Y:S02]  /*8550*/  LOP3.LUT P0, RZ, R3, 0x10, RZ, 0xc0, !PT ;  /* 0x0000001003ff7812 */ /* 0x000fe4000780c0ff */
[----:B------:R-:W-:Y:S02]  /*8560*/  P2R R34, PR, RZ, 0x10 ;  /* 0x00000010ff227803 */ /* 0x000fe40000000000 */
[----:B------:R-:W-:-:S02]  /*8570*/  P2R R27, PR, RZ, 0x1 ;  /* 0x00000001ff1b7803 */ /* 0x000fc40000000000 */
[C---:B------:R-:W-:Y:S02]  /*8580*/  LOP3.LUT P0, RZ, R3.reuse, 0x100, RZ, 0xc0, !PT ;  /* 0x0000010003ff7812 */ /* 0x040fe4000780c0ff */
[----:B------:R-:W-:Y:S02]  /*8590*/  P2R R35, PR, RZ, 0x4 ;  /* 0x00000004ff237803 */ /* 0x000fe40000000000 */
[----:B------:R-:W-:Y:S02]  /*85a0*/  P2R R26, PR, RZ, 0x1 ;  /* 0x00000001ff1a7803 */ /* 0x000fe40000000000 */
[----:B------:R-:W-:Y:S02]  /*85b0*/  LOP3.LUT P0, RZ, R3, 0x400, RZ, 0xc0, !PT ;  /* 0x0000040003ff7812 */ /* 0x000fe4000780c0ff */
[----:B------:R-:W-:Y:S02]  /*85c0*/  P2R R36, PR, RZ, 0x8 ;  /* 0x00000008ff247803 */ /* 0x000fe40000000000 */
[----:B------:R-:W-:-:S02]  /*85d0*/  P2R R25, PR, RZ, 0x1 ;  /* 0x00000001ff197803 */ /* 0x000fc40000000000 */
[C---:B------:R-:W-:Y:S02]  /*85e0*/  LOP3.LUT P0, RZ, R3.reuse, 0x200, RZ, 0xc0, !PT ;  /* 0x0000020003ff7812 */ /* 0x040fe4000780c0ff */
[C---:B------:R-:W-:Y:S02]  /*85f0*/  LOP3.LUT P1, RZ, R3.reuse, 0x1000, RZ, 0xc0, !PT ;  /* 0x0000100003ff7812 */ /* 0x040fe4000782c0ff */
[----:B------:R-:W-:Y:S02]  /*8600*/  P2R R24, PR, RZ, 0x1 ;  /* 0x00000001ff187803 */ /* 0x000fe40000000000 */
[C---:B------:R-:W-:Y:S02]  /*8610*/  LOP3.LUT P0, RZ, R3.reuse, 0x20, RZ, 0xc0, !PT ;  /* 0x0000002003ff7812 */ /* 0x040fe4000780c0ff */
[----:B------:R-:W-:Y:S02]  /*8620*/  LOP3.LUT P4, RZ, R3, 0x10000, RZ, 0xc0, !PT ;  /* 0x0001000003ff7812 */ /* 0x000fe4000788c0ff */
[----:B------:R-:W-:-:S02]  /*8630*/  SEL R41, RZ, 0x1, !P0 ;  /* 0x00000001ff297807 */ /* 0x000fc40004000000 */
[----:B------:R-:W-:Y:S02]  /*8640*/  ISETP.NE.AND P0, PT, R24, RZ, PT ;  /* 0x000000ff1800720c */ /* 0x000fe40003f05270 */
[----:B------:R-:W-:Y:S02]  /*8650*/  LOP3.LUT P2, RZ, R3, 0x800, RZ, 0xc0, !PT ;  /* 0x0000080003ff7812 */ /* 0x000fe4000784c0ff */
[----:B------:R-:W-:Y:S02]  /*8660*/  SEL R47, RZ, 0x1, !P0 ;  /* 0x00000001ff2f7807 */ /* 0x000fe40004000000 */
[----:B------:R-:W-:Y:S02]  /*8670*/  ISETP.NE.AND P0, PT, R25, RZ, PT ;  /* 0x000000ff1900720c */ /* 0x000fe40003f05270 */
[----:B------:R-:W-:Y:S02]  /*8680*/  LOP3.LUT P3, RZ, R3, 0x8, RZ, 0xc0, !PT ;  /* 0x0000000803ff7812 */ /* 0x000fe4000786c0ff */
[----:B------:R-:W-:-:S02]  /*8690*/  SEL R52, RZ, 0x1, !P0 ;  /* 0x00000001ff347807 */ /* 0x000fc40004000000 */
[----:B------:R-:W-:Y:S02]  /*86a0*/  ISETP.NE.AND P0, PT, R26, RZ, PT ;  /* 0x000000ff1a00720c */ /* 0x000fe40003f05270 */
[----:B------:R-:W-:Y:S02]  /*86b0*/  SEL R48, RZ, 0x1, !P5 ;  /* 0x00000001ff307807 */ /* 0x000fe40006800000 */
        /* <DEDUP_REMOVED lines=8> */
[----:B------:R-:W-:Y:S02]  /*8740*/  SEL R24, RZ, 0x1, !P4 ;  /* 0x00000001ff187807 */ /* 0x000fe40006000000 */
[----:B------:R-:W-:-:S02]  /*8750*/  SEL R56, RZ, 0x1, !P0 ;  /* 0x00000001ff387807 */ /* 0x000fc40004000000 */
[----:B------:R-:W-:Y:S02]  /*8760*/  SEL R49, RZ, 0x1, !P2 ;  /* 0x00000001ff317807 */ /* 0x000fe40005000000 */
[----:B------:R-:W-:Y:S02]  /*8770*/  SEL R31, RZ, 0x1, !P3 ;  /* 0x00000001ff1f7807 */ /* 0x000fe40005800000 */
[----:B------:R-:W-:Y:S02]  /*8780*/  LOP3.LUT P6, RZ, R3, 0x80, RZ, 0xc0, !PT ;  /* 0x0000008003ff7812 */ /* 0x000fe400078cc0ff */
[----:B------:R-:W-:Y:S02]  /*8790*/  ISETP.NE.AND P0, PT, R32, RZ, PT ;  /* 0x000000ff2000720c */ /* 0x000fe40003f05270 */
[----:B------:R-:W-:Y:S02]  /*87a0*/  ISETP.NE.AND P1, PT, R33, RZ, PT ;  /* 0x000000ff2100720c */ /* 0x000fe40003f25270 */
[----:B------:R-:W-:-:S02]  /*87b0*/  ISETP.NE.AND P4, PT, R34, RZ, PT ;  /* 0x000000ff2200720c */ /* 0x000fc40003f85270 */
[----:B------:R-:W-:Y:S02]  /*87c0*/  ISETP.NE.AND P2, PT, R35, RZ, PT ;  /* 0x000000ff2300720c */ /* 0x000fe40003f45270 */
[----:B------:R-:W-:Y:S02]  /*87d0*/  ISETP.NE.AND P3, PT, R36, RZ, PT ;  /* 0x000000ff2400720c */ /* 0x000fe40003f65270 */
[----:B------:R-:W-:Y:S02]  /*87e0*/  SEL R25, RZ, 0x1, !P5 ;  /* 0x00000001ff197807 */ /* 0x000fe40006800000 */
[----:B------:R-:W-:Y:S02]  /*87f0*/  SEL R55, RZ, 0x1, !P0 ;  /* 0x00000001ff377807 */ /* 0x000fe40004000000 */
[----:B------:R-:W-:Y:S02]  /*8800*/  SEL R43, RZ, 0x1, !P6 ;  /* 0x00000001ff2b7807 */ /* 0x000fe40007000000 */
[----:B------:R-:W-:-:S02]  /*8810*/  SEL R53, RZ, 0x1, !P1 ;  /* 0x00000001ff357807 */ /* 0x000fc40004800000 */
[----:B------:R-:W-:Y:S02]  /*8820*/  SEL R40, RZ, 0x1, !P4 ;  /* 0x00000001ff287807 */ /* 0x000fe40006000000 */
[----:B------:R-:W-:Y:S02]  /*8830*/  SEL R30, RZ, 0x1, !P2 ;  /* 0x00000001ff1e7807 */ /* 0x000fe40005000000 */
[----:B------:R-:W-:Y:S02]  /*8840*/  SEL R29, RZ, 0x1, !P3 ;  /* 0x00000001ff1d7807 */ /* 0x000fe40005800000 */
[----:B------:R-:W-:Y:S01]  /*8850*/  ISETP.NE.AND P5, PT, R46, RZ, PT ;  /* 0x000000ff2e00720c */ /* 0x000fe20003fa5270 */
[----:B------:R-:W0:Y:S08]  /*8860*/  S2UR UR5, SR_CgaCtaId ;  /* 0x00000000000579c3 */ /* 0x000e300000008800 */
[----:B------:R-:W-:Y:S01]  /*8870*/  BAR.SYNC.DEFER_BLOCKING 0x0 ;  /* 0x0000000000007b1d */ /* 0x000fe20000010000 */
[----:B------:R-:W-:-:S02]  /*8880*/  P2R R38, PR, RZ, 0x4 ;  /* 0x00000004ff267803 */ /* 0x000fc40000000000 */
[C---:B------:R-:W-:Y:S02]  /*8890*/  LOP3.LUT P2, RZ, R3.reuse, 0x100, RZ, 0xc0, !PT ;  /* 0x0000010003ff7812 */ /* 0x040fe4000784c0ff */
[----:B------:R-:W-:Y:S01]  /*88a0*/  P2R R27, PR, RZ, 0x2 ;  /* 0x00000002ff1b7803 */ /* 0x000fe20000000000 */
[----:B------:R-:W-:Y:S01]  /*88b0*/  UMOV UR4, 0x400 ;  /* 0x0000040000047882 */ /* 0x000fe20000000000 */
[----:B------:R-:W-:Y:S02]  /*88c0*/  P2R R37, PR, RZ, 0x4 ;  /* 0x00000004ff257803 */ /* 0x000fe40000000000 */
[C---:B------:R-:W-:Y:S02]  /*88d0*/  LOP3.LUT P2, RZ, R3.reuse, 0x200, RZ, 0xc0, !PT ;  /* 0x0000020003ff7812 */ /* 0x040fe4000784c0ff */
[----:B------:R-:W-:Y:S02]  /*88e0*/  LOP3.LUT P1, RZ, R3, 0x10000, RZ, 0xc0, !PT ;  /* 0x0001000003ff7812 */ /* 0x000fe4000782c0ff */
[----:B------:R-:W-:-:S02]  /*88f0*/  P2R R36, PR, RZ, 0x4 ;  /* 0x00000004ff247803 */ /* 0x000fc40000000000 */
[----:B------:R-:W-:Y:S02]  /*8900*/  LOP3.LUT P2, RZ, R3, 0x400, RZ, 0xc0, !PT ;  /* 0x0000040003ff7812 */ /* 0x000fe4000784c0ff */
[----:B------:R-:W-:Y:S02]  /*8910*/  ISETP.NE.AND P6, PT, R23, RZ, PT ;  /* 0x000000ff1700720c */ /* 0x000fe40003fc5270 */
        /* <DEDUP_REMOVED lines=16> */
[----:B------:R-:W-:Y:S02]  /*8a20*/  LOP3.LUT P6, RZ, R3, 0x8, RZ, 0xc0, !PT ;  /* 0x0000000803ff7812 */ /* 0x000fe400078cc0ff */
[----:B------:R-:W-:Y:S01]  /*8a30*/  @!P1 VIMNMX R4, PT, PT, R4, R57, !PT ;  /* 0x0000003904049248 */ /* 0x000fe20007fe0100 */
[----:B------:R-:W-:Y:S01]  /*8a40*/  IMAD.MOV.U32 R23, RZ, RZ, R57 ;  /* 0x000000ffff177224 */ /* 0x000fe200078e0039 */
[----:B------:R-:W-:Y:S02]  /*8a50*/  ISETP.NE.AND P1, PT, R27, RZ, PT ;  /* 0x000000ff1b00720c */ /* 0x000fe40003f25270 */
[----:B------:R-:W-:Y:S02]  /*8a60*/  @!P0 VIMNMX R5, PT, PT, R5, R4, !PT ;  /* 0x0000000405058248 */ /* 0x000fe40007fe0100 */
[----:B------:R-:W-:-:S02]  /*8a70*/  LOP3.LUT P0, RZ, R3, 0x10, RZ, 0xc0, !PT ;  /* 0x0000001003ff7812 */ /* 0x000fc4000780c0ff */
[----:B------:R-:W-:-:S07]  /*8a80*/  LOP3.LUT P5, RZ, R3, 0x4, RZ, 0xc0, !PT ;  /* 0x0000000403ff7812 */ /* 0x000fce00078ac0ff */
[----:B------:R-:W-:Y:S02]  /*8a90*/  @!P1 VIMNMX R6, PT, PT, R6, R5, !PT ;  /* 0x0000000506069248 */ /* 0x000fe40007fe0100 */
[----:B------:R-:W-:Y:S02]  /*8aa0*/  LOP3.LUT P1, RZ, R3, 0x20, RZ, 0xc0, !PT ;  /* 0x0000002003ff7812 */ /* 0x000fe4000782c0ff */
        /* <DEDUP_REMOVED lines=38> */
.L_x_398:
[----:B------:R-:W0:Y:S01]  /*8d10*/  LDC R7, c[0x0][0x3b0] ;  /* 0x0000ec00ff077b82 */ /* 0x000e220000000800 */
[----:B------:R-:W-:Y:S01]  /*8d20*/  ISETP.NE.AND P0, PT, R54, RZ, PT ;  /* 0x000000ff3600720c */ /* 0x000fe20003f05270 */
[----:B------:R-:W1:Y:S01]  /*8d30*/  LDCU.64 UR6, c[0x0][0x398] ;  /* 0x00007300ff0677ac */ /* 0x000e620008000a00 */
[----:B------:R-:W-:Y:S02]  /*8d40*/  ISETP.NE.AND P5, PT, R24, RZ, PT ;  /* 0x000000ff1800720c */ /* 0x000fe40003fa5270 */
[----:B------:R-:W-:Y:S02]  /*8d50*/  ISETP.NE.AND P4, PT, R55, RZ, PT ;  /* 0x000000ff3700720c */ /* 0x000fe40003f85270 */
[----:B------:R-:W-:Y:S02]  /*8d60*/  ISETP.NE.AND P3, PT, R53, RZ, PT ;  /* 0x000000ff3500720c */ /* 0x000fe40003f65270 */
[----:B------:R-:W-:Y:S02]  /*8d70*/  ISETP.NE.AND P2, PT, R56, RZ, PT ;  /* 0x000000ff3800720c */ /* 0x000fe40003f45270 */
[----:B------:R-:W-:-:S02]  /*8d80*/  ISETP.NE.AND P1, PT, R51, RZ, PT ;  /* 0x000000ff3300720c */ /* 0x000fc40003f25270 */
[----:B------:R-:W-:Y:S02]  /*8d90*/  ISETP.NE.AND P6, PT, R49, RZ, PT ;  /* 0x000000ff3100720c */ /* 0x000fe40003fc5270 */
[-C--:B0-----:R-:W-:Y:S02]  /*8da0*/  VIMNMX R10, PT, PT, R5, R7.reuse, !PT ;  /* 0x00000007050a7248 */ /* 0x081fe40007fe0100 */
[----:B------:R-:W0:Y:S01]  /*8db0*/  S2R R5, SR_LANEID ;  /* 0x0000000000057919 */ /* 0x000e220000000000 */
[-C--:B------:R-:W-:Y:S02]  /*8dc0*/  VIMNMX R12, PT, PT, R3, R7.reuse, !PT ;  /* 0x00000007030c7248 */ /* 0x080fe40007fe0100 */
[-C--:B------:R-:W-:Y:S01]  /*8dd0*/  VIMNMX R26, PT, PT, R26, R7.reuse, !PT ;  /* 0x000000071a1a7248 */ /* 0x080fe20007fe0100 */
[----:B------:R-:W2:Y:S01]  /*8de0*/  S2R R3, SR_TID.X ;  /* 0x0000000000037919 */ /* 0x000ea20000002100 */
[-C--:B------:R-:W-:Y:S02]  /*8df0*/  VIMNMX R24, PT, PT, R37, R7.reuse, !PT ;  /* 0x0000000725187248 */ /* 0x080fe40007fe0100 */
[----:B------:R-:W-:Y:S01]  /*8e00*/  SEL R13, R26, R7, !P0 ;  /* 0x000000071a0d7207 */ /* 0x000fe20004000000 */
[----:B------:R-:W-:Y:S01]  /*8e10*/  BAR.SYNC.DEFER_BLOCKING 0x0 ;  /* 0x0000000000007b1d */ /* 0x000fe20000010000 */
[----:B------:R-:W-:-:S02]  /*8e20*/  ISETP.NE.AND P0, PT, R41, RZ, PT ;  /* 0x000000ff2900720c */ /* 0x000fc40003f05270 */
[-C--:B------:R-:W-:Y:S02]  /*8e30*/  VIMNMX R8, PT, PT, R23, R7.reuse, !PT ;  /* 0x0000000717087248 */ /* 0x080fe40007fe0100 */
[-C--:B------:R-:W-:Y:S02]  /*8e40*/  VIMNMX R4, PT, PT, R4, R7.reuse, !PT ;  /* 0x0000000704047248 */ /* 0x080fe40007fe0100 */
[-C--:B------:R-:W-:Y:S02]  /*8e50*/  VIMNMX R6, PT, PT, R6, R7.reuse, !PT ;  /* 0x0000000706067248 */ /* 0x080fe40007fe0100 */
[-C--:B------:R-:W-:Y:S02]  /*8e60*/  SEL R24, R24, R7.reuse, !P0 ;  /* 0x0000000718187207 */ /* 0x080fe40004000000 */
[----:B------:R-:W-:Y:S02]  /*8e70*/  ISETP.NE.AND P0, PT, R28, RZ, PT ;  /* 0x000000ff1c00720c */ /* 0x000fe40003f05270 */
[----:B------:R-:W-:-:S02]  /*8e80*/  SEL R8, R8, R7, !P5 ;  /* 0x0000000708087207 */ /* 0x000fc40006800000 */
[-C--:B------:R-:W-:Y:S02]  /*8e90*/  SEL R9, R4, R7.reuse, !P4 ;  /* 0x0000000704097207 */ /* 0x080fe40006000000 */
[-C--:B------:R-:W-:Y:S02]  /*8ea0*/  SEL R10, R10, R7.reuse, !P3 ;  /* 0x000000070a0a7207 */ /* 0x080fe40005800000 */
[-C--:B------:R-:W-:Y:S02]  /*8eb0*/  SEL R11, R6, R7.reuse, !P2 ;  /* 0x00000007060b7207 */ /* 0x080fe40005000000 */
[----:B------:R-:W-:Y:S02]  /*8ec0*/  SEL R12, R12, R7, !P1 ;  /* 0x000000070c0c7207 */ /* 0x000fe40004800000 */
[----:B------:R-:W-:Y:S01]  /*8ed0*/  ISETP.NE.AND P5, PT, R52, RZ, PT ;  /* 0x000000ff3400720c */ /* 0x000fe20003fa5270 */
[----:B0-----:R-:W-:Y:S01]  /*8ee0*/  IMAD R28, R5, 0x4c, R2 ;  /* 0x0000004c051c7824 */ /* 0x001fe200078e0202 */
[----:B------:R-:W-:-:S02]  /*8ef0*/  ISETP.NE.AND P4, PT, R47, RZ, PT ;  /* 0x000000ff2f00720c */ /* 0x000fc40003f85270 */
[----:B------:R-:W-:Y:S02]  /*8f00*/  ISETP.NE.AND P3, PT, R50, RZ, PT ;  /* 0x000000ff3200720c */ /* 0x000fe40003f65270 */
[----:B------:R-:W-:Y:S01]  /*8f10*/  ISETP.NE.AND P2, PT, R43, RZ, PT ;  /* 0x000000ff2b00720c */ /* 0x000fe20003f45270 */
[----:B------:R-:W-:Y:S01]  /*8f20*/  STS.128 [R28], R8 ;  /* 0x000000081c007388 */ /* 0x000fe20000000c00 */
[----:B------:R-:W-:Y:S02]  /*8f30*/  ISETP.NE.AND P1, PT, R48, RZ, PT ;  /* 0x000000ff3000720c */ /* 0x000fe40003f25270 */
[-C--:B------:R-:W-:Y:S02]  /*8f40*/  VIMNMX R14, PT, PT, R27, R7.reuse, !PT ;  /* 0x000000071b0e7248 */ /* 0x080fe40007fe0100 */
[-C--:B------:R-:W-:Y:S02]  /*8f50*/  VIMNMX R32, PT, PT, R32, R7.reuse, !PT ;  /* 0x0000000720207248 */ /* 0x080fe40007fe0100 */
[----:B------:R-:W-:-:S02]  /*8f60*/  VIMNMX R16, PT, PT, R33, R7, !PT ;  /* 0x0000000721107248 */ /* 0x000fc40007fe0100 */
[-C--:B------:R-:W-:Y:S02]  /*8f70*/  VIMNMX R34, PT, PT, R34, R7.reuse, !PT ;  /* 0x0000000722227248 */ /* 0x080fe40007fe0100 */
[-C--:B------:R-:W-:Y:S02]  /*8f80*/  VIMNMX R18, PT, PT, R35, R7.reuse, !PT ;  /* 0x0000000723127248 */ /* 0x080fe40007fe0100 */
[-C--:B------:R-:W-:Y:S02]  /*8f90*/  VIMNMX R36, PT, PT, R36, R7.reuse, !PT ;  /* 0x0000000724247248 */ /* 0x080fe40007fe0100 */
[-C--:B------:R-:W-:Y:S02]  /*8fa0*/  SEL R14, R14, R7.reuse, !P6 ;  /* 0x000000070e0e7207 */ /* 0x080fe40007000000 */
[-C--:B------:R-:W-:Y:S02]  /*8fb0*/  SEL R15, R32, R7.reuse, !P5 ;  /* 0x00000007200f7207 */ /* 0x080fe40006800000 */
[----:B------:R-:W-:-:S02]  /*8fc0*/  SEL R16, R16, R7, !P4 ;  /* 0x0000000710107207 */ /* 0x000fc40006000000 */
[-C--:B------:R-:W-:Y:S01]  /*8fd0*/  SEL R17, R34, R7.reuse, !P3 ;  /* 0x0000000722117207 */ /* 0x080fe20005800000 */
[----:B------:R-:W-:Y:S01]  /*8fe0*/  STS.128 [R28+0x10], R12 ;  /* 0x0000100c1c007388 */ /* 0x000fe20000000c00 */
[-C--:B------:R-:W-:Y:S02]  /*8ff0*/  SEL R18, R18, R7.reuse, !P2 ;  /* 0x0000000712127207 */ /* 0x080fe40005000000 */
[----:B------:R-:W-:Y:S02]  /*9000*/  SEL R19, R36, R7, !P1 ;  /* 0x0000000724137207 */ /* 0x000fe40004800000 */
[----:B------:R-:W-:Y:S02]  /*9010*/  ISETP.NE.AND P6, PT, R42, RZ, PT ;  /* 0x000000ff2a00720c */ /* 0x000fe40003fc5270 */
[----:B------:R-:W-:Y:S01]  /*9020*/  ISETP.NE.AND P5, PT, R31, RZ, PT ;  /* 0x000000ff1f00720c */ /* 0x000fe20003fa5270 */
[----:B------:R-:W-:Y:S01]  /*9030*/  STS.128 [R28+0x20], R16 ;  /* 0x000020101c007388 */ /* 0x000fe20000000c00 */
[----:B------:R-:W-:-:S02]  /*9040*/  ISETP.NE.AND P4, PT, R25, RZ, PT ;  /* 0x000000ff1900720c */ /* 0x000fc40003f85270 */
[----:B------:R-:W-:Y:S02]  /*9050*/  ISETP.NE.AND P3, PT, R30, RZ, PT ;  /* 0x000000ff1e00720c */ /* 0x000fe40003f65270 */
[----:B------:R-:W-:Y:S02]  /*9060*/  ISETP.NE.AND P2, PT, R29, RZ, PT ;  /* 0x000000ff1d00720c */ /* 0x000fe40003f45270 */
        /* <DEDUP_REMOVED lines=10> */
[-C--:B------:R-:W-:Y:S02]  /*9110*/  SEL R4, R4, R7.reuse, !P3 ;  /* 0x0000000704047207 */ /* 0x080fe40005800000 */
[-C--:B------:R-:W-:Y:S01]  /*9120*/  SEL R5, R20, R7.reuse, !P2 ;  /* 0x0000000714057207 */ /* 0x080fe20005000000 */
[----:B------:R-:W-:Y:S01]  /*9130*/  STS.128 [R28+0x30], R24 ;  /* 0x000030181c007388 */ /* 0x000fe20000000c00 */
[-C--:B------:R-:W-:Y:S02]  /*9140*/  SEL R6, R6, R7.reuse, !P1 ;  /* 0x0000000706067207 */ /* 0x080fe40004800000 */
[----:B------:R-:W-:Y:S01]  /*9150*/  @!P0 VIMNMX R7, PT, PT, R22, R7, !PT ;  /* 0x0000000716078248 */ /* 0x000fe20007fe0100 */
[----:B------:R-:W0:Y:S01]  /*9160*/  S2R R20, SR_CTAID.X ;  /* 0x0000000000147919 */ /* 0x000e220000002500 */
[----:B--2---:R-:W-:-:S03]  /*9170*/  ISETP.NE.AND P0, PT, R3, RZ, PT ;  /* 0x000000ff0300720c */ /* 0x004fc60003f05270 */
[----:B------:R2:W-:Y:S01]  /*9180*/  STS.128 [R28+0x40], R4 ;  /* 0x000040041c007388 */ /* 0x0005e20000000c00 */
[----:B------:R-:W-:-:S03]  /*9190*/  NOP ;  /* 0x0000000000007918 */ /* 0x000fc60000000000 */
[----:B------:R-:W-:Y:S04]  /*91a0*/  LDS R21, [R2] ;  /* 0x0000000002157984 */ /* 0x000fe80000000800 */
[----:B------:R-:W-:Y:S04]  /*91b0*/  LDS R23, [R2+0x80] ;  /* 0x0000800002177984 */ /* 0x000fe80000000800 */
[----:B------:R-:W-:Y:S01]  /*91c0*/  LDS R9, [R2+0x100] ;  /* 0x0001000002097984 */ /* 0x000fe20000000800 */
[C---:B--2---:R-:W-:Y:S02]  /*91d0*/  LOP3.LUT R6, R3.reuse, 0x1f, RZ, 0xc0, !PT ;  /* 0x0000001f03067812 */ /* 0x044fe400078ec0ff */
[----:B------:R-:W-:Y:S01]  /*91e0*/  LOP3.LUT R3, R3, 0x3e0, RZ, 0xc0, !PT ;  /* 0x000003e003037812 */ /* 0x000fe200078ec0ff */
[----:B------:R-:W-:Y:S04]  /*91f0*/  LDS R11, [R2+0x180] ;  /* 0x00018000020b7984 */ /* 0x000fe80000000800 */
[----:B------:R-:W-:Y:S01]  /*9200*/  LDS R13, [R2+0x200] ;  /* 0x00020000020d7984 */ /* 0x000fe20000000800 */
[----:B------:R-:W-:-:S03]  /*9210*/  IMAD R51, R3, 0x14, R6 ;  /* 0x0000001403337824 */ /* 0x000fc600078e0206 */
[----:B------:R-:W-:Y:S01]  /*9220*/  LDS R15, [R2+0x280] ;  /* 0x00028000020f7984 */ /* 0x000fe20000000800 */
[----:B0-----:R-:W-:Y:S02]  /*9230*/  IMAD R20, R20, 0x1180, RZ ;  /* 0x0000118014147824 */ /* 0x001fe400078e02ff */
[----:B------:R-:W-:Y:S01]  /*9240*/  VIADD R53, R51, 0x80 ;  /* 0x0000008033357836 */ /* 0x000fe20000000000 */
        /* <DEDUP_REMOVED lines=14> */
[----:B------:R0:W-:Y:S01]  /*9330*/  @!P0 STS [UR4+0x4600], R0 ;  /* 0x00460000ff008988 */ /* 0x0001e20008000804 */
[----:B------:R-:W-:Y:S01]  /*9340*/  BAR.SYNC.DEFER_BLOCKING 0x0 ;  /* 0x0000000000007b1d */ /* 0x000fe20000010000 */
[----:B------:R-:W-:-:S05]  /*9350*/  IADD3 R3, P0, PT, R20, R51, RZ ;  /* 0x0000003314037210 */ /* 0x000fca0007f1e0ff */
[----:B0-----:R-:W-:Y:S01]  /*9360*/  IMAD.X R0, RZ, RZ, RZ, P0 ;  /* 0x000000ffff007224 */ /* 0x001fe200000e06ff */
[C---:B-1----:R-:W-:Y:S01]  /*9370*/  LEA R2, P0, R3.reuse, UR6, 0x2 ;  /* 0x0000000603027c11 */ /* 0x042fe2000f8010ff */
[----:B------:R-:W0:Y:S03]  /*9380*/  S2R R22, SR_TID.X ;  /* 0x0000000000167919 */ /* 0x000e260000002100 */
[----:B------:R-:W-:Y:S01]  /*9390*/  LEA.HI.X R3, R3, UR7, R0, 0x2, P0 ;  /* 0x0000000703037c11 */ /* 0x000fe200080f1400 */
[----:B------:R-:W1:Y:S01]  /*93a0*/  LDS R4, [UR4+0x4600] ;  /* 0x00460004ff047984 */ /* 0x000e620008000800 */
[C---:B0-----:R-:W-:Y:S02]  /*93b0*/  LOP3.LUT R6, R22.reuse, 0x3e0, RZ, 0xc0, !PT ;  /* 0x000003e016067812 */ /* 0x041fe400078ec0ff */
[----:B------:R-:W-:-:S05]  /*93c0*/  LOP3.LUT R45, R22, 0x1f, RZ, 0xc0, !PT ;  /* 0x0000001f162d7812 */ /* 0x000fca00078ec0ff */
[----:B------:R-:W-:-:S04]  /*93d0*/  IMAD R6, R6, 0x14, R45 ;  /* 0x0000001406067824 */ /* 0x000fc800078e022d */
[C---:B------:R-:W-:Y:S02]  /*93e0*/  VIADD R45, R6.reuse, 0x20 ;  /* 0x00000020062d7836 */ /* 0x040fe40000000000 */
[C---:B------:R-:W-:Y:S02]  /*93f0*/  VIADD R47, R6.reuse, 0x40 ;  /* 0x00000040062f7836 */ /* 0x040fe40000000000 */
[C---:B------:R-:W-:Y:S01]  /*9400*/  VIADD R49, R6.reuse, 0xc0 ;  /* 0x000000c006317836 */ /* 0x040fe20000000000 */
[-C--:B-1----:R-:W-:Y:S01]  /*9410*/  ISETP.GE.AND P4, PT, R45, R4.reuse, PT ;  /* 0x000000042d00720c */ /* 0x082fe20003f86270 */
[C---:B------:R-:W-:Y:S01]  /*9420*/  VIADD R45, R6.reuse, 0x60 ;  /* 0x00000060062d7836 */ /* 0x040fe20000000000 */
[-C--:B------:R-:W-:Y:S02]  /*9430*/  ISETP.GE.AND P5, PT, R51, R4.reuse, PT ;  /* 0x000000043300720c */ /* 0x080fe40003fa6270 */
[-C--:B------:R-:W-:Y:S01]  /*9440*/  ISETP.GE.AND P3, PT, R47, R4.reuse, PT ;  /* 0x000000042f00720c */ /* 0x080fe20003f66270 */
[C---:B------:R-:W-:Y:S01]  /*9450*/  VIADD R47, R6.reuse, 0xa0 ;  /* 0x000000a0062f7836 */ /* 0x040fe20000000000 */
[-C--:B------:R-:W-:Y:S01]  /*9460*/  ISETP.GE.AND P2, PT, R45, R4.reuse, PT ;  /* 0x000000042d00720c */ /* 0x080fe20003f46270 */
[----:B------:R-:W-:Y:S01]  /*9470*/  VIADD R45, R6, 0xe0 ;  /* 0x000000e0062d7836 */ /* 0x000fe20000000000 */
[----:B------:R-:W-:-:S02]  /*9480*/  ISETP.GE.AND P1, PT, R53, R4, PT ;  /* 0x000000043500720c */ /* 0x000fc40003f26270 */
[-C--:B------:R-:W-:Y:S01]  /*9490*/  ISETP.GE.AND P0, PT, R47, R4.reuse, PT ;  /* 0x000000042f00720c */ /* 0x080fe20003f06270 */
[C---:B------:R-:W-:Y:S01]  /*94a0*/  VIADD R47, R6.reuse, 0x100 ;  /* 0x00000100062f7836 */ /* 0x040fe20000000000 */
[-C--:B------:R-:W-:Y:S01]  /*94b0*/  ISETP.GE.AND P6, PT, R49, R4.reuse, PT ;  /* 0x000000043100720c */ /* 0x080fe20003fc6270 */
[----:B------:R0:W-:Y:S01]  /*94c0*/  @!P4 STG.E desc[UR8][R2.64+0x80], R23 ;  /* 0x000080170200c986 */ /* 0x0001e2000c101908 */
[----:B------:R-:W-:Y:S02]  /*94d0*/  VIADD R49, R51, 0x120 ;  /* 0x0000012033317836 */ /* 0x000fe40000000000 */
[-C--:B------:R-:W-:Y:S01]  /*94e0*/  ISETP.GE.AND P4, PT, R47, R4.reuse, PT ;  /* 0x000000042f00720c */ /* 0x080fe20003f86270 */
[----:B------:R1:W-:Y:S01]  /*94f0*/  @!P5 STG.E desc[UR8][R2.64], R21 ;  /* 0x000000150200d986 */ /* 0x0003e2000c101908 */
[-C--:B------:R-:W-:Y:S01]  /*9500*/  ISETP.GE.AND P5, PT, R45, R4.reuse, PT ;  /* 0x000000042d00720c */ /* 0x080fe20003fa6270 */
[----:B------:R-:W-:Y:S02]  /*9510*/  VIADD R45, R6, 0x140 ;  /* 0x00000140062d7836 */ /* 0x000fe40000000000 */
[----:B------:R-:W-:Y:S01]  /*9520*/  VIADD R47, R51, 0x160 ;  /* 0x00000160332f7836 */ /* 0x000fe20000000000 */
[----:B------:R2:W-:Y:S01]  /*9530*/  @!P3 STG.E desc[UR8][R2.64+0x100], R9 ;  /* 0x000100090200b986 */ /* 0x0005e2000c101908 */
[----:B------:R-:W-:Y:S01]  /*9540*/  ISETP.GE.AND P3, PT, R49, R4, PT ;  /* 0x000000043100720c */ /* 0x000fe20003f66270 */
[----:B0-----:R-:W-:-:S02]  /*9550*/  VIADD R23, R51, 0x1a0 ;  /* 0x000001a033177836 */ /* 0x001fc40000000000 */
[----:B------:R0:W-:Y:S01]  /*9560*/  @!P2 STG.E desc[UR8][R2.64+0x180], R11 ;  /* 0x0001800b0200a986 */ /* 0x0001e2000c101908 */
[-C--:B------:R-:W-:Y:S01]  /*9570*/  ISETP.GE.AND P2, PT, R45, R4.reuse, PT ;  /* 0x000000042d00720c */ /* 0x080fe20003f46270 */
[----:B-1----:R-:W-:Y:S02]  /*9580*/  VIADD R21, R51, 0x180 ;  /* 0x0000018033157836 */ /* 0x002fe40000000000 */
[----:B------:R-:W-:Y:S01]  /*9590*/  @!P1 STG.E desc[UR8][R2.64+0x200], R13 ;  /* 0x0002000d02009986 */ /* 0x000fe2000c101908 */
[----:B------:R-:W-:-:S03]  /*95a0*/  ISETP.GE.AND P1, PT, R47, R4, PT ;  /* 0x000000042f00720c */ /* 0x000fc60003f26270 */
[----:B------:R-:W-:Y:S01]  /*95b0*/  @!P0 STG.E desc[UR8][R2.64+0x280], R15 ;  /* 0x0002800f02008986 */ /* 0x000fe2000c101908 */
[-C--:B------:R-:W-:Y:S01]  /*95c0*/  ISETP.GE.AND P0, PT, R21, R4.reuse, PT ;  /* 0x000000041500720c */ /* 0x080fe20003f06270 */
[----:B--2---:R-:W-:Y:S02]  /*95d0*/  VIADD R9, R6, 0x1e0 ;  /* 0x000001e006097836 */ /* 0x004fe40000000000 */
[----:B------:R-:W-:Y:S01]  /*95e0*/  @!P4 STG.E desc[UR8][R2.64+0x400], R17 ;  /* 0x000400110200c986 */ /* 0x000fe2000c101908 */
[----:B------:R-:W-:Y:S02]  /*95f0*/  VIADD R21, R51, 0x1c0 ;  /* 0x000001c033157836 */ /* 0x000fe40000000000 */
[-C--:B------:R-:W-:Y:S01]  /*9600*/  ISETP.GE.AND P4, PT, R9, R4.reuse, PT ;  /* 0x000000040900720c */ /* 0x080fe20003f86270 */
[C---:B0-----:R-:W-:Y:S01]  /*9610*/  VIADD R11, R51.reuse, 0x200 ;  /* 0x00000200330b7836 */ /* 0x041fe20000000000 */
[----:B------:R0:W-:Y:S01]  /*9620*/  @!P6 STG.E desc[UR8][R2.64+0x300], R5 ;  /* 0x000300050200e986 */ /* 0x0001e2000c101908 */
[----:B------:R-:W-:Y:S01]  /*9630*/  VIADD R9, R51, 0x220 ;  /* 0x0000022033097836 */ /* 0x000fe20000000000 */
[-C--:B------:R-:W-:Y:S01]  /*9640*/  ISETP.GE.AND P6, PT, R23, R4.reuse, PT ;  /* 0x000000041700720c */ /* 0x080fe20003fc6270 */
[----:B------:R-:W-:Y:S01]  /*9650*/  VIADD R51, R51, 0x240 ;  /* 0x0000024033337836 */ /* 0x000fe20000000000 */
[----:B------:R1:W-:Y:S01]  /*9660*/  @!P5 STG.E desc[UR8][R2.64+0x380], R7 ;  /* 0x000380070200d986 */ /* 0x0003e2000c101908 */
[----:B------:R-:W-:-:S03]  /*9670*/  ISETP.GE.AND P5, PT, R21, R4, PT ;  /* 0x000000041500720c */ /* 0x000fc60003fa6270 */
[----:B------:R1:W-:Y:S01]  /*9680*/  @!P3 STG.E desc[UR8][R2.64+0x480], R19 ;  /* 0x000480130200b986 */ /* 0x0003e2000c101908 */
[-C--:B------:R-:W-:Y:S01]  /*9690*/  ISETP.GE.AND P3, PT, R11, R4.reuse, PT ;  /* 0x000000040b00720c */ /* 0x080fe20003f66270 */
[----:B0-----:R-:W-:Y:S02]  /*96a0*/  VIADD R5, R6, 0x260 ;  /* 0x0000026006057836 */ /* 0x001fe40000000000 */
        /* <DEDUP_REMOVED lines=15> */
.L_x_385:
[----:B------:R-:W-:Y:S01]  /*97a0*/  BSSY B1, `(.L_x_410) ;  /* 0x0000006000017945 */ /* 0x000fe20003800000 */
[----:B------:R-:W-:Y:S01]  /*97b0*/  PLOP3.LUT P5, PT, P5, PT, PT, 0x8, 0x80 ;  /* 0x000000000080781c */ /* 0x000fe20002fae170 */
[----:B------:R-:W-:-:S12]  /*97c0*/  IMAD.MOV.U32 R60, RZ, RZ, -0x1 ;  /* 0xffffffffff3c7424 */ /* 0x000fd800078e00ff */
[----:B------:R-:W-:Y:S05]  /*97d0*/  WARPSYNC.COLLECTIVE R60, `(.L_x_411) ;  /* 0x000000003c087348 */ /* 0x000fea0003c00000 */
[----:B------:R-:W-:Y:S01]  /*97e0*/  VOTE.ANY P5, P5 ;  /* 0x0000000000ff7806 */ /* 0x000fe200028a0100 */
[----:B------:R-:W-:-:S12]  /*97f0*/  ENDCOLLECTIVE ;  /* 0x000000000000791b */ /* 0x000fd80003800000 */
.L_x_411:
[----:B------:R-:W-:Y:S05]  /*9800*/  BSYNC B1 ;  /* 0x0000000000017941 */ /* 0x000fea0003800000 */
.L_x_410:
[----:B------:R-:W-:Y:S05]  /*9810*/  BRA `(.L_x_412) ;  /* 0xffffff90006c7947 */ /* 0x000fea000383ffff */
.L_x_387:
[----:B------:R-:W0:Y:S01]  /*9820*/  S2R R53, SR_GEMASK ;  /* 0x0000000000357919 */ /* 0x000e220000003c00 */
[----:B------:R-:W-:Y:S01]  /*9830*/  ISETP.NE.U32.AND P0, PT, R46, 0x65, PT ;  /* 0x000000652e00780c */ /* 0x000fe20003f05070 */
[----:B------:R-:W-:Y:S01]  /*9840*/  BSSY B1, `(.L_x_413) ;  /* 0x0000008000017945 */ /* 0x000fe20003800000 */
[----:B------:R-:W-:Y:S01]  /*9850*/  IMAD.IADD R59, R54, 0x1, R59 ;  /* 0x00000001363b7824 */ /* 0x000fe200078e023b */
[----:B------:R-:W-:Y:S01]  /*9860*/  PLOP3.LUT P5, PT, P5, PT, PT, 0x8, 0x80 ;  /* 0x000000000080781c */ /* 0x000fe20002fae170 */
[----:B------:R-:W-:Y:S01]  /*9870*/  IMAD.MOV.U32 R60, RZ, RZ, -0x1 ;  /* 0xffffffffff3c7424 */ /* 0x000fe200078e00ff */
[----:B------:R-:W-:-:S13]  /*9880*/  ISETP.NE.AND.EX P0, PT, R47, RZ, PT, P0 ;  /* 0x000000ff2f00720c */ /* 0x000fda0003f05300 */
[----:B0-----:R-:W-:Y:S05]  /*9890*/  WARPSYNC.COLLECTIVE R60, `(.L_x_414) ;  /* 0x000000003c087348 */ /* 0x001fea0003c00000 */
[----:B------:R-:W-:Y:S01]  /*98a0*/  VOTE.ANY R60, PT, P5 ;  /* 0x00000000003c7806 */ /* 0x000fe200028e0100 */
[----:B0-----:R-:W-:Y:S06]  /*98b0*/  ENDCOLLECTIVE ;  /* 0x000000000000791b */ /* 0x001fec0003800000 */
.L_x_414:
[----:B------:R-:W-:Y:S05]  /*98c0*/  BSYNC B1 ;  /* 0x0000000000017941 */ /* 0x000fea0003800000 */
.L_x_413:
        /* <DEDUP_REMOVED lines=12> */
.L_x_415:
[----:B------:R-:W-:Y:S01]  /*9990*/  ISETP.GE.AND P1, PT, R58, R55, PT ;  /* 0x000000373a00720c */ /* 0x000fe20003f26270 */
[----:B------:R-:W-:Y:S02]  /*99a0*/  IMAD.MOV.U32 R65, RZ, RZ, R45 ;  /* 0x000000ffff417224 */ /* 0x000fe400078e002d */
[----:B------:R-:W-:-:S10]  /*99b0*/  IMAD.MOV.U32 R52, RZ, RZ, R66 ;  /* 0x000000ffff347224 */ /* 0x000fd400078e0042 */
[----:B------:R-:W-:Y:S05]  /*99c0*/  WARPSYNC.COLLECTIVE R60, `(.L_x_416) ;  /* 0x000000003c087348 */ /* 0x000fea0003c00000 */
[----:B------:R0:W1:Y:S02]  /*99d0*/  SHFL.DOWN P5, R66, R65, R54, R55 ;  /* 0x0800003641427389 */ /* 0x00006400000a0037 */
[----:B01----:R-:W-:Y:S05]  /*99e0*/  ENDCOLLECTIVE ;  /* 0x000000000000791b */ /* 0x003fea0003800000 */
.L_x_416:
[----:B------:R-:W-:Y:S01]  /*99f0*/  IMAD.MOV.U32 R54, RZ, RZ, 0x2 ;  /* 0x00000002ff367424 */ /* 0x000fe200078e00ff */
[----:B------:R-:W-:-:S04]  /*9a00*/  VIMNMX R47, PT, PT, R45, R66, !PT ;  /* 0x000000422d2f7248 */ /* 0x000fc80007fe0100 */
[-C--:B------:R-:W-:Y:S02]  /*9a10*/  SEL R63, R47, R45.reuse, !P2 ;  /* 0x0000002d2f3f7207 */ /* 0x080fe40005000000 */
[----:B------:R-:W-:Y:S02]  /*9a20*/  SEL R47, R52, RZ, !P1 ;  /* 0x000000ff342f7207 */ /* 0x000fe40004800000 */
[----:B------:R-:W-:Y:S02]  /*9a30*/  SEL R63, R63, R45, !P1 ;  /* 0x0000002d3f3f7207 */ /* 0x000fe40004800000 */
[----:B------:R-:W-:Y:S01]  /*9a40*/  LOP3.LUT P2, R52, R47, RZ, R44, 0xfa, !PT ;  /* 0x000000ff2f347212 */ /* 0x000fe2000784fa2c */
[----:B------:R-:W-:-:S04]  /*9a50*/  VIADD R44, R58, 0x2 ;  /* 0x000000023a2c7836 */ /* 0x000fc80000000000 */
[----:B------:R-:W-:Y:S01]  /*9a60*/  IMAD.MOV.U32 R65, RZ, RZ, R52 ;  /* 0x000000ffff417224 */ /* 0x000fe200078e0034 */
[----:B------:R-:W-:-:S13]  /*9a70*/  ISETP.GT.AND P3, PT, R44, R55, PT ;  /* 0x000000372c00720c */ /* 0x000fda0003f64270 */
[----:B------:R-:W-:Y:S05]  /*9a80*/  WARPSYNC.COLLECTIVE R60, `(.L_x_417) ;  /* 0x000000003c087348 */ /* 0x000fea0003c00000 */
[----:B------:R0:W1:Y:S02]  /*9a90*/  SHFL.DOWN P5, R66, R65, R54, R55 ;  /* 0x0800003641427389 */ /* 0x00006400000a0037 */
[----:B01----:R-:W-:Y:S05]  /*9aa0*/  ENDCOLLECTIVE ;  /* 0x000000000000791b */ /* 0x003fea0003800000 */
.L_x_417:
[----:B------:R-:W-:Y:S01]  /*9ab0*/  IMAD.MOV.U32 R65, RZ, RZ, R63 ;  /* 0x000000ffff417224 */ /* 0x000fe200078e003f */
[----:B------:R-:W-:-:S07]  /*9ac0*/  SEL R45, R66, RZ, !P3 ;  /* 0x000000ff422d7207 */ /* 0x000fce0005800000 */
[----:B------:R-:W-:Y:S05]  /*9ad0*/  WARPSYNC.COLLECTIVE R60, `(.L_x_418) ;  /* 0x000000003c087348 */ /* 0x000fea0003c00000 */
[----:B------:R0:W1:Y:S02]  /*9ae0*/  SHFL.DOWN P5, R66, R65, R54, R55 ;  /* 0x0800003641427389 */ /* 0x00006400000a0037 */
[----:B01----:R-:W-:Y:S05]  /*9af0*/  ENDCOLLECTIVE ;  /* 0x000000000000791b */ /* 0x003fea0003800000 */
.L_x_418:
[----:B------:R-:W-:-:S05]  /*9b00*/  LOP3.LUT P1, R44, R52, RZ, R45, 0xfa, !PT ;  /* 0x000000ff342c7212 */ /* 0x000fca000782fa2d */
[----:B------:R-:W-:Y:S02]  /*9b10*/  IMAD.MOV.U32 R65, RZ, RZ, R44 ;  /* 0x000000ffff417224 */ /* 0x000fe400078e002c */
[----:B------:R-:W-:Y:S02]  /*9b20*/  IMAD.MOV.U32 R54, RZ, RZ, 0x4 ;  /* 0x00000004ff367424 */ /* 0x000fe400078e00ff */
[----:B------:R-:W-:-:S07]  /*9b30*/  IMAD.MOV.U32 R62, RZ, RZ, R66 ;  /* 0x000000ffff3e7224 */ /* 0x000fce00078e0042 */
[----:B------:R-:W-:Y:S05]  /*9b40*/  WARPSYNC.COLLECTIVE R60, `(.L_x_419) ;  /* 0x000000003c087348 */ /* 0x000fea0003c00000 */
[----:B------:R0:W1:Y:S02]  /*9b50*/  SHFL.DOWN P5, R66, R65, R54, R55 ;  /* 0x0800003641427389 */ /* 0x00006400000a0037 */
[----:B01----:R-:W-:Y:S05]  /*9b60*/  ENDCOLLECTIVE ;  /* 0x000000000000791b */ /* 0x003fea0003800000 */
.L_x_419:
[----:B------:R-:W-:-:S04]  /*9b70*/  VIMNMX R62, PT, PT, R63, R62, !PT ;  /* 0x0000003e3f3e7248 */ /* 0x000fc80007fe0100 */
[----:B------:R-:W-:Y:S02]  /*9b80*/  @!P3 SEL R63, R62, R63, !P2 ;  /* 0x0000003f3e3fb207 */ /* 0x000fe40005000000 */
[----:B------:R-:W-:-:S03]  /*9b90*/  ISETP.GT.AND P3, PT, R46, R55, PT ;  /* 0x000000372e00720c */ /* 0x000fc60003f64270 */
[----:B------:R-:W-:Y:S01]  /*9ba0*/  IMAD.MOV.U32 R65, RZ, RZ, R63 ;  /* 0x000000ffff417224 */ /* 0x000fe200078e003f */
[----:B------:R-:W-:-:S09]  /*9bb0*/  SEL R45, R66, RZ, !P3 ;  /* 0x000000ff422d7207 */ /* 0x000fd20005800000 */
[----:B------:R-:W-:Y:S05]  /*9bc0*/  WARPSYNC.COLLECTIVE R60, `(.L_x_420) ;  /* 0x000000003c087348 */ /* 0x000fea0003c00000 */
[----:B------:R0:W1:Y:S02]  /*9bd0*/  SHFL.DOWN P5, R66, R65, R54, R55 ;  /* 0x0800003641427389 */ /* 0x00006400000a0037 */
[----:B01----:R-:W-:Y:S05]  /*9be0*/  ENDCOLLECTIVE ;  /* 0x000000000000791b */ /* 0x003fea0003800000 */
.L_x_420:
[----:B------:R-:W-:Y:S01]  /*9bf0*/  LOP3.LUT P2, R62, R44, RZ, R45, 0xfa, !PT ;  /* 0x000000ff2c3e7212 */ /* 0x000fe2000784fa2d */
[----:B------:R-:W-:-:S04]  /*9c00*/  VIADD R44, R58, 0x8 ;  /* 0x000000083a2c7836 */ /* 0x000fc80000000000 */
[----:B------:R-:W-:Y:S02]  /*9c10*/  IMAD.MOV.U32 R65, RZ, RZ, R62 ;  /* 0x000000ffff417224 */ /* 0x000fe400078e003e */
[----:B------:R-:W-:Y:S02]  /*9c20*/  IMAD.MOV.U32 R54, RZ, RZ, 0x8 ;  /* 0x00000008ff367424 */ /* 0x000fe400078e00ff */
[----:B------:R-:W-:-:S07]  /*9c30*/  IMAD.MOV.U32 R64, RZ, RZ, R66 ;  /* 0x000000ffff407224 */ /* 0x000fce00078e0042 */
[----:B------:R-:W-:Y:S05]  /*9c40*/  WARPSYNC.COLLECTIVE R60, `(.L_x_421) ;  /* 0x000000003c087348 */ /* 0x000fea0003c00000 */
[----:B------:R0:W1:Y:S02]  /*9c50*/  SHFL.DOWN P5, R66, R65, R54, R55 ;  /* 0x0800003641427389 */ /* 0x00006400000a0037 */
[----:B01----:R-:W-:Y:S05]  /*9c60*/  ENDCOLLECTIVE ;  /* 0x000000000000791b */ /* 0x003fea0003800000 */
.L_x_421:
[----:B------:R-:W-:-:S04]  /*9c70*/  VIMNMX R64, PT, PT, R63, R64, !PT ;  /* 0x000000403f407248 */ /* 0x000fc80007fe0100 */
[----:B------:R-:W-:Y:S02]  /*9c80*/  @!P3 SEL R63, R64, R63, !P1 ;  /* 0x0000003f403fb207 */ /* 0x000fe40004800000 */
[----:B------:R-:W-:Y:S01]  /*9c90*/  ISETP.GT.AND P3, PT, R44, R55, PT ;  /* 0x000000372c00720c */ /* 0x000fe20003f64270 */
[----:B------:R-:W-:Y:S02]  /*9ca0*/  VIADD R44, R58, 0x10 ;  /* 0x000000103a2c7836 */ /* 0x000fe40000000000 */
[----:B------:R-:W-:Y:S01]  /*9cb0*/  IMAD.MOV.U32 R65, RZ, RZ, R63 ;  /* 0x000000ffff417224 */ /* 0x000fe200078e003f */
[----:B------:R-:W-:-:S09]  /*9cc0*/  SEL R45, R66, RZ, !P3 ;  /* 0x000000ff422d7207 */ /* 0x000fd20005800000 */
[----:B------:R-:W-:Y:S05]  /*9cd0*/  WARPSYNC.COLLECTIVE R60, `(.L_x_422) ;  /* 0x000000003c087348 */ /* 0x000fea0003c00000 */
[----:B------:R0:W1:Y:S02]  /*9ce0*/  SHFL.DOWN P5, R66, R65, R54, R55 ;  /* 0x0800003641427389 */ /* 0x00006400000a0037 */
[----:B01----:R-:W-:Y:S05]  /*9cf0*/  ENDCOLLECTIVE ;  /* 0x000000000000791b */ /* 0x003fea0003800000 */
.L_x_422:
[----:B------:R-:W-:-:S05]  /*9d00*/  LOP3.LUT P1, R52, R62, RZ, R45, 0xfa, !PT ;  /* 0x000000ff3e347212 */ /* 0x000fca000782fa2d */
[----:B------:R-:W-:Y:S02]  /*9d10*/  IMAD.MOV.U32 R65, RZ, RZ, R52 ;  /* 0x000000ffff417224 */ /* 0x000fe400078e0034 */
[----:B------:R-:W-:Y:S02]  /*9d20*/  IMAD.MOV.U32 R54, RZ, RZ, 0x10 ;  /* 0x00000010ff367424 */ /* 0x000fe400078e00ff */
[----:B------:R-:W-:-:S07]  /*9d30*/  IMAD.MOV.U32 R64, RZ, RZ, R66 ;  /* 0x000000ffff407224 */ /* 0x000fce00078e0042 */
[----:B------:R-:W-:Y:S05]  /*9d40*/  WARPSYNC.COLLECTIVE R60, `(.L_x_423) ;  /* 0x000000003c087348 */ /* 0x000fea0003c00000 */
[----:B------:R0:W1:Y:S02]  /*9d50*/  SHFL.DOWN P5, R66, R65, R54, R55 ;  /* 0x0800003641427389 */ /* 0x00006400000a0037 */
[----:B01----:R-:W-:Y:S05]  /*9d60*/  ENDCOLLECTIVE ;  /* 0x000000000000791b */ /* 0x003fea0003800000 */
.L_x_423:
[----:B------:R-:W-:-:S04]  /*9d70*/  VIMNMX R64, PT, PT, R63, R64, !PT ;  /* 0x000000403f407248 */ /* 0x000fc80007fe0100 */
[----:B------:R-:W-:Y:S02]  /*9d80*/  @!P3 SEL R63, R64, R63, !P2 ;  /* 0x0000003f403fb207 */ /* 0x000fe40005000000 */
[----:B------:R-:W-:-:S03]  /*9d90*/  ISETP.GT.AND P2, PT, R44, R55, PT ;  /* 0x000000372c00720c */ /* 0x000fc60003f44270 */
[----:B------:R-:W-:Y:S02]  /*9da0*/  IMAD.MOV.U32 R65, RZ, RZ, R63 ;  /* 0x000000ffff417224 */ /* 0x000fe400078e003f */
[----:B------:R-:W-:-:S08]  /*9db0*/  IMAD.MOV.U32 R64, RZ, RZ, R66 ;  /* 0x000000ffff407224 */ /* 0x000fd000078e0042 */
[----:B------:R-:W-:Y:S05]  /*9dc0*/  WARPSYNC.COLLECTIVE R60, `(.L_x_424) ;  /* 0x000000003c087348 */ /* 0x000fea0003c00000 */
[----:B------:R0:W1:Y:S02]  /*9dd0*/  SHFL.DOWN P5, R66, R65, R54, R55 ;  /* 0x0800003641427389 */ /* 0x00006400000a0037 */
[----:B01----:R-:W-:Y:S05]  /*9de0*/  ENDCOLLECTIVE ;  /* 0x000000000000791b */ /* 0x003fea0003800000 */
.L_x_424:
[----:B------:R-:W-:-:S04]  /*9df0*/  SEL R45, R64, RZ, !P2 ;  /* 0x000000ff402d7207 */ /* 0x000fc80005000000 */
[----:B------:R-:W-:Y:S02]  /*9e00*/  LOP3.LUT R52, R45, R52, RZ, 0xfc, !PT ;  /* 0x000000342d347212 */ /* 0x000fe400078efcff */
[----:B------:R-:W0:Y:S01]  /*9e10*/  LDC.64 R44, c[0x0][0x3a0] ;  /* 0x0000e800ff2c7b82 */ /* 0x000e220000000a00 */
[----:B------:R-:W-:Y:S02]  /*9e20*/  PLOP3.LUT P5, PT, P0, PT, PT, 0x80, 0x8 ;  /* 0x000000000008781c */ /* 0x000fe400007af070 */
[----:B------:R-:W-:-:S04]  /*9e30*/  VIMNMX R66, PT, PT, R63, R66, !PT ;  /* 0x000000423f427248 */ /* 0x000fc80007fe0100 */
[----:B------:R-:W-:Y:S02]  /*9e40*/  @!P2 SEL R63, R66, R63, !P1 ;  /* 0x0000003f423fa207 */ /* 0x000fe40004800000 */
[----:B0-----:R-:W-:-:S03]  /*9e50*/  IADD3 R61, P1, PT, R44, 0x200, RZ ;  /* 0x000002002c3d7810 */ /* 0x001fc60007f3e0ff */
[----:B------:R-:W-:-:S10]  /*9e60*/  IMAD.MOV.U32 R54, RZ, RZ, R63 ;  /* 0x000000ffff367224 */ /* 0x000fd400078e003f */
[----:B------:R-:W-:Y:S05]  /*9e70*/  WARPSYNC.COLLECTIVE R60, `(.L_x_425) ;  /* 0x000000003c087348 */ /* 0x000fea0003c00000 */
[----:B------:R-:W-:Y:S01]  /*9e80*/  VOTE.ALL P5, P5 ;  /* 0x0000000000ff7806 */ /* 0x000fe200028a0000 */
[----:B------:R-:W-:-:S12]  /*9e90*/  ENDCOLLECTIVE ;  /* 0x000000000000791b */ /* 0x000fd80003800000 */
.L_x_425:
[----:B------:R-:W-:Y:S01]  /*9ea0*/  IMAD.X R62, RZ, RZ, R45, P1 ;  /* 0x000000ffff3e7224 */ /* 0x000fe200008e062d */
[----:B------:R-:W-:Y:S06]  /*9eb0*/  BRA `(.L_x_426) ;  /* 0xffffff8c00b87947 */ /* 0x000fec000383ffff */
.L_x_389:
[----:B------:R-:W-:Y:S01]  /*9ec0*/  BSSY B1, `(.L_x_427) ;  /* 0x0000006000017945 */ /* 0x000fe20003800000 */
[----:B------:R-:W-:Y:S01]  /*9ed0*/  PLOP3.LUT P5, PT, P5, PT, PT, 0x8, 0x80 ;  /* 0x000000000080781c */ /* 0x000fe20002fae170 */
[----:B------:R-:W-:-:S12]  /*9ee0*/  IMAD.MOV.U32 R60, RZ, RZ, -0x1 ;  /* 0xffffffffff3c7424 */ /* 0x000fd800078e00ff */
[----:B------:R-:W-:Y:S05]  /*9ef0*/  WARPSYNC.COLLECTIVE R60, `(.L_x_428) ;  /* 0x000000003c087348 */ /* 0x000fea0003c00000 */
[----:B------:R-:W-:Y:S01]  /*9f00*/  VOTE.ANY P5, P5 ;  /* 0x0000000000ff7806 */ /* 0x000fe200028a0100 */
[----:B------:R-:W-:-:S12]  /*9f10*/  ENDCOLLECTIVE ;  /* 0x000000000000791b */ /* 0x000fd80003800000 */
.L_x_428:
[----:B------:R-:W-:Y:S05]  /*9f20*/  BSYNC B1 ;  /* 0x0000000000017941 */ /* 0x000fea0003800000 */
.L_x_427:
[----:B------:R-:W-:Y:S05]  /*9f30*/  BRA `(.L_x_429) ;  /* 0xffffff90002c7947 */ /* 0x000fea000383ffff */
.L_x_391:
[----:B------:R-:W-:Y:S01]  /*9f40*/  BSSY B1, `(.L_x_430) ;  /* 0x0000006000017945 */ /* 0x000fe20003800000 */
[----:B------:R-:W-:Y:S01]  /*9f50*/  PLOP3.LUT P5, PT, P5, PT, PT, 0x8, 0x80 ;  /* 0x000000000080781c */ /* 0x000fe20002fae170 */
[----:B------:R-:W-:-:S12]  /*9f60*/  IMAD.MOV.U32 R60, RZ, RZ, -0x1 ;  /* 0xffffffffff3c7424 */ /* 0x000fd800078e00ff */
[----:B------:R-:W-:Y:S05]  /*9f70*/  WARPSYNC.COLLECTIVE R60, `(.L_x_431) ;  /* 0x000000003c087348 */ /* 0x000fea0003c00000 */
[----:B------:R-:W-:Y:S01]  /*9f80*/  VOTE.ANY R60, PT, P5 ;  /* 0x00000000003c7806 */ /* 0x000fe200028e0100 */
[----:B------:R-:W-:Y:S06]  /*9f90*/  ENDCOLLECTIVE ;  /* 0x000000000000791b */ /* 0x000fec0003800000 */
.L_x_431:
[----:B------:R-:W-:Y:S05]  /*9fa0*/  BSYNC B1 ;  /* 0x0000000000017941 */ /* 0x000fea0003800000 */
.L_x_430:
        /* <DEDUP_REMOVED lines=12> */
.L_x_432:
[----:B------:R-:W-:Y:S01]  /*a070*/  ISETP.GE.AND P0, PT, R58, R55, PT ;  /* 0x000000373a00720c */ /* 0x000fe20003f06270 */
[----:B------:R-:W-:Y:S02]  /*a080*/  IMAD.MOV.U32 R65, RZ, RZ, R45 ;  /* 0x000000ffff417224 */ /* 0x000fe400078e002d */
[----:B------:R-:W-:-:S10]  /*a090*/  IMAD.MOV.U32 R67, RZ, RZ, R66 ;  /* 0x000000ffff437224 */ /* 0x000fd400078e0042 */
[----:B------:R-:W-:Y:S05]  /*a0a0*/  WARPSYNC.COLLECTIVE R60, `(.L_x_433) ;  /* 0x000000003c087348 */ /* 0x000fea0003c00000 */
[----:B------:R0:W1:Y:S02]  /*a0b0*/  SHFL.DOWN P5, R66, R65, R54, R55 ;  /* 0x0800003641427389 */ /* 0x00006400000a0037 */
[----:B01----:R-:W-:Y:S05]  /*a0c0*/  ENDCOLLECTIVE ;  /* 0x000000000000791b */ /* 0x003fea0003800000 */
.L_x_433:
        /* <DEDUP_REMOVED lines=12> */
.L_x_434:
[----:B------:R-:W-:Y:S01]  /*a190*/  IMAD.MOV.U32 R65, RZ, RZ, R67 ;  /* 0x000000ffff417224 */ /* 0x000fe200078e0043 */
[----:B------:R-:W-:-:S07]  /*a1a0*/  SEL R45, R66, RZ, !P0 ;  /* 0x000000ff422d7207 */ /* 0x000fce0004000000 */
[----:B------:R-:W-:Y:S05]  /*a1b0*/  WARPSYNC.COLLECTIVE R60, `(.L_x_435) ;  /* 0x000000003c087348 */ /* 0x000fea0003c00000 */
[----:B------:R0:W1:Y:S02]  /*a1c0*/  SHFL.DOWN P5, R66, R65, R54, R55 ;  /* 0x0800003641427389 */ /* 0x00006400000a0037 */
[----:B01----:R-:W-:Y:S05]  /*a1d0*/  ENDCOLLECTIVE ;  /* 0x000000000000791b */ /* 0x003fea0003800000 */
.L_x_435:
[----:B------:R-:W-:-:S05]  /*a1e0*/  LOP3.LUT P2, R44, R68, RZ, R45, 0xfa, !PT ;  /* 0x000000ff442c7212 */ /* 0x000fca000784fa2d */
[----:B------:R-:W-:Y:S02]  /*a1f0*/  IMAD.MOV.U32 R65, RZ, RZ, R44 ;  /* 0x000000ffff417224 */ /* 0x000fe400078e002c */
[----:B------:R-:W-:Y:S02]  /*a200*/  IMAD.MOV.U32 R54, RZ, RZ, 0x4 ;  /* 0x00000004ff367424 */ /* 0x000fe400078e00ff */
[----:B------:R-:W-:-:S05]  /*a210*/  IMAD.MOV.U32 R69, RZ, RZ, R66 ;  /* 0x000000ffff457224 */ /* 0x000fca00078e0042 */
[----:B------:R-:W-:-:S04]  /*a220*/  VIMNMX R66, PT, PT, R67, R69, !PT ;  /* 0x0000004543427248 */ /* 0x000fc80007fe0100 */
[----:B------:R-:W-:Y:S01]  /*a230*/  @!P0 SEL R67, R66, R67, !P1 ;  /* 0x0000004342438207 */ /* 0x000fe20004800000 */
[----:B------:R-:W-:-:S05]  /*a240*/  VIADD R66, R58, 0x4 ;  /* 0x000000043a427836 */ /* 0x000fca0000000000 */
[----:B------:R-:W-:-:S13]  /*a250*/  ISETP.GT.AND P0, PT, R66, R55, PT ;  /* 0x000000374200720c */ /* 0x000fda0003f04270 */
[----:B------:R-:W-:Y:S05]  /*a260*/  WARPSYNC.COLLECTIVE R60, `(.L_x_436) ;  /* 0x000000003c087348 */ /* 0x000fea0003c00000 */
[----:B------:R0:W1:Y:S02]  /*a270*/  SHFL.DOWN P5, R66, R65, R54, R55 ;  /* 0x0800003641427389 */ /* 0x00006400000a0037 */
[----:B01----:R-:W-:Y:S05]  /*a280*/  ENDCOLLECTIVE ;  /* 0x000000000000791b */ /* 0x003fea0003800000 */
.L_x_436:
[----:B------:R-:W-:Y:S01]  /*a290*/  IMAD.MOV.U32 R65, RZ, RZ, R67 ;  /* 0x000000ffff417224 */ /* 0x000fe200078e0043 */
[----:B------:R-:W-:-:S07]  /*a2a0*/  SEL R45, R66, RZ, !P0 ;  /* 0x000000ff422d7207 */ /* 0x000fce0004000000 */
[----:B------:R-:W-:Y:S05]  /*a2b0*/  WARPSYNC.COLLECTIVE R60, `(.L_x_437) ;  /* 0x000000003c087348 */ /* 0x000fea0003c00000 */
[----:B------:R0:W1:Y:S02]  /*a2c0*/  SHFL.DOWN P5, R66, R65, R54, R55 ;  /* 0x0800003641427389 */ /* 0x00006400000a0037 */
[----:B01----:R-:W-:Y:S05]  /*a2d0*/  ENDCOLLECTIVE ;  /* 0x000000000000791b */ /* 0x003fea0003800000 */
.L_x_437:
[----:B------:R-:W-:-:S05]  /*a2e0*/  LOP3.LUT P1, R68, R44, RZ, R45, 0xfa, !PT ;  /* 0x000000ff2c447212 */ /* 0x000fca000782fa2d */
[----:B------:R-:W-:Y:S02]  /*a2f0*/  IMAD.MOV.U32 R65, RZ, RZ, R68 ;  /* 0x000000ffff417224 */ /* 0x000fe400078e0044 */
[----:B------:R-:W-:Y:S02]  /*a300*/  IMAD.MOV.U32 R54, RZ, RZ, 0x8 ;  /* 0x00000008ff367424 */ /* 0x000fe400078e00ff */
[----:B------:R-:W-:-:S07]  /*a310*/  IMAD.MOV.U32 R45, RZ, RZ, R66 ;  /* 0x000000ffff2d7224 */ /* 0x000fce00078e0042 */
[----:B------:R-:W-:Y:S05]  /*a320*/  WARPSYNC.COLLECTIVE R60, `(.L_x_438) ;  /* 0x000000003c087348 */ /* 0x000fea0003c00000 */
[----:B------:R0:W1:Y:S02]  /*a330*/  SHFL.DOWN P5, R66, R65, R54, R55 ;  /* 0x0800003641427389 */ /* 0x00006400000a0037 */
[----:B01----:R-:W-:Y:S05]  /*a340*/  ENDCOLLECTIVE ;  /* 0x000000000000791b */ /* 0x003fea0003800000 */
.L_x_438:
[----:B------:R-:W-:-:S04]  /*a350*/  VIMNMX R44, PT, PT, R67, R45, !PT ;  /* 0x0000002d432c7248 */ /* 0x000fc80007fe0100 */
[----:B------:R-:W-:Y:S01]  /*a360*/  @!P0 SEL R67, R44, R67, !P2 ;  /* 0x000000432c438207 */ /* 0x000fe20005000000 */
[----:B------:R-:W-:-:S05]  /*a370*/  VIADD R44, R58, 0x8 ;  /* 0x000000083a2c7836 */ /* 0x000fca0000000000 */
[----:B------:R-:W-:Y:S01]  /*a380*/  ISETP.GT.AND P2, PT, R44, R55, PT ;  /* 0x000000372c00720c */ /* 0x000fe20003f44270 */
[----:B------:R-:W-:-:S03]  /*a390*/  IMAD.MOV.U32 R65, RZ, RZ, R67 ;  /* 0x000000ffff417224 */ /* 0x000fc600078e0043 */
[----:B------:R-:W-:-:S09]  /*a3a0*/  SEL R45, R66, RZ, !P2 ;  /* 0x000000ff422d7207 */ /* 0x000fd20005000000 */
[----:B------:R-:W-:Y:S05]  /*a3b0*/  WARPSYNC.COLLECTIVE R60, `(.L_x_439) ;  /* 0x000000003c087348 */ /* 0x000fea0003c00000 */
[----:B------:R0:W1:Y:S02]  /*a3c0*/  SHFL.DOWN P5, R66, R65, R54, R55 ;  /* 0x0800003641427389 */ /* 0x00006400000a0037 */
[----:B01----:R-:W-:Y:S05]  /*a3d0*/  ENDCOLLECTIVE ;  /* 0x000000000000791b */ /* 0x003fea0003800000 */
.L_x_439:
        /* <DEDUP_REMOVED lines=8> */
.L_x_440:
        /* <DEDUP_REMOVED lines=8> */
.L_x_441:
[----:B------:R-:W-:Y:S02]  /*a4e0*/  SEL R44, R44, RZ, !P1 ;  /* 0x000000ff2c2c7207 */ /* 0x000fe40004800000 */
[----:B------:R-:W-:Y:S02]  /*a4f0*/  VIMNMX R66, PT, PT, R67, R66, !PT ;  /* 0x0000004243427248 */ /* 0x000fe40007fe0100 */
[----:B------:R-:W-:Y:S02]  /*a500*/  ISETP.NE.U32.AND P5, PT, R46, 0x65, PT ;  /* 0x000000652e00780c */ /* 0x000fe40003fa5070 */
[----:B------:R-:W-:Y:S02]  /*a510*/  @!P1 SEL R67, R66, R67, !P0 ;  /* 0x0000004342439207 */ /* 0x000fe40004000000 */
[----:B------:R-:W-:Y:S02]  /*a520*/  ISETP.NE.AND P0, PT, R52, RZ, PT ;  /* 0x000000ff3400720c */ /* 0x000fe40003f05270 */
[----:B------:R-:W-:-:S02]  /*a530*/  ISETP.NE.AND.EX P5, PT, R47, RZ, PT, P5 ;  /* 0x000000ff2f00720c */ /* 0x000fc40003fa5350 */
[----:B------:R-:W-:-:S09]  /*a540*/  LOP3.LUT R52, R45, R44, R52, 0xfe, !PT ;  /* 0x0000002c2d347212 */ /* 0x000fd200078efe34 */
[----:B------:R-:W-:-:S07]  /*a550*/  @!P0 VIMNMX R64, PT, PT, R67, R64, !PT ;  /* 0x0000004043408248 */ /* 0x000fce0007fe0100 */
[----:B------:R-:W-:Y:S05]  /*a560*/  WARPSYNC.COLLECTIVE R60, `(.L_x_442) ;  /* 0x000000003c087348 */ /* 0x000fea0003c00000 */
[----:B------:R-:W-:Y:S01]  /*a570*/  VOTE.ALL P5, P5 ;  /* 0x0000000000ff7806 */ /* 0x000fe200028a0000 */
[----:B------:R-:W-:-:S12]  /*a580*/  ENDCOLLECTIVE ;  /* 0x000000000000791b */ /* 0x000fd80003800000 */
.L_x_442:
[----:B------:R-:W-:Y:S01]  /*a590*/  IMAD.MOV.U32 R54, RZ, RZ, R64 ;  /* 0x000000ffff367224 */ /* 0x000fe200078e0040 */
[----:B------:R-:W-:Y:S06]  /*a5a0*/  BRA `(.L_x_443) ;  /* 0xffffff8c007c7947 */ /* 0x000fec000383ffff */
.L_x_400:
[----:B------:R-:W-:Y:S01]  /*a5b0*/  BSSY B0, `(.L_x_444) ;  /* 0x0000006000007945 */ /* 0x000fe20003800000 */
[----:B------:R-:W-:Y:S01]  /*a5c0*/  PLOP3.LUT P5, PT, P5, PT, PT, 0x8, 0x80 ;  /* 0x000000000080781c */ /* 0x000fe20002fae170 */
[----:B------:R-:W-:-:S12]  /*a5d0*/  IMAD.MOV.U32 R60, RZ, RZ, -0x1 ;  /* 0xffffffffff3c7424 */ /* 0x000fd800078e00ff */
[----:B------:R-:W-:Y:S05]  /*a5e0*/  WARPSYNC.COLLECTIVE R60, `(.L_x_445) ;  /* 0x000000003c087348 */ /* 0x000fea0003c00000 */
[----:B------:R-:W-:Y:S01]  /*a5f0*/  VOTE.ANY P5, P5 ;  /* 0x0000000000ff7806 */ /* 0x000fe200028a0100 */
[----:B------:R-:W-:-:S12]  /*a600*/  ENDCOLLECTIVE ;  /* 0x000000000000791b */ /* 0x000fd80003800000 */
.L_x_445:
[----:B------:R-:W-:Y:S05]  /*a610*/  BSYNC B0 ;  /* 0x0000000000007941 */ /* 0x000fea0003800000 */
.L_x_444:
[----:B------:R-:W-:Y:S05]  /*a620*/  BRA `(.L_x_446) ;  /* 0xffffffd000e07947 */ /* 0x000fea000383ffff */
.L_x_402:
[----:B------:R-:W-:Y:S01]  /*a630*/  BSSY B0, `(.L_x_447) ;  /* 0x0000006000007945 */ /* 0x000fe20003800000 */
[----:B------:R-:W-:Y:S01]  /*a640*/  PLOP3.LUT P5, PT, P5, PT, PT, 0x8, 0x80 ;  /* 0x000000000080781c */ /* 0x000fe20002fae170 */
[----:B------:R-:W-:-:S12]  /*a650*/  IMAD.MOV.U32 R60, RZ, RZ, -0x1 ;  /* 0xffffffffff3c7424 */ /* 0x000fd800078e00ff */
[----:B------:R-:W-:Y:S05]  /*a660*/  WARPSYNC.COLLECTIVE R60, `(.L_x_448) ;  /* 0x000000003c087348 */ /* 0x000fea0003c00000 */
[----:B------:R-:W-:Y:S01]  /*a670*/  VOTE.ANY R60, PT, P5 ;  /* 0x00000000003c7806 */ /* 0x000fe200028e0100 */
[----:B------:R-:W-:Y:S06]  /*a680*/  ENDCOLLECTIVE ;  /* 0x000000000000791b */ /* 0x000fec0003800000 */
.L_x_448:
[----:B------:R-:W-:Y:S05]  /*a690*/  BSYNC B0 ;  /* 0x0000000000007941 */ /* 0x000fea0003800000 */
.L_x_447:
[----:B------:R-:W0:Y:S01]  /*a6a0*/  S2R R36, SR_GEMASK ;  /* 0x0000000000247919 */ /* 0x000e220000003c00 */
[----:B------:R-:W-:Y:S02]  /*a6b0*/  IMAD.MOV.U32 R65, RZ, RZ, R24 ;  /* 0x000000ffff417224 */ /* 0x000fe400078e0018 */
[----:B------:R-:W-:Y:S02]  /*a6c0*/  IMAD.MOV.U32 R54, RZ, RZ, 0x1 ;  /* 0x00000001ff367424 */ /* 0x000fe400078e00ff */
[----:B------:R-:W-:Y:S01]  /*a6d0*/  IMAD.IADD R47, R30, 0x1, R59 ;  /* 0x000000011e2f7824 */ /* 0x000fe200078e023b */
[----:B0-----:R-:W-:-:S05]  /*a6e0*/  LOP3.LUT R60, R60, 0x80000000, R36, 0xec, !PT ;  /* 0x800000003c3c7812 */ /* 0x001fca00078eec24 */
[----:B------:R-:W-:-:S05]  /*a6f0*/  VIADD R37, R60, 0xffffffff ;  /* 0xffffffff3c257836 */ /* 0x000fca0000000000 */
[----:B------:R-:W-:Y:S01]  /*a700*/  LOP3.LUT R38, R60, R37, RZ, 0xc, !PT ;  /* 0x000000253c267212 */ /* 0x000fe200078e0cff */
[----:B------:R-:W-:-:S03]  /*a710*/  IMAD.MOV.U32 R60, RZ, RZ, -0x1 ;  /* 0xffffffffff3c7424 */ /* 0x000fc600078e00ff */
[----:B------:R0:W1:Y:S02]  /*a720*/  POPC R55, R38 ;  /* 0x0000002600377309 */ /* 0x0000640000000000 */
[----:B0-----:R-:W-:-:S07]  /*a730*/  VIADD R38, R45, 0x4 ;  /* 0x000000042d267836 */ /* 0x001fce0000000000 */
[----:B-1----:R-:W-:Y:S05]  /*a740*/  WARPSYNC.COLLECTIVE R60, `(.L_x_449) ;  /* 0x000000003c087348 */ /* 0x002fea0003c00000 */
[----:B-1----:R0:W1:Y:S02]  /*a750*/  SHFL.DOWN P5, R66, R65, R54, R55 ;  /* 0x0800003641427389 */ /* 0x00206400000a0037 */
[----:B01----:R-:W-:Y:S05]  /*a760*/  ENDCOLLECTIVE ;  /* 0x000000000000791b */ /* 0x003fea0003800000 */
.L_x_449:
[----:B------:R-:W-:Y:S02]  /*a770*/  IMAD.MOV.U32 R65, RZ, RZ, R25 ;  /* 0x000000ffff417224 */ /* 0x000fe400078e0019 */
[----:B------:R-:W-:-:S07]  /*a780*/  IMAD.MOV.U32 R37, RZ, RZ, R66 ;  /* 0x000000ffff257224 */ /* 0x000fce00078e0042 */
[----:B------:R-:W-:Y:S05]  /*a790*/  WARPSYNC.COLLECTIVE R60, `(.L_x_450) ;  /* 0x000000003c087348 */ /* 0x000fea0003c00000 */
[----:B------:R0:W1:Y:S02]  /*a7a0*/  SHFL.DOWN P5, R66, R65, R54, R55 ;  /* 0x0800003641427389 */ /* 0x00006400000a0037 */
[----:B01----:R-:W-:Y:S05]  /*a7b0*/  ENDCOLLECTIVE ;  /* 0x000000000000791b */ /* 0x003fea0003800000 */
.L_x_450:
[----:B------:R-:W-:Y:S01]  /*a7c0*/  IMAD.MOV.U32 R54, RZ, RZ, 0x2 ;  /* 0x00000002ff367424 */ /* 0x000fe200078e00ff */
[----:B------:R-:W-:Y:S02]  /*a7d0*/  VIMNMX R39, PT, PT, R25, R66, !PT ;  /* 0x0000004219277248 */ /* 0x000fe40007fe0100 */
[----:B------:R-:W-:-:S04]  /*a7e0*/  ISETP.NE.AND P5, PT, R24, RZ, PT ;  /* 0x000000ff1800720c */ /* 0x000fc80003fa5270 */
[----:B------:R-:W-:Y:S02]  /*a7f0*/  SEL R39, R39, R25, !P5 ;  /* 0x0000001927277207 */ /* 0x000fe40006800000 */
[----:B------:R-:W-:-:S04]  /*a800*/  ISETP.GE.AND P5, PT, R45, R55, PT ;  /* 0x000000372d00720c */ /* 0x000fc80003fa6270 */
[----:B------:R-:W-:Y:S02]  /*a810*/  SEL R37, R37, RZ, !P5 ;  /* 0x000000ff25257207 */ /* 0x000fe40006800000 */
[----:B------:R-:W-:Y:S02]  /*a820*/  SEL R42, R39, R25, !P5 ;  /* 0x00000019272a7207 */ /* 0x000fe40006800000 */
[----:B------:R-:W-:Y:S01]  /*a830*/  LOP3.LUT P6, R44, R37, RZ, R24, 0xfa, !PT ;  /* 0x000000ff252c7212 */ /* 0x000fe200078cfa18 */
[----:B------:R-:W-:-:S04]  /*a840*/  VIADD R37, R45, 0x2 ;  /* 0x000000022d257836 */ /* 0x000fc80000000000 */
[----:B------:R-:W-:-:S08]  /*a850*/  IMAD.MOV.U32 R65, RZ, RZ, R44 ;  /* 0x000000ffff417224 */ /* 0x000fd000078e002c */
[----:B------:R-:W-:Y:S05]  /*a860*/  WARPSYNC.COLLECTIVE R60, `(.L_x_451) ;  /* 0x000000003c087348 */ /* 0x000fea0003c00000 */
[----:B------:R0:W1:Y:S02]  /*a870*/  SHFL.DOWN P5, R66, R65, R54, R55 ;  /* 0x0800003641427389 */ /* 0x00006400000a0037 */
[----:B01----:R-:W-:Y:S05]  /*a880*/  ENDCOLLECTIVE ;  /* 0x000000000000791b */ /* 0x003fea0003800000 */
.L_x_451:
[----:B------:R-:W-:Y:S02]  /*a890*/  IMAD.MOV.U32 R65, RZ, RZ, R42 ;  /* 0x000000ffff417224 */ /* 0x000fe400078e002a */
[----:B------:R-:W-:-:S07]  /*a8a0*/  IMAD.MOV.U32 R25, RZ, RZ, R66 ;  /* 0x000000ffff197224 */ /* 0x000fce00078e0042 */
[----:B------:R-:W-:Y:S05]  /*a8b0*/  WARPSYNC.COLLECTIVE R60, `(.L_x_452) ;  /* 0x000000003c087348 */ /* 0x000fea0003c00000 */
[----:B------:R0:W1:Y:S02]  /*a8c0*/  SHFL.DOWN P5, R66, R65, R54, R55 ;  /* 0x0800003641427389 */ /* 0x00006400000a0037 */
[----:B01----:R-:W-:Y:S05]  /*a8d0*/  ENDCOLLECTIVE ;  /* 0x000000000000791b */ /* 0x003fea0003800000 */
.L_x_452:
[----:B------:R-:W-:Y:S01]  /*a8e0*/  IMAD.MOV.U32 R54, RZ, RZ, 0x4 ;  /* 0x00000004ff367424 */ /* 0x000fe200078e00ff */
[----:B------:R-:W-:Y:S02]  /*a8f0*/  ISETP.GT.AND P5, PT, R37, R55, PT ;  /* 0x000000372500720c */ /* 0x000fe40003fa4270 */
[----:B------:R-:W-:Y:S02]  /*a900*/  VIMNMX R39, PT, PT, R42, R66, !PT ;  /* 0x000000422a277248 */ /* 0x000fe40007fe0100 */
[----:B------:R-:W-:-:S09]  /*a910*/  SEL R25, R25, RZ, !P5 ;  /* 0x000000ff19197207 */ /* 0x000fd20006800000 */
[----:B------:R-:W-:Y:S02]  /*a920*/  @!P5 SEL R42, R39, R42, !P6 ;  /* 0x0000002a272ad207 */ /* 0x000fe40007000000 */
[----:B------:R-:W-:Y:S01]  /*a930*/  LOP3.LUT P6, R24, R44, RZ, R25, 0xfa, !PT ;  /* 0x000000ff2c187212 */ /* 0x000fe200078cfa19 */
[----:B------:R-:W-:-:S04]  /*a940*/  VIADD R44, R45, 0x10 ;  /* 0x000000102d2c7836 */ /* 0x000fc80000000000 */
[----:B------:R-:W-:-:S08]  /*a950*/  IMAD.MOV.U32 R65, RZ, RZ, R24 ;  /* 0x000000ffff417224 */ /* 0x000fd000078e0018 */
[----:B------:R-:W-:Y:S05]  /*a960*/  WARPSYNC.COLLECTIVE R60, `(.L_x_453) ;  /* 0x000000003c087348 */ /* 0x000fea0003c00000 */
[----:B------:R0:W1:Y:S02]  /*a970*/  SHFL.DOWN P5, R66, R65, R54, R55 ;  /* 0x0800003641427389 */ /* 0x00006400000a0037 */
[----:B01----:R-:W-:Y:S05]  /*a980*/  ENDCOLLECTIVE ;  /* 0x000000000000791b */ /* 0x003fea0003800000 */
.L_x_453:
[----:B------:R-:W-:Y:S02]  /*a990*/  IMAD.MOV.U32 R65, RZ, RZ, R42 ;  /* 0x000000ffff417224 */ /* 0x000fe400078e002a */
[----:B------:R-:W-:-:S07]  /*a9a0*/  IMAD.MOV.U32 R25, RZ, RZ, R66 ;  /* 0x000000ffff197224 */ /* 0x000fce00078e0042 */
[----:B------:R-:W-:Y:S05]  /*a9b0*/  WARPSYNC.COLLECTIVE R60, `(.L_x_454) ;  /* 0x000000003c087348 */ /* 0x000fea0003c00000 */
[----:B------:R0:W1:Y:S02]  /*a9c0*/  SHFL.DOWN P5, R66, R65, R54, R55 ;  /* 0x0800003641427389 */ /* 0x00006400000a0037 */
[----:B01----:R-:W-:Y:S05]  /*a9d0*/  ENDCOLLECTIVE ;  /* 0x000000000000791b */ /* 0x003fea0003800000 */
.L_x_454:
[----:B------:R-:W-:Y:S01]  /*a9e0*/  IMAD.MOV.U32 R54, RZ, RZ, 0x8 ;  /* 0x00000008ff367424 */ /* 0x000fe200078e00ff */
[----:B------:R-:W-:Y:S02]  /*a9f0*/  ISETP.GT.AND P5, PT, R38, R55, PT ;  /* 0x000000372600720c */ /* 0x000fe40003fa4270 */
[----:B------:R-:W-:Y:S02]  /*aa00*/  VIMNMX R39, PT, PT, R42, R66, !PT ;  /* 0x000000422a277248 */ /* 0x000fe40007fe0100 */
[----:B------:R-:W-:-:S09]  /*aa10*/  SEL R25, R25, RZ, !P5 ;  /* 0x000000ff19197207 */ /* 0x000fd20006800000 */
[----:B------:R-:W-:Y:S01]  /*aa20*/  @!P5 SEL R42, R39, R42, !P6 ;  /* 0x0000002a272ad207 */ /* 0x000fe20007000000 */
[----:B------:R-:W-:Y:S01]  /*aa30*/  VIADD R39, R45, 0x8 ;  /* 0x000000082d277836 */ /* 0x000fe20000000000 */
[----:B------:R-:W-:-:S05]  /*aa40*/  LOP3.LUT P6, R48, R24, RZ, R25, 0xfa, !PT ;  /* 0x000000ff18307212 */ /* 0x000fca00078cfa19 */
[----:B------:R-:W-:-:S08]  /*aa50*/  IMAD.MOV.U32 R65, RZ, RZ, R48 ;  /* 0x000000ffff417224 */ /* 0x000fd000078e0030 */
[----:B------:R-:W-:Y:S05]  /*aa60*/  WARPSYNC.COLLECTIVE R60, `(.L_x_455) ;  /* 0x000000003c087348 */ /* 0x000fea0003c00000 */
[----:B------:R0:W1:Y:S02]  /*aa70*/  SHFL.DOWN P5, R66, R65, R54, R55 ;  /* 0x0800003641427389 */ /* 0x00006400000a0037 */
[----:B01----:R-:W-:Y:S05]  /*aa80*/  ENDCOLLECTIVE ;  /* 0x000000000000791b */ /* 0x003fea0003800000 */
.L_x_455:
[----:B------:R-:W-:Y:S02]  /*aa90*/  IMAD.MOV.U32 R65, RZ, RZ, R42 ;  /* 0x000000ffff417224 */ /* 0x000fe400078e002a */
[----:B------:R-:W-:-:S07]  /*aaa0*/  IMAD.MOV.U32 R25, RZ, RZ, R66 ;  /* 0x000000ffff197224 */ /* 0x000fce00078e0042 */
[----:B------:R-:W-:Y:S05]  /*aab0*/  WARPSYNC.COLLECTIVE R60, `(.L_x_456) ;  /* 0x000000003c087348 */ /* 0x000fea0003c00000 */
[----:B------:R0:W1:Y:S02]  /*aac0*/  SHFL.DOWN P5, R66, R65, R54, R55 ;  /* 0x0800003641427389 */ /* 0x00006400000a0037 */
[----:B01----:R-:W-:Y:S05]  /*aad0*/  ENDCOLLECTIVE ;  /* 0x000000000000791b */ /* 0x003fea0003800000 */
.L_x_456:
[----:B------:R-:W-:Y:S01]  /*aae0*/  IMAD.MOV.U32 R54, RZ, RZ, 0x10 ;  /* 0x00000010ff367424 */ /* 0x000fe200078e00ff */
[----:B------:R-:W-:Y:S02]  /*aaf0*/  ISETP.GT.AND P5, PT, R39, R55, PT ;  /* 0x000000372700720c */ /* 0x000fe40003fa4270 */
[----:B------:R-:W-:Y:S02]  /*ab00*/  VIMNMX R41, PT, PT, R42, R66, !PT ;  /* 0x000000422a297248 */ /* 0x000fe40007fe0100 */
[----:B------:R-:W-:-:S09]  /*ab10*/  SEL R25, R25, RZ, !P5 ;  /* 0x000000ff19197207 */ /* 0x000fd20006800000 */
[----:B------:R-:W-:Y:S02]  /*ab20*/  @!P5 SEL R42, R41, R42, !P6 ;  /* 0x0000002a292ad207 */ /* 0x000fe40007000000 */
[----:B------:R-:W0:Y:S01]  /*ab30*/  LDC.64 R40, c[0x0][0x3a0] ;  /* 0x0000e800ff287b82 */ /* 0x000e220000000a00 */
[----:B------:R-:W-:-:S05]  /*ab40*/  LOP3.LUT P6, R24, R48, RZ, R25, 0xfa, !PT ;  /* 0x000000ff30187212 */ /* 0x000fca00078cfa19 */
[----:B------:R-:W-:Y:S01]  /*ab50*/  IMAD.MOV.U32 R65, RZ, RZ, R24 ;  /* 0x000000ffff417224 */ /* 0x000fe200078e0018 */
[----:B0-----:R-:W-:-:S05]  /*ab60*/  IADD3 R40, P5, PT, R40, 0x200, RZ ;  /* 0x0000020028287810 */ /* 0x001fca0007fbe0ff */
[----:B------:R-:W-:-:S08]  /*ab70*/  IMAD.X R41, RZ, RZ, R41, P5 ;  /* 0x000000ffff297224 */ /* 0x000fd000028e0629 */
[----:B------:R-:W-:Y:S05]  /*ab80*/  WARPSYNC.COLLECTIVE R60, `(.L_x_457) ;  /* 0x000000003c087348 */ /* 0x000fea0003c00000 */
[----:B------:R0:W1:Y:S02]  /*ab90*/  SHFL.DOWN P5, R66, R65, R54, R55 ;  /* 0x0800003641427389 */ /* 0x00006400000a0037 */
[----:B01----:R-:W-:Y:S05]  /*aba0*/  ENDCOLLECTIVE ;  /* 0x000000000000791b */ /* 0x003fea0003800000 */
.L_x_457:
[----:B------:R-:W-:Y:S02]  /*abb0*/  IMAD.MOV.U32 R65, RZ, RZ, R42 ;  /* 0x000000ffff417224 */ /* 0x000fe400078e002a */
[----:B------:R-:W-:-:S07]  /*abc0*/  IMAD.MOV.U32 R25, RZ, RZ, R66 ;  /* 0x000000ffff197224 */ /* 0x000fce00078e0042 */
[----:B------:R-:W-:Y:S05]  /*abd0*/  WARPSYNC.COLLECTIVE R60, `(.L_x_458) ;  /* 0x000000003c087348 */ /* 0x000fea0003c00000 */
[----:B------:R0:W1:Y:S02]  /*abe0*/  SHFL.DOWN P5, R66, R65, R54, R55 ;  /* 0x0800003641427389 */ /* 0x00006400000a0037 */
[----:B01----:R-:W-:Y:S05]  /*abf0*/  ENDCOLLECTIVE ;  /* 0x000000000000791b */ /* 0x003fea0003800000 */
.L_x_458:
[----:B------:R-:W-:Y:S02]  /*ac00*/  ISETP.GT.AND P5, PT, R44, R55, PT ;  /* 0x000000372c00720c */ /* 0x000fe40003fa4270 */
[----:B------:R-:W-:Y:S02]  /*ac10*/  VIMNMX R43, PT, PT, R42, R66, !PT ;  /* 0x000000422a2b7248 */ /* 0x000fe40007fe0100 */
[----:B------:R-:W-:-:S04]  /*ac20*/  SEL R25, R25, RZ, !P5 ;  /* 0x000000ff19197207 */ /* 0x000fc80006800000 */
[----:B------:R-:W-:-:S05]  /*ac30*/  LOP3.LUT R30, R25, R24, RZ, 0xfc, !PT ;  /* 0x00000018191e7212 */ /* 0x000fca00078efcff */
[----:B------:R-:W-:Y:S02]  /*ac40*/  @!P5 SEL R42, R43, R42, !P6 ;  /* 0x0000002a2b2ad207 */ /* 0x000fe40007000000 */
[----:B------:R-:W-:-:S04]  /*ac50*/  ISETP.NE.U32.AND P5, PT, R26, 0x65, PT ;  /* 0x000000651a00780c */ /* 0x000fc80003fa5070 */
[----:B------:R-:W-:-:S13]  /*ac60*/  ISETP.NE.AND.EX P5, PT, R27, RZ, PT, P5 ;  /* 0x000000ff1b00720c */ /* 0x000fda0003fa5350 */
[----:B------:R-:W-:Y:S05]  /*ac70*/  WARPSYNC.COLLECTIVE R60, `(.L_x_459) ;  /* 0x000000003c087348 */ /* 0x000fea0003c00000 */
[----:B------:R-:W-:Y:S01]  /*ac80*/  VOTE.ALL P5, P5 ;  /* 0x0000000000ff7806 */ /* 0x000fe200028a0000 */
[----:B------:R-:W-:-:S12]  /*ac90*/  ENDCOLLECTIVE ;  /* 0x000000000000791b */ /* 0x000fd80003800000 */
.L_x_459:
[----:B------:R-:W-:Y:S05]  /*aca0*/  BRA `(.L_x_460) ;  /* 0xffffffd000307947 */ /* 0x000fea000383ffff */
.L_x_404:
[----:B------:R-:W-:Y:S01]  /*acb0*/  BSSY B0, `(.L_x_461) ;  /* 0x0000006000007945 */ /* 0x000fe20003800000 */
[----:B------:R-:W-:Y:S01]  /*acc0*/  PLOP3.LUT P5, PT, P5, PT, PT, 0x8, 0x80 ;  /* 0x000000000080781c */ /* 0x000fe20002fae170 */
[----:B------:R-:W-:-:S12]  /*acd0*/  IMAD.MOV.U32 R60, RZ, RZ, -0x1 ;  /* 0xffffffffff3c7424 */ /* 0x000fd800078e00ff */
[----:B------:R-:W-:Y:S05]  /*ace0*/  WARPSYNC.COLLECTIVE R60, `(.L_x_462) ;  /* 0x000000003c087348 */ /* 0x000fea0003c00000 */
[----:B------:R-:W-:Y:S01]  /*acf0*/  VOTE.ANY P5, P5 ;  /* 0x0000000000ff7806 */ /* 0x000fe200028a0100 */
[----:B------:R-:W-:-:S12]  /*ad00*/  ENDCOLLECTIVE ;  /* 0x000000000000791b */ /* 0x000fd80003800000 */
.L_x_462:
[----:B------:R-:W-:Y:S05]  /*ad10*/  BSYNC B0 ;  /* 0x0000000000007941 */ /* 0x000fea0003800000 */
.L_x_461:
[----:B------:R-:W-:Y:S05]  /*ad20*/  BRA `(.L_x_463) ;  /* 0xffffffd0009c7947 */ /* 0x000fea000383ffff */
.L_x_406:
[----:B------:R-:W-:Y:S01]  /*ad30*/  BSSY B0, `(.L_x_464) ;  /* 0x0000006000007945 */ /* 0x000fe20003800000 */
[----:B------:R-:W-:Y:S01]  /*ad40*/  PLOP3.LUT P5, PT, P5, PT, PT, 0x8, 0x80 ;  /* 0x000000000080781c */ /* 0x000fe20002fae170 */
[----:B------:R-:W-:-:S12]  /*ad50*/  IMAD.MOV.U32 R60, RZ, RZ, -0x1 ;  /* 0xffffffffff3c7424 */ /* 0x000fd800078e00ff */
[----:B------:R-:W-:Y:S05]  /*ad60*/  WARPSYNC.COLLECTIVE R60, `(.L_x_465) ;  /* 0x000000003c087348 */ /* 0x000fea0003c00000 */
[----:B------:R-:W-:Y:S01]  /*ad70*/  VOTE.ANY R60, PT, P5 ;  /* 0x00000000003c7806 */ /* 0x000fe200028e0100 */
[----:B------:R-:W-:Y:S06]  /*ad80*/  ENDCOLLECTIVE ;  /* 0x000000000000791b */ /* 0x000fec0003800000 */
.L_x_465:
[----:B------:R-:W-:Y:S05]  /*ad90*/  BSYNC B0 ;  /* 0x0000000000007941 */ /* 0x000fea0003800000 */
.L_x_464:
[----:B------:R-:W-:Y:S01]  /*ada0*/  LOP3.LUT R60, R60, 0x80000000, R36, 0xec, !PT ;  /* 0x800000003c3c7812 */ /* 0x000fe200078eec24 */
[----:B------:R-:W-:Y:S02]  /*adb0*/  IMAD.MOV.U32 R65, RZ, RZ, R24 ;  /* 0x000000ffff417224 */ /* 0x000fe400078e0018 */
        /* <DEDUP_REMOVED lines=9> */
.L_x_466:
[----:B------:R-:W-:Y:S02]  /*ae50*/  IMAD.MOV.U32 R65, RZ, RZ, R25 ;  /* 0x000000ffff417224 */ /* 0x000fe400078e0019 */
[----:B------:R-:W-:-:S07]  /*ae60*/  IMAD.MOV.U32 R50, RZ, RZ, R66 ;  /* 0x000000ffff327224 */ /* 0x000fce00078e0042 */
[----:B------:R-:W-:Y:S05]  /*ae70*/  WARPSYNC.COLLECTIVE R60, `(.L_x_467) ;  /* 0x000000003c087348 */ /* 0x000fea0003c00000 */
[----:B------:R0:W1:Y:S02]  /*ae80*/  SHFL.DOWN P5, R66, R65, R54, R55 ;  /* 0x0800003641427389 */ /* 0x00006400000a0037 */
[----:B01----:R-:W-:Y:S05]  /*ae90*/  ENDCOLLECTIVE ;  /* 0x000000000000791b */ /* 0x003fea0003800000 */
.L_x_467:
[----:B------:R-:W-:Y:S01]  /*aea0*/  IMAD.MOV.U32 R54, RZ, RZ, 0x2 ;  /* 0x00000002ff367424 */ /* 0x000fe200078e00ff */
[----:B------:R-:W-:Y:S02]  /*aeb0*/  VIMNMX R43, PT, PT, R25, R66, !PT ;  /* 0x00000042192b7248 */ /* 0x000fe40007fe0100 */
[----:B------:R-:W-:-:S04]  /*aec0*/  ISETP.NE.AND P5, PT, R24, RZ, PT ;  /* 0x000000ff1800720c */ /* 0x000fc80003fa5270 */
        /* <DEDUP_REMOVED lines=9> */
.L_x_468:
[----:B------:R-:W-:Y:S02]  /*af60*/  IMAD.MOV.U32 R65, RZ, RZ, R42 ;  /* 0x000000ffff417224 */ /* 0x000fe400078e002a */
[----:B------:R-:W-:-:S07]  /*af70*/  IMAD.MOV.U32 R25, RZ, RZ, R66 ;  /* 0x000000ffff197224 */ /* 0x000fce00078e0042 */
[----:B------:R-:W-:Y:S05]  /*af80*/  WARPSYNC.COLLECTIVE R60, `(.L_x_469) ;  /* 0x000000003c087348 */ /* 0x000fea0003c00000 */
[----:B------:R0:W1:Y:S02]  /*af90*/  SHFL.DOWN P5, R66, R65, R54, R55 ;  /* 0x0800003641427389 */ /* 0x00006400000a0037 */
[----:B01----:R-:W-:Y:S05]  /*afa0*/  ENDCOLLECTIVE ;  /* 0x000000000000791b */ /* 0x003fea0003800000 */
.L_x_469:
        /* <DEDUP_REMOVED lines=10> */
.L_x_470:
[----:B------:R-:W-:Y:S02]  /*b050*/  IMAD.MOV.U32 R65, RZ, RZ, R42 ;  /* 0x000000ffff417224 */ /* 0x000fe400078e002a */
[----:B------:R-:W-:-:S07]  /*b060*/  IMAD.MOV.U32 R25, RZ, RZ, R66 ;  /* 0x000000ffff197224 */ /* 0x000fce00078e0042 */
[----:B------:R-:W-:Y:S05]  /*b070*/  WARPSYNC.COLLECTIVE R60, `(.L_x_471) ;  /* 0x000000003c087348 */ /* 0x000fea0003c00000 */
[----:B------:R0:W1:Y:S02]  /*b080*/  SHFL.DOWN P5, R66, R65, R54, R55 ;  /* 0x0800003641427389 */ /* 0x00006400000a0037 */
[----:B01----:R-:W-:Y:S05]  /*b090*/  ENDCOLLECTIVE ;  /* 0x000000000000791b */ /* 0x003fea0003800000 */
.L_x_471:
        /* <DEDUP_REMOVED lines=10> */
.L_x_472:
[----:B------:R-:W-:Y:S02]  /*b140*/  IMAD.MOV.U32 R65, RZ, RZ, R42 ;  /* 0x000000ffff417224 */ /* 0x000fe400078e002a */
[----:B------:R-:W-:-:S07]  /*b150*/  IMAD.MOV.U32 R25, RZ, RZ, R66 ;  /* 0x000000ffff197224 */ /* 0x000fce00078e0042 */
[----:B------:R-:W-:Y:S05]  /*b160*/  WARPSYNC.COLLECTIVE R60, `(.L_x_473) ;  /* 0x000000003c087348 */ /* 0x000fea0003c00000 */
[----:B------:R0:W1:Y:S02]  /*b170*/  SHFL.DOWN P5, R66, R65, R54, R55 ;  /* 0x0800003641427389 */ /* 0x00006400000a0037 */
[----:B01----:R-:W-:Y:S05]  /*b180*/  ENDCOLLECTIVE ;  /* 0x000000000000791b */ /* 0x003fea0003800000 */
.L_x_473:
        /* <DEDUP_REMOVED lines=10> */
.L_x_474:
[----:B------:R-:W-:Y:S02]  /*b230*/  IMAD.MOV.U32 R65, RZ, RZ, R42 ;  /* 0x000000ffff417224 */ /* 0x000fe400078e002a */
[----:B------:R-:W-:-:S07]  /*b240*/  IMAD.MOV.U32 R24, RZ, RZ, R66 ;  /* 0x000000ffff187224 */ /* 0x000fce00078e0042 */
[----:B------:R-:W-:Y:S05]  /*b250*/  WARPSYNC.COLLECTIVE R60, `(.L_x_475) ;  /* 0x000000003c087348 */ /* 0x000fea0003c00000 */
[----:B------:R0:W1:Y:S02]  /*b260*/  SHFL.DOWN P5, R66, R65, R54, R55 ;  /* 0x0800003641427389 */ /* 0x00006400000a0037 */
[----:B01----:R-:W-:Y:S05]  /*b270*/  ENDCOLLECTIVE ;  /* 0x000000000000791b */ /* 0x003fea0003800000 */
.L_x_475:
[----:B------:R-:W-:Y:S02]  /*b280*/  ISETP.GT.AND P5, PT, R44, R55, PT ;  /* 0x000000372c00720c */ /* 0x000fe40003fa4270 */
[----:B------:R-:W-:Y:S02]  /*b290*/  VIMNMX R43, PT, PT, R42, R66, !PT ;  /* 0x000000422a2b7248 */ /* 0x000fe40007fe0100 */
[----:B------:R-:W-:-:S09]  /*b2a0*/  SEL R24, R24, RZ, !P5 ;  /* 0x000000ff18187207 */ /* 0x000fd20006800000 */
[----:B------:R-:W-:Y:S02]  /*b2b0*/  @!P5 SEL R42, R43, R42, !P6 ;  /* 0x0000002a2b2ad207 */ /* 0x000fe40007000000 */
[----:B------:R-:W-:Y:S02]  /*b2c0*/  ISETP.NE.AND P5, PT, R30, RZ, PT ;  /* 0x000000ff1e00720c */ /* 0x000fe40003fa5270 */
[----:B------:R-:W-:-:S11]  /*b2d0*/  LOP3.LUT R30, R25, R24, R30, 0xfe, !PT ;  /* 0x00000018191e7212 */ /* 0x000fd600078efe1e */
[----:B------:R-:W-:Y:S02]  /*b2e0*/  @!P5 VIMNMX R49, PT, PT, R42, R49, !PT ;  /* 0x000000312a31d248 */ /* 0x000fe40007fe0100 */
[----:B------:R-:W-:-:S03]  /*b2f0*/  ISETP.NE.U32.AND P5, PT, R26, 0x65, PT ;  /* 0x000000651a00780c */ /* 0x000fc60003fa5070 */
[----:B------:R-:W-:Y:S01]  /*b300*/  IMAD.MOV.U32 R42, RZ, RZ, R49 ;  /* 0x000000ffff2a7224 */ /* 0x000fe200078e0031 */
[----:B------:R-:W-:-:S13]  /*b310*/  ISETP.NE.AND.EX P5, PT, R27, RZ, PT, P5 ;  /* 0x000000ff1b00720c */ /* 0x000fda0003fa5350 */
[----:B------:R-:W-:Y:S05]  /*b320*/  WARPSYNC.COLLECTIVE R60, `(.L_x_476) ;  /* 0x000000003c087348 */ /* 0x000fea0003c00000 */
[----:B------:R-:W-:Y:S01]  /*b330*/  VOTE.ALL P5, P5 ;  /* 0x0000000000ff7806 */ /* 0x000fe200028a0000 */
[----:B------:R-:W-:-:S12]  /*b340*/  ENDCOLLECTIVE ;  /* 0x000000000000791b */ /* 0x000fd80003800000 */
.L_x_476:
[----:B------:R-:W-:Y:S05]  /*b350*/  BRA `(.L_x_477) ;  /* 0xffffffcc00ec7947 */ /* 0x000fea000383ffff */
.L_x_478:
        /* <DEDUP_REMOVED lines=10> */
.L_x_1625:


//--------------------- .text._ZN3cub18CUB_300001_SM_10006detail11scan_by_key25DeviceScanByKeyInitKernelINS0_24ReduceByKeyScanTileStateIiiLb1EEEPijEEvT_T0_PN4cuda3std3__415iterator_traitsIS8_vE10value_typeET1_i --------------------------
	.section	.text._ZN3cub18CUB_300001_SM_10006detail11scan_by_key25DeviceScanByKeyInitKernelINS0_24ReduceByKeyScanTileStateIiiLb1EEEPijEEvT_T0_PN4cuda3std3__415iterator_traitsIS8_vE10value_typeET1_i,"ax",@progbits
	.align	128
        .global         _ZN3cub18CUB_300001_SM_10006detail11scan_by_key25DeviceScanByKeyInitKernelINS0_24ReduceByKeyScanTileStateIiiLb1EEEPijEEvT_T0_PN4cuda3std3__415iterator_traitsIS8_vE10value_typeET1_i
        .type           _ZN3cub18CUB_300001_SM_10006detail11scan_by_key25DeviceScanByKeyInitKernelINS0_24ReduceByKeyScanTileStateIiiLb1EEEPijEEvT_T0_PN4cuda3std3__415iterator_traitsIS8_vE10value_typeET1_i,@function
        .size           _ZN3cub18CUB_300001_SM_10006detail11scan_by_key25DeviceScanByKeyInitKernelINS0_24ReduceByKeyScanTileStateIiiLb1EEEPijEEvT_T0_PN4cuda3std3__415iterator_traitsIS8_vE10value_typeET1_i,(.L_x_1626 - _ZN3cub18CUB_300001_SM_10006detail11scan_by_key25DeviceScanByKeyInitKernelINS0_24ReduceByKeyScanTileStateIiiLb1EEEPijEEvT_T0_PN4cuda3std3__415iterator_traitsIS8_vE10value_typeET1_i)
        .other          _ZN3cub18CUB_300001_SM_10006detail11scan_by_key25DeviceScanByKeyInitKernelINS0_24ReduceByKeyScanTileStateIiiLb1EEEPijEEvT_T0_PN4cuda3std3__415iterator_traitsIS8_vE10value_typeET1_i,@"STO_CUDA_ENTRY STV_DEFAULT"
_ZN3cub18CUB_300001_SM_10006detail11scan_by_key25DeviceScanByKeyInitKernelINS0_24ReduceByKeyScanTileStateIiiLb1EEEPijEEvT_T0_PN4cuda3std3__415iterator_traitsIS8_vE10value_typeET1_i:
.text._ZN3cub18CUB_300001_SM_10006detail11scan_by_key25DeviceScanByKeyInitKernelINS0_24ReduceByKeyScanTileStateIiiLb1EEEPijEEvT_T0_PN4cuda3std3__415iterator_traitsIS8_vE10value_typeET1_i:
        /* <DEDUP_REMOVED lines=14> */
[----:B------:R-:W-:Y:S02]  /*00e0*/  @!P1 MOV R6, 0x63 ;  /* 0x0000006300069802 */ /* 0x000fe40000000f00 */
[----:B------:R-:W-:-:S04]  /*00f0*/  @!P1 MOV R7, 0x0 ;  /* 0x0000000000079802 */ /* 0x000fc80000000f00 */
[----:B------:R-:W2:Y:S01]  /*0100*/  @!P1 LDC.64 R2, c[0x0][0x380] ;  /* 0x0000e000ff029b82 */ /* 0x000ea20000000a00 */
[----:B-1----:R-:W-:-:S04]  /*0110*/  @!P0 IMAD.WIDE.U32 R8, R0, 0x10, R8 ;  /* 0x0000001000088825 */ /* 0x002fc800078e0008 */
[----:B--2---:R-:W-:-:S05]  /*0120*/  @!P1 IMAD.WIDE R2, R11, 0x10, R2 ;  /* 0x000000100b029825 */ /* 0x004fca00078e0202 */
[----:B0-----:R0:W-:Y:S04]  /*0130*/  @!P1 STG.E.128 desc[UR4][R2.64+0x200], R4 ;  /* 0x0002000402009986 */ /* 0x0011e8000c101d04 */
[----:B------:R0:W-:Y:S01]  /*0140*/  @!P0 STG.E.128 desc[UR4][R8.64], RZ ;  /* 0x000000ff08008986 */ /* 0x0001e2000c101d04 */
[----:B------:R-:W-:Y:S05]  /*0150*/  @P2 EXIT ;  /* 0x000000000000294d */ /* 0x000fea0003800000 */
[----:B------:R-:W1:Y:S08]  /*0160*/  LDC R0, c[0x0][0x398] ;  /* 0x0000e600ff007b82 */ /* 0x000e700000000800 */
[----:B0-----:R-:W0:Y:S01]  /*0170*/  LDC.64 R2, c[0x0][0x388] ;  /* 0x0000e200ff027b82 */ /* 0x001e220000000a00 */
[----:B-1----:R-:W-:-:S04]  /*0180*/  IMAD R5, R11, R0, -0x1 ;  /* 0xffffffff0b057424 */ /* 0x002fc800078e0200 */
[----:B0-----:R-:W-:-:S03]  /*0190*/  IMAD.WIDE.U32 R2, R5, 0x4, R2 ;  /* 0x0000000405027825 */ /* 0x001fc600078e0002 */
[----:B------:R-:W0:Y:S03]  /*01a0*/  LDC.64 R4, c[0x0][0x390] ;  /* 0x0000e400ff047b82 */ /* 0x000e260000000a00 */
[----:B------:R-:W2:Y:S01]  /*01b0*/  LDG.E R3, desc[UR4][R2.64] ;  /* 0x0000000402037981 */ /* 0x000ea2000c1e1900 */
[----:B0-----:R-:W-:-:S05]  /*01c0*/  IMAD.WIDE.U32 R4, R11, 0x4, R4 ;  /* 0x000000040b047825 */ /* 0x001fca00078e0004 */
[----:B--2---:R-:W-:Y:S01]  /*01d0*/  STG.E desc[UR4][R4.64], R3 ;  /* 0x0000000304007986 */ /* 0x004fe2000c101904 */
[----:B------:R-:W-:Y:S05]  /*01e0*/  EXIT ;  /* 0x000000000000794d */ /* 0x000fea0003800000 */
.L_x_479:
        /* <DEDUP_REMOVED lines=9> */
.L_x_1626:


//--------------------- .text._ZN3cub18CUB_300001_SM_10006detail4scan16DeviceScanKernelINS2_10policy_hubIiiimN4cuda3std3__44plusIvEEE10Policy1000EN6thrust24THRUST_300001_SM_1000_NS10device_ptrIiEESF_NS0_13ScanTileStateIiLb1EEES9_NS0_8NullTypeEmiLb0ESI_EEvT0_T1_T2_iT3_T4_T5_ --------------------------
	.section	.text._ZN3cub18CUB_300001_SM_10006detail4scan16DeviceScanKernelINS2_10policy_hubIiiimN4cuda3std3__44plusIvEEE10Policy1000EN6thrust24THRUST_300001_SM_1000_NS10device_ptrIiEESF_NS0_13ScanTileStateIiLb1EEES9_NS0_8NullTypeEmiLb0ESI_EEvT0_T1_T2_iT3_T4_T5_,"ax",@progbits
	.align	128
        .global         _ZN3cub18CUB_300001_SM_10006detail4scan16DeviceScanKernelINS2_10policy_hubIiiimN4cuda3std3__44plusIvEEE10Policy1000EN6thrust24THRUST_300001_SM_1000_NS10device_ptrIiEESF_NS0_13ScanTileStateIiLb1EEES9_NS0_8NullTypeEmiLb0ESI_EEvT0_T1_T2_iT3_T4_T5_
        .type           _ZN3cub18CUB_300001_SM_10006detail4scan16DeviceScanKernelINS2_10policy_hubIiiimN4cuda3std3__44plusIvEEE10Policy1000EN6thrust24THRUST_300001_SM_1000_NS10device_ptrIiEESF_NS0_13ScanTileStateIiLb1EEES9_NS0_8NullTypeEmiLb0ESI_EEvT0_T1_T2_iT3_T4_T5_,@function
        .size           _ZN3cub18CUB_300001_SM_10006detail4scan16DeviceScanKernelINS2_10policy_hubIiiimN4cuda3std3__44plusIvEEE10Policy1000EN6thrust24THRUST_300001_SM_1000_NS10device_ptrIiEESF_NS0_13ScanTileStateIiLb1EEES9_NS0_8NullTypeEmiLb0ESI_EEvT0_T1_T2_iT3_T4_T5_,(.L_x_1627 - _ZN3cub18CUB_300001_SM_10006detail4scan16DeviceScanKernelINS2_10policy_hubIiiimN4cuda3std3__44plusIvEEE10Policy1000EN6thrust24THRUST_300001_SM_1000_NS10device_ptrIiEESF_NS0_13ScanTileStateIiLb1EEES9_NS0_8NullTypeEmiLb0ESI_EEvT0_T1_T2_iT3_T4_T5_)
        .other          _ZN3cub18CUB_300001_SM_10006detail4scan16DeviceScanKernelINS2_10policy_hubIiiimN4cuda3std3__44plusIvEEE10Policy1000EN6thrust24THRUST_300001_SM_1000_NS10device_ptrIiEESF_NS0_13ScanTileStateIiLb1EEES9_NS0_8NullTypeEmiLb0ESI_EEvT0_T1_T2_iT3_T4_T5_,@"STO_CUDA_ENTRY STV_DEFAULT"
_ZN3cub18CUB_300001_SM_10006detail4scan16DeviceScanKernelINS2_10policy_hubIiiimN4cuda3std3__44plusIvEEE10Policy1000EN6thrust24THRUST_300001_SM_1000_NS10device_ptrIiEESF_NS0_13ScanTileStateIiLb1EEES9_NS0_8NullTypeEmiLb0ESI_EEvT0_T1_T2_iT3_T4_T5_:
.text._ZN3cub18CUB_300001_SM_10006detail4scan16DeviceScanKernelINS2_10policy_hubIiiimN4cuda3std3__44plusIvEEE10Policy1000EN6thrust24THRUST_300001_SM_1000_NS10device_ptrIiEESF_NS0_13ScanTileStateIiLb1EEES9_NS0_8NullTypeEmiLb0ESI_EEvT0_T1_T2_iT3_T4_T5_:
[----:B------:R-:W-:Y:S08]  /*0000*/  LDC R1, c[0x0][0x37c] ;  /* 0x0000df00ff017b82 */ /* 0x000ff00000000800 */
[----:B------:R-:W0:Y:S01]  /*0010*/  S2UR UR6, SR_CTAID.X ;  /* 0x00000000000679c3 */ /* 0x000e220000002500 */
[----:B------:R-:W0:Y:S01]  /*0020*/  LDCU UR4, c[0x0][0x398] ;  /* 0x00007300ff0477ac */ /* 0x000e220008000800 */
[----:B------:R-:W1:Y:S01]  /*0030*/  LDCU.64 UR8, c[0x0][0x3a0] ;  /* 0x00007400ff0877ac */ /* 0x000e620008000a00 */
[----:B------:R-:W2:Y:S01]  /*0040*/  LDCU.64 UR12, c[0x0][0x358] ;  /* 0x00006b00ff0c77ac */ /* 0x000ea20008000a00 */
[----:B0-----:R-:W-:-:S04]  /*0050*/  UIADD3 UR6, UPT, UPT, UR6, UR4, URZ ;  /* 0x0000000406067290 */ /* 0x001fc8000fffe0ff */
[----:B------:R-:W-:-:S04]  /*0060*/  UIMAD.WIDE UR10, UR6, 0x1ee0, URZ ;  /* 0x00001ee0060a78a5 */ /* 0x000fc8000f8e02ff */
[----:B-1----:R-:W-:-:S04]  /*0070*/  UIADD3 UR7, UP0, UPT, -UR10, UR8, URZ ;  /* 0x000000080a077290 */ /* 0x002fc8000ff1e1ff */
[----:B------:R-:W-:Y:S02]  /*0080*/  UIADD3.X UR4, UPT, UPT, ~UR11, UR9, URZ, UP0, !UPT ;  /* 0x000000090b047290 */ /* 0x000fe400087fe5ff */
[----:B------:R-:W-:-:S04]  /*0090*/  UISETP.GE.U32.AND UP0, UPT, UR7, 0x1ee1, UPT ;  /* 0x00001ee10700788c */ /* 0x000fc8000bf06070 */
[----:B------:R-:W-:-:S09]  /*00a0*/  UISETP.GE.U32.AND.EX UP0, UPT, UR4, URZ, UPT, UP0 ;  /* 0x000000ff0400728c */ /* 0x000fd2000bf06100 */
[----:B--2---:R-:W-:Y:S05]  /*00b0*/  BRA.U !UP0, `(.L_x_480) ;  /* 0x0000001d08047547 */ /* 0x004fea000b800000 */
[----:B------:R-:W0:Y:S01]  /*00c0*/  S2R R36, SR_TID.X ;  /* 0x0000000000247919 */ /* 0x000e220000002100 */
[----:B------:R-:W1:Y:S01]  /*00d0*/  LDCU.64 UR4, c[0x0][0x380] ;  /* 0x00007000ff0477ac */ /* 0x000e620008000a00 */
[C---:B0-----:R-:W-:Y:S02]  /*00e0*/  LOP3.LUT R0, R36.reuse, 0x1f, RZ, 0xc0, !PT ;  /* 0x0000001f24007812 */ /* 0x041fe400078ec0ff */
[----:B------:R-:W-:-:S05]  /*00f0*/  LOP3.LUT R3, R36, 0x3e0, RZ, 0xc0, !PT ;  /* 0x000003e024037812 */ /* 0x000fca00078ec0ff */
[----:B------:R-:W-:-:S05]  /*0100*/  IMAD R0, R3, 0x13, R0 ;  /* 0x0000001303007824 */ /* 0x000fca00078e0200 */
[----:B------:R-:W-:-:S05]  /*0110*/  IADD3 R0, P0, PT, R0, UR10, RZ ;  /* 0x0000000a00007c10 */ /* 0x000fca000ff1e0ff */
[----:B------:R-:W-:Y:S02]  /*0120*/  IMAD.X R41, RZ, RZ, UR11, P0 ;  /* 0x0000000bff297e24 */ /* 0x000fe400080e06ff */
[----:B------:R-:W-:-:S03]  /*0130*/  IMAD.SHL.U32 R42, R0, 0x4, RZ ;  /* 0x00000004002a7824 */ /* 0x000fc600078e00ff */
[----:B------:R-:W-:Y:S02]  /*0140*/  SHF.L.U64.HI R41, R0, 0x2, R41 ;  /* 0x0000000200297819 */ /* 0x000fe40000010229 */
[----:B-1----:R-:W-:-:S04]  /*0150*/  IADD3 R2, P0, PT, R42, UR4, RZ ;  /* 0x000000042a027c10 */ /* 0x002fc8000ff1e0ff */
[----:B------:R-:W-:-:S05]  /*0160*/  IADD3.X R3, PT, PT, R41, UR5, RZ, P0, !PT ;  /* 0x0000000529037c10 */ /* 0x000fca00087fe4ff */
        /* <DEDUP_REMOVED lines=19> */
[----:B------:R-:W0:Y:S01]  /*02a0*/  S2UR UR5, SR_CgaCtaId ;  /* 0x00000000000579c3 */ /* 0x000e220000008800 */
[----:B------:R-:W-:Y:S01]  /*02b0*/  SHF.R.U32.HI R32, RZ, 0x5, R36 ;  /* 0x00000005ff207819 */ /* 0x000fe20000011624 */
[----:B------:R-:W-:Y:S01]  /*02c0*/  UMOV UR4, 0x400 ;  /* 0x0000040000047882 */ /* 0x000fe20000000000 */
[----:B------:R-:W1:Y:S01]  /*02d0*/  S2R R44, SR_LANEID ;  /* 0x00000000002c7919 */ /* 0x000e620000000000 */
[----:B------:R-:W-:Y:S01]  /*02e0*/  UISETP.NE.AND UP0, UPT, UR6, URZ, UPT ;  /* 0x000000ff0600728c */ /* 0x000fe2000bf05270 */
[----:B------:R-:W-:Y:S01]  /*02f0*/  BSSY.RECONVERGENT B0, `(.L_x_481) ;  /* 0x000014b000007945 */ /* 0x000fe20003800200 */
[----:B0-----:R-:W-:Y:S01]  /*0300*/  ULEA UR4, UR5, UR4, 0x18 ;  /* 0x0000000405047291 */ /* 0x001fe2000f8ec0ff */
[----:B-1----:R-:W-:-:S05]  /*0310*/  IMAD R28, R32, 0x260, R44 ;  /* 0x00000260201c7824 */ /* 0x002fca00078e022c */
[----:B------:R-:W-:-:S05]  /*0320*/  LEA R28, R28, UR4, 0x2 ;  /* 0x000000041c1c7c11 */ /* 0x000fca000f8e10ff */
[----:B------:R-:W-:Y:S01]  /*0330*/  IMAD R27, R44, 0x48, R28 ;  /* 0x000000482c1b7824 */ /* 0x000fe200078e021c */
[----:B--2---:R0:W-:Y:S04]  /*0340*/  STS [R28], R5 ;  /* 0x000000051c007388 */ /* 0x0041e80000000800 */
        /* <DEDUP_REMOVED lines=19> */
[----:B------:R0:W1:Y:S04]  /*0480*/  LDS R26, [R27] ;  /* 0x000000001b1a7984 */ /* 0x0000680000000800 */
[----:B------:R0:W2:Y:S04]  /*0490*/  LDS R25, [R27+0x4] ;  /* 0x000004001b197984 */ /* 0x0000a80000000800 */
[----:B------:R0:W3:Y:S04]  /*04a0*/  LDS R24, [R27+0x8] ;  /* 0x000008001b187984 */ /* 0x0000e80000000800 */
[----:B------:R0:W4:Y:S04]  /*04b0*/  LDS R40, [R27+0xc] ;  /* 0x00000c001b287984 */ /* 0x0001280000000800 */
[----:B------:R0:W0:Y:S04]  /*04c0*/  LDS R39, [R27+0x10] ;  /* 0x000010001b277984 */ /* 0x0000280000000800 */
        /* <DEDUP_REMOVED lines=13> */
[----:B------:R0:W0:Y:S01]  /*05a0*/  LDS R0, [R27+0x48] ;  /* 0x000048001b007984 */ /* 0x0000220000000800 */
[----:B------:R-:W-:Y:S06]  /*05b0*/  BAR.SYNC.DEFER_BLOCKING 0x0 ;  /* 0x0000000000007b1d */ /* 0x000fec0000010000 */
[----:B-1234-:R-:W-:Y:S05]  /*05c0*/  BRA.U UP0, `(.L_x_482) ;  /* 0x0000000500247547 */ /* 0x01efea000b800000 */
[----:B------:R-:W-:Y:S02]  /*05d0*/  IADD3 R8, PT, PT, R24, R25, R26 ;  /* 0x0000001918087210 */ /* 0x000fe40007ffe01a */
[----:B------:R-:W-:Y:S02]  /*05e0*/  ISETP.NE.AND P1, PT, R44, 0x1f, PT ;  /* 0x0000001f2c00780c */ /* 0x000fe40003f25270 */
[----:B0-----:R-:W-:Y:S02]  /*05f0*/  IADD3 R8, PT, PT, R39, R40, R8 ;  /* 0x0000002827087210 */ /* 0x001fe40007ffe008 */
[----:B------:R-:W-:Y:S02]  /*0600*/  ISETP.GE.U32.AND P2, PT, R36, 0x20, PT ;  /* 0x000000202400780c */ /* 0x000fe40003f46070 */
[----:B------:R-:W-:Y:S02]  /*0610*/  IADD3 R8, PT, PT, R30, R31, R8 ;  /* 0x0000001f1e087210 */ /* 0x000fe40007ffe008 */
[----:B------:R-:W-:-:S02]  /*0620*/  ISETP.NE.AND P3, PT, R44, RZ, PT ;  /* 0x000000ff2c00720c */ /* 0x000fc40003f65270 */
[----:B------:R-:W-:-:S03]  /*0630*/  IADD3 R8, PT, PT, R23, R29, R8 ;  /* 0x0000001d17087210 */ /* 0x000fc60007ffe008 */
[----:B------:R-:W-:Y:S02]  /*0640*/  @!P1 LEA R37, R32, UR4, 0x2 ;  /* 0x0000000420259c11 */ /* 0x000fe4000f8e10ff */
[----:B------:R-:W-:-:S04]  /*0650*/  IADD3 R8, PT, PT, R21, R22, R8 ;  /* 0x0000001615087210 */ /* 0x000fc80007ffe008 */
[----:B------:R-:W-:-:S04]  /*0660*/  IADD3 R8, PT, PT, R7, R20, R8 ;  /* 0x0000001407087210 */ /* 0x000fc80007ffe008 */
[----:B------:R-:W-:-:S04]  /*0670*/  IADD3 R8, PT, PT, R5, R6, R8 ;  /* 0x0000000605087210 */ /* 0x000fc80007ffe008 */
[----:B------:R-:W-:-:S04]  /*0680*/  IADD3 R33, PT, PT, R3, R4, R8 ;  /* 0x0000000403217210 */ /* 0x000fc80007ffe008 */
[----:B------:R-:W-:-:S05]  /*0690*/  IADD3 R33, PT, PT, R0, R2, R33 ;  /* 0x0000000200217210 */ /* 0x000fca0007ffe021 */
[----:B------:R-:W0:Y:S02]  /*06a0*/  SHFL.UP P0, R8, R33, 0x1, RZ ;  /* 0x0420000021087989 */ /* 0x000e2400000000ff */
        /* <DEDUP_REMOVED lines=11> */
[----:B------:R-:W-:Y:S01]  /*0760*/  @!P1 STS [R37+0x10], R34 ;  /* 0x0000102225009388 */ /* 0x000fe20000000800 */
[----:B------:R-:W-:Y:S01]  /*0770*/  BAR.SYNC.DEFER_BLOCKING 0x0 ;  /* 0x0000000000007b1d */ /* 0x000fe20000010000 */
[----:B------:R-:W-:-:S05]  /*0780*/  ISETP.NE.AND P1, PT, R32, 0x9, PT ;  /* 0x000000092000780c */ /* 0x000fca0003f25270 */
[----:B------:R-:W0:Y:S04]  /*0790*/  LDS.128 R8, [UR4+0x10] ;  /* 0x00001004ff087984 */ /* 0x000e280008000c00 */
[----:B------:R-:W1:Y:S04]  /*07a0*/  LDS.128 R12, [UR4+0x20] ;  /* 0x00002004ff0c7984 */ /* 0x000e680008000c00 */
[----:B------:R-:W2:Y:S01]  /*07b0*/  LDS.128 R16, [UR4+0x30] ;  /* 0x00003004ff107984 */ /* 0x000ea20008000c00 */
[----:B0-----:R-:W-:-:S04]  /*07c0*/  IMAD.IADD R9, R8, 0x1, R9 ;  /* 0x0000000108097824 */ /* 0x001fc800078e0209 */
[----:B------:R-:W-:Y:S01]  /*07d0*/  IMAD.IADD R10, R10, 0x1, R9 ;  /* 0x000000010a0a7824 */ /* 0x000fe200078e0209 */
[----:B------:R-:W-:Y:S02]  /*07e0*/  SEL R8, R9, R8, !P0 ;  /* 0x0000000809087207 */ /* 0x000fe40004000000 */
[----:B------:R-:W-:Y:S01]  /*07f0*/  ISETP.NE.AND P0, PT, R32, 0x3, PT ;  /* 0x000000032000780c */ /* 0x000fe20003f05270 */
[----:B------:R-:W-:Y:S01]  /*0800*/  IMAD.IADD R11, R11, 0x1, R10 ;  /* 0x000000010b0b7824 */ /* 0x000fe200078e020a */
[----:B------:R-:W-:Y:S02]  /*0810*/  SEL R9, R33, RZ, P3 ;  /* 0x000000ff21097207 */ /* 0x000fe40001800000 */
        /* <DEDUP_REMOVED lines=9> */
[----:B------:R-:W-:-:S03]  /*08b0*/  ISETP.NE.AND P0, PT, R32, 0x6, PT ;  /* 0x000000062000780c */ /* 0x000fc60003f05270 */
[----:B--2---:R-:W-:Y:S01]  /*08c0*/  IMAD.IADD R16, R15, 0x1, R16 ;  /* 0x000000010f107824 */ /* 0x004fe200078e0210 */
[----:B------:R-:W-:Y:S02]  /*08d0*/  SEL R8, R13, R8, !P0 ;  /* 0x000000080d087207 */ /* 0x000fe40004000000 */
[----:B------:R-:W-:Y:S01]  /*08e0*/  ISETP.NE.AND P0, PT, R32, 0x7, PT ;  /* 0x000000072000780c */ /* 0x000fe20003f05270 */
[----:B------:R-:W-:-:S03]  /*08f0*/  IMAD.IADD R17, R17, 0x1, R16 ;  /* 0x0000000111117824 */ /* 0x000fc600078e0210 */
[----:B------:R-:W-:Y:S01]  /*0900*/  SEL R8, R14, R8, !P0 ;  /* 0x000000080e087207 */ /* 0x000fe20004000000 */
[----:B------:R-:W-:Y:S01]  /*0910*/  IMAD.IADD R18, R18, 0x1, R17 ;  /* 0x0000000112127824 */ /* 0x000fe200078e0211 */
[----:B------:R-:W-:-:S03]  /*0920*/  ISETP.NE.AND P0, PT, R32, 0x8, PT ;  /* 0x000000082000780c */ /* 0x000fc60003f05270 */
[----:B------:R-:W-:Y:S01]  /*0930*/  IMAD.IADD R19, R19, 0x1, R18 ;  /* 0x0000000113137824 */ /* 0x000fe200078e0212 */
[----:B------:R-:W-:Y:S02]  /*0940*/  SEL R8, R15, R8, !P0 ;  /* 0x000000080f087207 */ /* 0x000fe40004000000 */
[----:B------:R-:W-:Y:S02]  /*0950*/  ISETP.NE.AND P0, PT, R32, 0xa, PT ;  /* 0x0000000a2000780c */ /* 0x000fe40003f05270 */
[----:B------:R-:W-:Y:S02]  /*0960*/  SEL R8, R16, R8, !P1 ;  /* 0x0000000810087207 */ /* 0x000fe40004800000 */
[C---:B------:R-:W-:Y:S02]  /*0970*/  ISETP.NE.AND P1, PT, R32.reuse, 0xb, PT ;  /* 0x0000000b2000780c */ /* 0x040fe40003f25270 */
[----:B------:R-:W-:Y:S02]  /*0980*/  SEL R8, R17, R8, !P0 ;  /* 0x0000000811087207 */ /* 0x000fe40004000000 */
[----:B------:R-:W-:-:S02]  /*0990*/  ISETP.NE.AND P0, PT, R32, 0xc, PT ;  /* 0x0000000c2000780c */ /* 0x000fc40003f05270 */
[----:B------:R-:W-:Y:S02]  /*09a0*/  SEL R8, R18, R8, !P1 ;  /* 0x0000000812087207 */ /* 0x000fe40004800000 */
[----:B------:R-:W-:Y:S02]  /*09b0*/  ISETP.NE.AND P1, PT, R36, RZ, PT ;  /* 0x000000ff2400720c */ /* 0x000fe40003f25270 */
[----:B------:R-:W-:-:S05]  /*09c0*/  SEL R8, R19, R8, !P0 ;  /* 0x0000000813087207 */ /* 0x000fca0004000000 */
[----:B------:R-:W-:-:S06]  /*09d0*/  @P2 IMAD.IADD R33, R8, 0x1, R9 ;  /* 0x0000000108212824 */ /* 0x000fcc00078e0209 */
[----:B------:R-:W-:Y:S05]  /*09e0*/  @P1 BRA `(.L_x_483) ;  /* 0x0000000c006c1947 */ /* 0x000fea0003800000 */
[----:B------:R-:W0:Y:S01]  /*09f0*/  LDS R12, [UR4+0x40] ;  /* 0x00004004ff0c7984 */ /* 0x000e220008000800 */
[----:B------:R-:W1:Y:S01]  /*0a00*/  LDC.64 R10, c[0x0][0x390] ;  /* 0x0000e400ff0a7b82 */ /* 0x000e620000000a00 */
[----:B------:R-:W-:Y:S02]  /*0a10*/  IMAD.MOV.U32 R8, RZ, RZ, 0x65 ;  /* 0x00000065ff087424 */ /* 0x000fe400078e00ff */
[----:B------:R-:W-:Y:S02]  /*0a20*/  IMAD.MOV.U32 R33, RZ, RZ, RZ ;  /* 0x000000ffff217224 */ /* 0x000fe400078e00ff */
[----:B0-----:R-:W-:-:S05]  /*0a30*/  IMAD.IADD R9, R19, 0x1, R12 ;  /* 0x0000000113097824 */ /* 0x001fca00078e020c */
[----:B-1----:R0:W-:Y:S01]  /*0a40*/  ST.E.64.STRONG.GPU desc[UR12][R10.64+0x100], R8 ;  /* 0x000100080a007985 */ /* 0x0021e2000c10fb0c */
[----:B------:R-:W-:Y:S05]  /*0a50*/  BRA `(.L_x_483) ;  /* 0x0000000c00507947 */ /* 0x000fea0003800000 */
.L_x_482:
[----:B------:R-:W-:Y:S02]  /*0a60*/  IADD3 R8, PT, PT, R24, R25, R26 ;  /* 0x0000001918087210 */ /* 0x000fe40007ffe01a */
[C---:B------:R-:W-:Y:S02]  /*0a70*/  ISETP.NE.AND P1, PT, R44.reuse, 0x1f, PT ;  /* 0x0000001f2c00780c */ /* 0x040fe40003f25270 */
[----:B0-----:R-:W-:Y:S02]  /*0a80*/  IADD3 R8, PT, PT, R39, R40, R8 ;  /* 0x0000002827087210 */ /* 0x001fe40007ffe008 */
[----:B------:R-:W-:Y:S02]  /*0a90*/  ISETP.NE.AND P2, PT, R44, RZ, PT ;  /* 0x000000ff2c00720c */ /* 0x000fe40003f45270 */
[----:B------:R-:W-:-:S04]  /*0aa0*/  IADD3 R8, PT, PT, R30, R31, R8 ;  /* 0x0000001f1e087210 */ /* 0x000fc80007ffe008 */
        /* <DEDUP_REMOVED lines=37> */
[----:B------:R-:W-:Y:S01]  /*0d00*/  IMAD.IADD R14, R14, 0x1, R13 ;  /* 0x000000010e0e7824 */ /* 0x000fe200078e020d */
[----:B------:R-:W0:Y:S02]  /*0d10*/  LDS R11, [UR4+0x40] ;  /* 0x00004004ff0b7984 */ /* 0x000e240008000800 */
        /* <DEDUP_REMOVED lines=12> */
[----:B------:R-:W-:-:S04]  /*0de0*/  ISETP.NE.AND P0, PT, R32, 0x9, PT ;  /* 0x000000092000780c */ /* 0x000fc80003f05270 */
[----:B------:R-:W-:Y:S02]  /*0df0*/  SEL R8, R16, R8, !P0 ;  /* 0x0000000810087207 */ /* 0x000fe40004000000 */
[----:B------:R-:W-:-:S04]  /*0e00*/  ISETP.NE.AND P0, PT, R32, 0xa, PT ;  /* 0x0000000a2000780c */ /* 0x000fc80003f05270 */
[----:B------:R-:W-:Y:S02]  /*0e10*/  SEL R8, R17, R8, !P0 ;  /* 0x0000000811087207 */ /* 0x000fe40004000000 */
[----:B------:R-:W-:-:S04]  /*0e20*/  ISETP.NE.AND P0, PT, R32, 0xb, PT ;  /* 0x0000000b2000780c */ /* 0x000fc80003f05270 */
[----:B------:R-:W-:Y:S02]  /*0e30*/  SEL R8, R18, R8, !P0 ;  /* 0x0000000812087207 */ /* 0x000fe40004000000 */
[C---:B------:R-:W-:Y:S01]  /*0e40*/  ISETP.GT.U32.AND P0, PT, R36.reuse, 0x1f, PT ;  /* 0x0000001f2400780c */ /* 0x040fe20003f04070 */
[C---:B0-----:R-:W-:Y:S01]  /*0e50*/  IMAD.IADD R11, R19.reuse, 0x1, R11 ;  /* 0x00000001130b7824 */ /* 0x041fe200078e020b */
[----:B------:R-:W-:Y:S02]  /*0e60*/  SEL R8, R19, R8, !P1 ;  /* 0x0000000813087207 */ /* 0x000fe40004800000 */
[----:B------:R-:W-:-:S03]  /*0e70*/  ISETP.GE.U32.AND P1, PT, R36, 0x20, PT ;  /* 0x000000202400780c */ /* 0x000fc60003f26070 */
[----:B------:R-:W-:-:S05]  /*0e80*/  IMAD.IADD R8, R8, 0x1, R9 ;  /* 0x0000000108087824 */ /* 0x000fca00078e0209 */
[----:B------:R-:W-:Y:S01]  /*0e90*/  SEL R43, R33, R8, !P1 ;  /* 0x00000008212b7207 */ /* 0x000fe20004800000 */
[----:B------:R-:W-:Y:S06]  /*0ea0*/  @P0 BRA `(.L_x_484) ;  /* 0x0000000800140947 */ /* 0x000fec0003800000 */
[----:B------:R-:W0:Y:S01]  /*0eb0*/  LDC.64 R16, c[0x0][0x390] ;  /* 0x0000e400ff107b82 */ /* 0x000e220000000a00 */
[----:B------:R-:W-:Y:S01]  /*0ec0*/  ISETP.NE.AND P1, PT, R36, RZ, PT ;  /* 0x000000ff2400720c */ /* 0x000fe20003f25270 */
[----:B------:R-:W-:Y:S01]  /*0ed0*/  IMAD.U32 R13, RZ, RZ, UR6 ;  /* 0x00000006ff0d7e24 */ /* 0x000fe2000f8e00ff */
[----:B------:R-:W-:-:S05]  /*0ee0*/  LOP3.LUT R18, RZ, R36, RZ, 0x33, !PT ;  /* 0x00000024ff127212 */ /* 0x000fca00078e33ff */
[----:B------:R-:W-:-:S06]  /*0ef0*/  VIADD R18, R18, UR6 ;  /* 0x0000000612127c36 */ /* 0x000fcc0008000000 */
        /* <DEDUP_REMOVED lines=11> */
.L_x_514:
[----:B------:R-:W-:Y:S05]  /*0fb0*/  @!P0 BRA `(.L_x_486) ;  /* 0x0000000000248947 */ /* 0x000fea0003800000 */
[----:B------:R-:W-:-:S07]  /*0fc0*/  IMAD.MOV.U32 R9, RZ, RZ, 0x1de ;  /* 0x000001deff097424 */ /* 0x000fce00078e00ff */
.L_x_488:
[----:B------:R-:W-:Y:S05]  /*0fd0*/  NANOSLEEP R9 ;  /* 0x000000090000735d */ /* 0x000fea0003800000 */
[----:B------:R-:W2:Y:S01]  /*0fe0*/  LD.E.64.STRONG.GPU R14, desc[UR12][R16.64+0x100] ;  /* 0x0001000c100e7980 */ /* 0x000ea2000c10fb00 */
[----:B------:R-:W-:Y:S01]  /*0ff0*/  UMOV UR5, 0xffffffff ;  /* 0xffffffff00057882 */ /* 0x000fe20000000000 */
[----:B------:R-:W-:Y:S02]  /*1000*/  SHF.R.U32.HI R9, RZ, 0x1, R9 ;  /* 0x00000001ff097819 */ /* 0x000fe40000011609 */
[----:B--2---:R-:W-:Y:S01]  /*1010*/  ISETP.NE.AND P0, PT, R14, 0x63, PT ;  /* 0x000000630e00780c */ /* 0x004fe20003f05270 */
[----:B------:R-:W-:-:S12]  /*1020*/  BRA.DIV UR5, `(.L_x_487) ;  /* 0x0000002e05d87947 */ /* 0x000fd8000b800000 */
[----:B------:R-:W-:-:S13]  /*1030*/  VOTE.ANY P0, !P0 ;  /* 0x0000000000ff7806 */ /* 0x000fda0004000100 */
.L_x_517:
[----:B------:R-:W-:Y:S05]  /*1040*/  @P0 BRA `(.L_x_488) ;  /* 0xfffffffc00e00947 */ /* 0x000fea000383ffff */
.L_x_486:
[----:B------:R-:W-:Y:S01]  /*1050*/  UMOV UR5, 0xffffffff ;  /* 0xffffffff00057882 */ /* 0x000fe20000000000 */
[----:B------:R-:W-:Y:S02]  /*1060*/  ISETP.NE.AND P2, PT, R14, 0x65, PT ;  /* 0x000000650e00780c */ /* 0x000fe40003f45270 */
[----:B------:R-:W-:Y:S11]  /*1070*/  BRA.DIV UR5, `(.L_x_489) ;  /* 0x0000002e05e47947 */ /* 0x000ff6000b800000 */
[----:B------:R-:W0:Y:S01]  /*1080*/  S2R R45, SR_GEMASK ;  /* 0x00000000002d7919 */ /* 0x000e220000003c00 */
[----:B------:R-:W-:Y:S01]  /*1090*/  VOTE.ANY R8, PT, !P2 ;  /* 0x0000000000087806 */ /* 0x000fe200050e0100 */
[C---:B------:R-:W-:Y:S02]  /*10a0*/  VIADD R33, R44.reuse, 0x2 ;  /* 0x000000022c217836 */ /* 0x040fe40000000000 */
        /* <DEDUP_REMOVED lines=17> */
[----:B------:R-:W-:-:S05]  /*11c0*/  IMAD.IADD R35, R17, 0x1, R16 ;  /* 0x0000000111237824 */ /* 0x000fca00078e0210 */
[----:B------:R-:W1:Y:S02]  /*11d0*/  SHFL.DOWN PT, R16, R35, 0x4, R38 ;  /* 0x0880000023107989 */ /* 0x000e6400000e0026 */
[----:B-1----:R-:W-:Y:S02]  /*11e0*/  SEL R16, R16, RZ, !P0 ;  /* 0x000000ff10107207 */ /* 0x002fe40004000000 */
[----:B------:R-:W-:-:S03]  /*11f0*/  ISETP.GT.AND P0, PT, R19, R38, PT ;  /* 0x000000261300720c */ /* 0x000fc60003f04270 */
[----:B------:R-:W-:Y:S01]  /*1200*/  IMAD.IADD R37, R35, 0x1, R16 ;  /* 0x0000000123257824 */ /* 0x000fe200078e0210 */
[----:B0-----:R-:W-:-:S04]  /*1210*/  IADD3 R35, P3, PT, R8, 0x100, RZ ;  /* 0x0000010008237810 */ /* 0x001fc80007f7e0ff */
[----:B------:R-:W0:Y:S02]  /*1220*/  SHFL.DOWN PT, R16, R37, 0x8, R38 ;  /* 0x0900000025107989 */ /* 0x000e2400000e0026 */
[----:B0-----:R-:W-:Y:S02]  /*1230*/  SEL R16, R16, RZ, !P0 ;  /* 0x000000ff10107207 */ /* 0x001fe40004000000 */
[----:B------:R-:W-:-:S03]  /*1240*/  ISETP.NE.AND P0, PT, R14, 0x65, PT ;  /* 0x000000650e00780c */ /* 0x000fc60003f05270 */
[----:B------:R-:W-:Y:S02]  /*1250*/  IMAD.IADD R17, R37, 0x1, R16 ;  /* 0x0000000125117824 */ /* 0x000fe400078e0210 */
[----:B------:R-:W-:-:S03]  /*1260*/  IMAD.X R37, RZ, RZ, R9, P3 ;  /* 0x000000ffff257224 */ /* 0x000fc600018e0609 */
[----:B------:R-:W0:Y:S05]  /*1270*/  SHFL.DOWN PT, R16, R17, 0x10, R38 ;  /* 0x0a00000011107989 */ /* 0x000e2a00000e0026 */
[----:B------:R-:W-:Y:S02]  /*1280*/  VOTE.ALL P0, P0 ;  /* 0x0000000000ff7806 */ /* 0x000fe40000000000 */
[----:B0-----:R-:W-:-:S05]  /*1290*/  SEL R16, R16, RZ, !P2 ;  /* 0x000000ff10107207 */ /* 0x001fca0005000000 */
[----:B------:R-:W-:-:S07]  /*12a0*/  IMAD.IADD R36, R17, 0x1, R16 ;  /* 0x0000000111247824 */ /* 0x000fce00078e0210 */
.L_x_526:
[----:B------:R-:W-:Y:S05]  /*12b0*/  @!P0 BRA `(.L_x_490) ;  /* 0x0000000000d48947 */ /* 0x000fea0003800000 */
[----:B------:R-:W-:-:S07]  /*12c0*/  IMAD.MOV.U32 R38, RZ, RZ, 0x1de ;  /* 0x000001deff267424 */ /* 0x000fce00078e00ff */
.L_x_496:
        /* <DEDUP_REMOVED lines=10> */
.L_x_529:
[----:B------:R-:W-:Y:S05]  /*1370*/  @!P0 BRA `(.L_x_492) ;  /* 0x0000000000248947 */ /* 0x000fea0003800000 */
[----:B------:R-:W-:-:S07]  /*1380*/  IMAD.MOV.U32 R9, RZ, RZ, R38 ;  /* 0x000000ffff097224 */ /* 0x000fce00078e0026 */
.L_x_494:
[----:B------:R-:W-:Y:S05]  /*1390*/  NANOSLEEP R9 ;  /* 0x000000090000735d */ /* 0x000fea0003800000 */
[----:B------:R-:W2:Y:S01]  /*13a0*/  LD.E.64.STRONG.GPU R14, desc[UR12][R16.64+-0x100] ;  /* 0xffff000c100e7980 */ /* 0x000ea2000c10fb00 */
[----:B------:R-:W-:Y:S01]  /*13b0*/  UMOV UR5, 0xffffffff ;  /* 0xffffffff00057882 */ /* 0x000fe20000000000 */
[----:B------:R-:W-:Y:S02]  /*13c0*/  SHF.R.U32.HI R9, RZ, 0x1, R9 ;  /* 0x00000001ff097819 */ /* 0x000fe40000011609 */
[----:B--2---:R-:W-:Y:S01]  /*13d0*/  ISETP.NE.AND P0, PT, R14, 0x63, PT ;  /* 0x000000630e00780c */ /* 0x004fe20003f05270 */
[----:B------:R-:W-:-:S12]  /*13e0*/  BRA.DIV UR5, `(.L_x_493) ;  /* 0x0000003205307947 */ /* 0x000fd8000b800000 */
[----:B------:R-:W-:-:S13]  /*13f0*/  VOTE.ANY P0, !P0 ;  /* 0x0000000000ff7806 */ /* 0x000fda0004000100 */
.L_x_532:
[----:B------:R-:W-:Y:S05]  /*1400*/  @P0 BRA `(.L_x_494) ;  /* 0xfffffffc00e00947 */ /* 0x000fea000383ffff */
.L_x_492:
[----:B------:R-:W-:Y:S01]  /*1410*/  UMOV UR5, 0xffffffff ;  /* 0xffffffff00057882 */ /* 0x000fe20000000000 */
[----:B------:R-:W-:Y:S02]  /*1420*/  ISETP.NE.AND P0, PT, R14, 0x65, PT ;  /* 0x000000650e00780c */ /* 0x000fe40003f05270 */
[----:B------:R-:W-:Y:S11]  /*1430*/  BRA.DIV UR5, `(.L_x_495) ;  /* 0x00000032053c7947 */ /* 0x000ff6000b800000 */
[----:B------:R-:W-:Y:S01]  /*1440*/  VOTE.ANY R8, PT, !P0 ;  /* 0x0000000000087806 */ /* 0x000fe200040e0100 */
[----:B------:R-:W-:-:S03]  /*1450*/  VIADD R18, R18, 0xffffffe0 ;  /* 0xffffffe012127836 */ /* 0x000fc60000000000 */
[----:B------:R-:W-:-:S05]  /*1460*/  LOP3.LUT R8, R8, 0x80000000, R45, 0xec, !PT ;  /* 0x8000000008087812 */ /* 0x000fca00078eec2d */
[----:B------:R-:W-:-:S05]  /*1470*/  VIADD R9, R8, 0xffffffff ;  /* 0xffffffff08097836 */ /* 0x000fca0000000000 */
[----:B------:R-:W-:-:S06]  /*1480*/  LOP3.LUT R9, R8, R9, RZ, 0xc, !PT ;  /* 0x0000000908097212 */ /* 0x000fcc00078e0cff */
        /* <DEDUP_REMOVED lines=23> */
.L_x_541:
[----:B------:R-:W-:Y:S05]  /*1600*/  @P0 BRA `(.L_x_496) ;  /* 0xfffffffc00300947 */ /* 0x000fea000383ffff */
.L_x_490:
[----:B------:R-:W-:Y:S01]  /*1610*/  ISETP.NE.AND P0, PT, R44, RZ, PT ;  /* 0x000000ff2c00720c */ /* 0x000fe20003f05270 */
[----:B------:R-:W0:Y:S01]  /*1620*/  @!P1 S2R R9, SR_CgaCtaId ;  /* 0x0000000000099919 */ /* 0x000e220000008800 */
[----:B------:R-:W-:Y:S01]  /*1630*/  @!P1 MOV R8, 0x400 ;  /* 0x0000040000089802 */ /* 0x000fe20000000f00 */
[----:B------:R-:W-:Y:S02]  /*1640*/  @!P1 IMAD.IADD R11, R11, 0x1, R36 ;  /* 0x000000010b0b9824 */ /* 0x000fe400078e0224 */
[----:B------:R-:W-:-:S05]  /*1650*/  @!P1 IMAD.MOV.U32 R10, RZ, RZ, 0x65 ;  /* 0x00000065ff0a9424 */ /* 0x000fca00078e00ff */
[----:B------:R1:W-:Y:S03]  /*1660*/  @!P1 ST.E.64.STRONG.GPU desc[UR12][R12.64+0x100], R10 ;  /* 0x0001000a0c009985 */ /* 0x0003e6000c10fb0c */
[----:B------:R-:W-:Y:S01]  /*1670*/  @!P0 MOV R14, 0x400 ;  /* 0x00000400000e8802 */ /* 0x000fe20000000f00 */
[----:B------:R-:W2:Y:S01]  /*1680*/  @!P0 S2R R15, SR_CgaCtaId ;  /* 0x00000000000f8919 */ /* 0x000ea20000008800 */
[----:B0-----:R-:W-:Y:S01]  /*1690*/  @!P1 LEA R9, R9, R8, 0x18 ;  /* 0x0000000809099211 */ /* 0x001fe200078ec0ff */
[----:B------:R-:W-:Y:S02]  /*16a0*/  IMAD.MOV.U32 R8, RZ, RZ, R43 ;  /* 0x000000ffff087224 */ /* 0x000fe400078e002b */
[----:B------:R-:W-:Y:S02]  /*16b0*/  @!P0 IMAD.MOV.U32 R8, RZ, RZ, R36 ;  /* 0x000000ffff088224 */ /* 0x000fe400078e0024 */
[----:B------:R1:W-:Y:S04]  /*16c0*/  @!P1 STS [R9+0x8], R11 ;  /* 0x0000080b09009388 */ /* 0x0003e80000000800 */
[----:B------:R1:W-:Y:S01]  /*16d0*/  @!P1 STS [R9+0x4], R36 ;  /* 0x0000042409009388 */ /* 0x0003e20000000800 */
[----:B--2---:R-:W-:-:S05]  /*16e0*/  @!P0 LEA R15, R15, R14, 0x18 ;  /* 0x0000000e0f0f8211 */ /* 0x004fca00078ec0ff */
[----:B------:R1:W-:Y:S02]  /*16f0*/  @!P0 STS [R15+0x54], R36 ;  /* 0x000054240f008388 */ /* 0x0003e40000000800 */
.L_x_484:
[----:B------:R-:W-:Y:S05]  /*1700*/  WARPSYNC.ALL ;  /* 0x0000000000007948 */ /* 0x000fea0003800000 */
[----:B------:R-:W0:Y:S08]  /*1710*/  S2UR UR7, SR_CgaCtaId ;  /* 0x00000000000779c3 */ /* 0x000e300000008800 */
[----:B------:R-:W-:Y:S06]  /*1720*/  BAR.SYNC.DEFER_BLOCKING 0x0 ;  /* 0x0000000000007b1d */ /* 0x000fec0000010000 */
[----:B------:R-:W-:Y:S01]  /*1730*/  UMOV UR5, 0x400 ;  /* 0x0000040000057882 */ /* 0x000fe20000000000 */
[----:B-1----:R-:W1:Y:S01]  /*1740*/  S2R R10, SR_TID.X ;  /* 0x00000000000a7919 */ /* 0x002e620000002100 */
[----:B0-----:R-:W-:-:S09]  /*1750*/  ULEA UR5, UR7, UR5, 0x18 ;  /* 0x0000000507057291 */ /* 0x001fd2000f8ec0ff */
[----:B------:R-:W0:Y:S01]  /*1760*/  LDS R9, [UR5+0x54] ;  /* 0x00005405ff097984 */ /* 0x000e220008000800 */
[----:B-1----:R-:W-:-:S04]  /*1770*/  ISETP.NE.AND P0, PT, R10, RZ, PT ;  /* 0x000000ff0a00720c */ /* 0x002fc80003f05270 */
[----:B0-----:R-:W-:-:S05]  /*1780*/  SEL R9, R9, RZ, P0 ;  /* 0x000000ff09097207 */ /* 0x001fca0000000000 */
[----:B------:R-:W-:-:S07]  /*1790*/  IMAD.IADD R33, R9, 0x1, R8 ;  /* 0x0000000109217824 */ /* 0x000fce00078e0208 */
.L_x_483:
[----:B------:R-:W-:Y:S05]  /*17a0*/  BSYNC.RECONVERGENT B0 ;  /* 0x0000000000007941 */ /* 0x000fea0003800200 */
.L_x_481:
[----:B------:R-:W-:Y:S01]  /*17b0*/  IMAD.IADD R26, R26, 0x1, R33 ;  /* 0x000000011a1a7824 */ /* 0x000fe200078e0221 */
[----:B------:R-:W-:Y:S03]  /*17c0*/  BAR.SYNC.DEFER_BLOCKING 0x0 ;  /* 0x0000000000007b1d */ /* 0x000fe60000010000 */
[----:B------:R-:W-:-:S03]  /*17d0*/  IMAD.IADD R25, R25, 0x1, R26 ;  /* 0x0000000119197824 */ /* 0x000fc600078e021a */
[----:B------:R-:W1:Y:S01]  /*17e0*/  LDCU.64 UR8, c[0x0][0x388] ;  /* 0x00007100ff0877ac */ /* 0x000e620008000a00 */
[----:B------:R-:W-:-:S04]  /*17f0*/  IMAD.IADD R24, R24, 0x1, R25 ;  /* 0x0000000118187824 */ /* 0x000fc800078e0219 */
[----:B------:R-:W-:-:S04]  /*1800*/  IMAD.IADD R40, R40, 0x1, R24 ;  /* 0x0000000128287824 */ /* 0x000fc800078e0218 */
[----:B0-----:R-:W-:-:S04]  /*1810*/  IMAD.IADD R8, R39, 0x1, R40 ;  /* 0x0000000127087824 */ /* 0x001fc800078e0228 */
[----:B------:R-:W-:-:S04]  /*1820*/  IMAD.IADD R31, R31, 0x1, R8 ;  /* 0x000000011f1f7824 */ /* 0x000fc800078e0208 */
[----:B------:R-:W-:Y:S01]  /*1830*/  IMAD.IADD R30, R30, 0x1, R31 ;  /* 0x000000011e1e7824 */ /* 0x000fe200078e021f */
[----:B------:R-:W-:Y:S01]  /*1840*/  STS [R27], R26 ;  /* 0x0000001a1b007388 */ /* 0x000fe20000000800 */
[----:B-1----:R-:W-:Y:S02]  /*1850*/  IADD3 R42, P0, PT, R42, UR8, RZ ;  /* 0x000000082a2a7c10 */ /* 0x002fe4000ff1e0ff */
[----:B------:R-:W-:Y:S01]  /*1860*/  IMAD.IADD R10, R29, 0x1, R30 ;  /* 0x000000011d0a7824 */ /* 0x000fe200078e021e */
[----:B------:R-:W-:Y:S01]  /*1870*/  STS [R27+0x4], R25 ;  /* 0x000004191b007388 */ /* 0x000fe20000000800 */
[----:B------:R-:W-:Y:S02]  /*1880*/  IADD3.X R43, PT, PT, R41, UR9, RZ, P0, !PT ;  /* 0x00000009292b7c10 */ /* 0x000fe400087fe4ff */
[----:B------:R-:W-:Y:S01]  /*1890*/  IMAD.IADD R23, R23, 0x1, R10 ;  /* 0x0000000117177824 */ /* 0x000fe200078e020a */
[----:B------:R-:W-:Y:S03]  /*18a0*/  STS [R27+0x8], R24 ;  /* 0x000008181b007388 */ /* 0x000fe60000000800 */
        /* <DEDUP_REMOVED lines=19> */
[----:B------:R-:W-:Y:S04]  /*19e0*/  STS [R27+0x30], R7 ;  /* 0x000030071b007388 */ /* 0x000fe80000000800 */
[----:B------:R-:W-:Y:S04]  /*19f0*/  STS [R27+0x34], R6 ;  /* 0x000034061b007388 */ /* 0x000fe80000000800 */
[----:B------:R-:W-:Y:S04]  /*1a00*/  STS [R27+0x38], R5 ;  /* 0x000038051b007388 */ /* 0x000fe80000000800 */
[----:B------:R-:W-:Y:S04]  /*1a10*/  STS [R27+0x3c], R4 ;  /* 0x00003c041b007388 */ /* 0x000fe80000000800 */
[----:B------:R-:W-:Y:S04]  /*1a20*/  STS [R27+0x40], R3 ;  /* 0x000040031b007388 */ /* 0x000fe80000000800 */
[----:B------:R-:W-:Y:S04]  /*1a30*/  STS [R27+0x44], R2 ;  /* 0x000044021b007388 */ /* 0x000fe80000000800 */
[----:B------:R-:W-:Y:S01]  /*1a40*/  STS [R27+0x48], R0 ;  /* 0x000048001b007388 */ /* 0x000fe20000000800 */
[----:B------:R-:W-:-:S03]  /*1a50*/  NOP ;  /* 0x0000000000007918 */ /* 0x000fc60000000000 */
[----:B------:R-:W0:Y:S04]  /*1a60*/  LDS R9, [R28] ;  /* 0x000000001c097984 */ /* 0x000e280000000800 */
[----:B------:R-:W1:Y:S04]  /*1a70*/  LDS R7, [R28+0x80] ;  /* 0x000080001c077984 */ /* 0x000e680000000800 */
[----:B------:R-:W2:Y:S04]  /*1a80*/  LDS R11, [R28+0x100] ;  /* 0x000100001c0b7984 */ /* 0x000ea80000000800 */
[----:B------:R-:W3:Y:S04]  /*1a90*/  LDS R13, [R28+0x180] ;  /* 0x000180001c0d7984 */ /* 0x000ee80000000800 */
        /* <DEDUP_REMOVED lines=17> */
[----:B--2---:R-:W-:Y:S04]  /*1bb0*/  STG.E desc[UR12][R42.64+0x100], R11 ;  /* 0x0001000b2a007986 */ /* 0x004fe8000c10190c */
[----:B---3--:R-:W-:Y:S04]  /*1bc0*/  STG.E desc[UR12][R42.64+0x180], R13 ;  /* 0x0001800d2a007986 */ /* 0x008fe8000c10190c */
        /* <DEDUP_REMOVED lines=16> */
.L_x_480:
[----:B------:R-:W-:-:S04]  /*1cd0*/  ISETP.NE.U32.AND P0, PT, RZ, UR7, PT ;  /* 0x00000007ff007c0c */ /* 0x000fc8000bf05070 */
[----:B------:R-:W-:-:S13]  /*1ce0*/  ISETP.NE.AND.EX P0, PT, RZ, UR4, PT, P0 ;  /* 0x00000004ff007c0c */ /* 0x000fda000bf05300 */
[----:B------:R-:W-:Y:S05]  /*1cf0*/  @!P0 EXIT ;  /* 0x000000000000894d */ /* 0x000fea0003800000 */
[----:B------:R-:W0:Y:S02]  /*1d00*/  LDCU.64 UR4, c[0x0][0x380] ;  /* 0x00007000ff0477ac */ /* 0x000e240008000a00 */
[----:B0-----:R-:W-:-:S06]  /*1d10*/  UIMAD.WIDE UR4, UR6, 0x7b80, UR4 ;  /* 0x00007b80060478a5 */ /* 0x001fcc000f8e0204 */
[----:B------:R-:W-:Y:S02]  /*1d20*/  IMAD.U32 R2, RZ, RZ, UR4 ;  /* 0x00000004ff027e24 */ /* 0x000fe4000f8e00ff */
[----:B------:R-:W-:-:S05]  /*1d30*/  IMAD.U32 R3, RZ, RZ, UR5 ;  /* 0x00000005ff037e24 */ /* 0x000fca000f8e00ff */
[----:B------:R0:W2:Y:S01]  /*1d40*/  LDG.E R0, desc[UR12][R2.64] ;  /* 0x0000000c02007981 */ /* 0x0000a2000c1e1900 */
[----:B------:R-:W1:Y:S02]  /*1d50*/  S2R R43, SR_TID.X ;  /* 0x00000000002b7919 */ /* 0x000e640000002100 */
[C---:B-1----:R-:W-:Y:S02]  /*1d60*/  LOP3.LUT R28, R43.reuse, 0x1f, RZ, 0xc0, !PT ;  /* 0x0000001f2b1c7812 */ /* 0x042fe400078ec0ff */
[----:B------:R-:W-:-:S05]  /*1d70*/  LOP3.LUT R5, R43, 0x3e0, RZ, 0xc0, !PT ;  /* 0x000003e02b057812 */ /* 0x000fca00078ec0ff */
[----:B------:R-:W-:-:S04]  /*1d80*/  IMAD R28, R5, 0x13, R28 ;  /* 0x00000013051c7824 */ /* 0x000fc800078e021c */
[C---:B------:R-:W-:Y:S01]  /*1d90*/  VIADD R4, R28.reuse, 0x20 ;  /* 0x000000201c047836 */ /* 0x040fe20000000000 */
[C---:B------:R-:W-:Y:S01]  /*1da0*/  ISETP.GE.U32.AND P1, PT, R28.reuse, UR7, PT ;  /* 0x000000071c007c0c */ /* 0x040fe2000bf26070 */
[C---:B------:R-:W-:Y:S01]  /*1db0*/  VIADD R5, R28.reuse, 0x40 ;  /* 0x000000401c057836 */ /* 0x040fe20000000000 */
[C---:B0-----:R-:W-:Y:S01]  /*1dc0*/  LEA R2, P0, R28.reuse, UR4, 0x2 ;  /* 0x000000041c027c11 */ /* 0x041fe2000f8010ff */
[----:B------:R-:W-:Y:S01]  /*1dd0*/  VIADD R3, R28, 0x80 ;  /* 0x000000801c037836 */ /* 0x000fe20000000000 */
[----:B------:R-:W-:Y:S01]  /*1de0*/  ISETP.GE.U32.AND P2, PT, R4, UR7, PT ;  /* 0x0000000704007c0c */ /* 0x000fe2000bf46070 */
[C---:B------:R-:W-:Y:S01]  /*1df0*/  VIADD R4, R28.reuse, 0xa0 ;  /* 0x000000a01c047836 */ /* 0x040fe20000000000 */
[----:B------:R-:W-:Y:S01]  /*1e00*/  ISETP.GE.U32.AND P3, PT, R5, UR7, PT ;  /* 0x0000000705007c0c */ /* 0x000fe2000bf66070 */
[C---:B------:R-:W-:Y:S01]  /*1e10*/  VIADD R5, R28.reuse, 0xc0 ;  /* 0x000000c01c057836 */ /* 0x040fe20000000000 */
[----:B------:R-:W-:Y:S01]  /*1e20*/  ISETP.GE.U32.AND P5, PT, R3, UR7, PT ;  /* 0x0000000703007c0c */ /* 0x000fe2000bfa6070 */
[----:B------:R-:W-:Y:S01]  /*1e30*/  VIADD R6, R28, 0x60 ;  /* 0x000000601c067836 */ /* 0x000fe20000000000 */
[----:B------:R-:W-:Y:S01]  /*1e40*/  ISETP.GE.U32.AND P6, PT, R4, UR7, PT ;  /* 0x0000000704007c0c */ /* 0x000fe2000bfc6070 */
[----:B------:R-:W-:Y:S01]  /*1e50*/  IMAD.X R3, RZ, RZ, UR5, P0 ;  /* 0x00000005ff037e24 */ /* 0x000fe200080e06ff */
[----:B------:R-:W-:Y:S01]  /*1e60*/  ISETP.GE.U32.AND P0, PT, R5, UR7, PT ;  /* 0x0000000705007c0c */ /* 0x000fe2000bf06070 */
[----:B------:R-:W-:Y:S01]  /*1e70*/  VIADD R5, R28, 0xe0 ;  /* 0x000000e01c057836 */ /* 0x000fe20000000000 */
[----:B------:R-:W-:Y:S01]  /*1e80*/  ISETP.GE.U32.AND P4, PT, R6, UR7, PT ;  /* 0x0000000706007c0c */ /* 0x000fe2000bf86070 */
[----:B------:R-:W-:-:S02]  /*1e90*/  VIADD R41, R28, 0x100 ;  /* 0x000001001c297836 */ /* 0x000fc40000000000 */
[C---:B------:R-:W-:Y:S02]  /*1ea0*/  VIADD R7, R28.reuse, 0x120 ;  /* 0x000001201c077836 */ /* 0x040fe40000000000 */
[C---:B------:R-:W-:Y:S02]  /*1eb0*/  VIADD R40, R28.reuse, 0x240 ;  /* 0x000002401c287836 */ /* 0x040fe40000000000 */
[----:B--2---:R-:W-:Y:S02]  /*1ec0*/  IMAD.MOV.U32 R4, RZ, RZ, R0 ;  /* 0x000000ffff047224 */ /* 0x004fe400078e0000 */
[----:B------:R-:W2:Y:S01]  /*1ed0*/  @!P1 LDG.E R0, desc[UR12][R2.64] ;  /* 0x0000000c02009981 */ /* 0x000ea2000c1e1900 */
[----:B------:R-:W-:Y:S01]  /*1ee0*/  ISETP.GE.U32.AND P1, PT, R5, UR7, PT ;  /* 0x0000000705007c0c */ /* 0x000fe2000bf26070 */
[----:B------:R-:W-:Y:S02]  /*1ef0*/  IMAD.MOV.U32 R8, RZ, RZ, R4 ;  /* 0x000000ffff087224 */ /* 0x000fe400078e0004 */
[----:B------:R-:W-:-:S02]  /*1f00*/  VIADD R5, R28, 0x140 ;  /* 0x000001401c057836 */ /* 0x000fc40000000000 */
[--C-:B------:R-:W-:Y:S02]  /*1f10*/  IMAD.MOV.U32 R10, RZ, RZ, R4.reuse ;  /* 0x000000ffff0a7224 */ /* 0x100fe400078e0004 */
[----:B------:R-:W3:Y:S01]  /*1f20*/  @!P3 LDG.E R8, desc[UR12][R2.64+0x100] ;  /* 0x0001000c0208b981 */ /* 0x000ee2000c1e1900 */
[----:B------:R-:W-:Y:S01]  /*1f30*/  ISETP.GE.U32.AND P3, PT, R5, UR7, PT ;  /* 0x0000000705007c0c */ /* 0x000fe2000bf66070 */
[C---:B------:R-:W-:Y:S02]  /*1f40*/  VIADD R5, R28.reuse, 0x160 ;  /* 0x000001601c057836 */ /* 0x040fe40000000000 */
[--C-:B------:R-:W-:Y:S01]  /*1f50*/  IMAD.MOV.U32 R12, RZ, RZ, R4.reuse ;  /* 0x000000ffff0c7224 */ /* 0x100fe200078e0004 */
[----:B------:R-:W4:Y:S01]  /*1f60*/  @!P4 LDG.E R10, desc[UR12][R2.64+0x180] ;  /* 0x0001800c020ac981 */ /* 0x000f22000c1e1900 */
[----:B------:R-:W-:Y:S01]  /*1f70*/  IMAD.MOV.U32 R14, RZ, RZ, R4 ;  /* 0x000000ffff0e7224 */ /* 0x000fe200078e0004 */
[----:B------:R-:W-:Y:S01]  /*1f80*/  ISETP.GE.U32.AND P4, PT, R5, UR7, PT ;  /* 0x0000000705007c0c */ /* 0x000fe2000bf86070 */
[----:B------:R-:W-:-:S02]  /*1f90*/  VIADD R5, R28, 0x180 ;  /* 0x000001801c057836 */ /* 0x000fc40000000000 */
[--C-:B------:R-:W-:Y:S01]  /*1fa0*/  IMAD.MOV.U32 R6, RZ, RZ, R4.reuse ;  /* 0x000000ffff067224 */ /* 0x100fe200078e0004 */
[----:B------:R-:W5:Y:S01]  /*1fb0*/  @!P5 LDG.E R12, desc[UR12][R2.64+0x200] ;  /* 0x0002000c020cd981 */ /* 0x000f62000c1e1900 */
[----:B------:R-:W-:Y:S01]  /*1fc0*/  ISETP.GE.U32.AND P5, PT, R41, UR7, PT ;  /* 0x0000000729007c0c */ /* 0x000fe2000bfa6070 */
[--C-:B------:R-:W-:Y:S02]  /*1fd0*/  IMAD.MOV.U32 R16, RZ, RZ, R4.reuse ;  /* 0x000000ffff107224 */ /* 0x100fe400078e0004 */
[----:B------:R-:W5:Y:S01]  /*1fe0*/  @!P6 LDG.E R14, desc[UR12][R2.64+0x280] ;  /* 0x0002800c020ee981 */ /* 0x000f62000c1e1900 */
[----:B------:R-:W-:Y:S01]  /*1ff0*/  ISETP.GE.U32.AND P6, PT, R5, UR7, PT ;  /* 0x0000000705007c0c */ /* 0x000fe2000bfc6070 */
[----:B------:R-:W-:Y:S02]  /*2000*/  VIADD R5, R28, 0x1a0 ;  /* 0x000001a01c057836 */ /* 0x000fe40000000000 */
[----:B------:R-:W5:Y:S01]  /*2010*/  @!P2 LDG.E R6, desc[UR12][R2.64+0x80] ;  /* 0x0000800c0206a981 */ /* 0x000f62000c1e1900 */
[----:B------:R-:W-:Y:S01]  /*2020*/  ISETP.GE.U32.AND P2, PT, R7, UR7, PT ;  /* 0x0000000707007c0c */ /* 0x000fe2000bf46070 */
[----:B------:R-:W-:-:S02]  /*2030*/  IMAD.MOV.U32 R18, RZ, RZ, R4 ;  /* 0x000000ffff127224 */ /* 0x000fc400078e0004 */
[--C-:B------:R-:W-:Y:S01]  /*2040*/  IMAD.MOV.U32 R20, RZ, RZ, R4.reuse ;  /* 0x000000ffff147224 */ /* 0x100fe200078e0004 */
[----:B------:R-:W5:Y:S01]  /*2050*/  @!P0 LDG.E R16, desc[UR12][R2.64+0x300] ;  /* 0x0003000c02108981 */ /* 0x000f62000c1e1900 */
[----:B------:R-:W-:Y:S01]  /*2060*/  ISETP.GE.U32.AND P0, PT, R5, UR7, PT ;  /* 0x0000000705007c0c */ /* 0x000fe2000bf06070 */
[C---:B------:R-:W-:Y:S02]  /*2070*/  VIADD R7, R28.reuse, 0x1c0 ;  /* 0x000001c01c077836 */ /* 0x040fe40000000000 */
[C---:B------:R-:W-:Y:S01]  /*2080*/  VIADD R5, R28.reuse, 0x1e0 ;  /* 0x000001e01c057836 */ /* 0x040fe20000000000 */
[----:B------:R-:W5:Y:S01]  /*2090*/  @!P1 LDG.E R18, desc[UR12][R2.64+0x380] ;  /* 0x0003800c02129981 */ /* 0x000f62000c1e1900 */
[--C-:B------:R-:W-:Y:S01]  /*20a0*/  IMAD.MOV.U32 R22, RZ, RZ, R4.reuse ;  /* 0x000000ffff167224 */ /* 0x100fe200078e0004 */
[----:B------:R-:W-:Y:S01]  /*20b0*/  ISETP.GE.U32.AND P1, PT, R7, UR7, PT ;  /* 0x0000000707007c0c */ /* 0x000fe2000bf26070 */
[--C-:B------:R-:W-:Y:S01]  /*20c0*/  IMAD.MOV.U32 R24, RZ, RZ, R4.reuse ;  /* 0x000000ffff187224 */ /* 0x100fe200078e0004 */
[----:B------:R-:W5:Y:S01]  /*20d0*/  @!P5 LDG.E R20, desc[UR12][R2.64+0x400] ;  /* 0x0004000c0214d981 */ /* 0x000f62000c1e1900 */
[----:B------:R-:W-:Y:S01]  /*20e0*/  IMAD.MOV.U32 R30, RZ, RZ, R4 ;  /* 0x000000ffff1e7224 */ /* 0x000fe200078e0004 */
[----:B------:R-:W-:Y:S01]  /*20f0*/  ISETP.GE.U32.AND P5, PT, R5, UR7, PT ;  /* 0x0000000705007c0c */ /* 0x000fe2000bfa6070 */
[C---:B------:R-:W-:Y:S01]  /*2100*/  VIADD R5, R28.reuse, 0x200 ;  /* 0x000002001c057836 */ /* 0x040fe20000000000 */
[----:B------:R-:W5:Y:S01]  /*2110*/  @!P2 LDG.E R22, desc[UR12][R2.64+0x480] ;  /* 0x0004800c0216a981 */ /* 0x000f62000c1e1900 */
[----:B------:R-:W-:-:S03]  /*2120*/  VIADD R7, R28, 0x220 ;  /* 0x000002201c077836 */ /* 0x000fc60000000000 */
[----:B------:R-:W5:Y:S01]  /*2130*/  @!P3 LDG.E R24, desc[UR12][R2.64+0x500] ;  /* 0x0005000c0218b981 */ /* 0x000f62000c1e1900 */
[----:B------:R-:W-:Y:S02]  /*2140*/  ISETP.GE.U32.AND P2, PT, R5, UR7, PT ;  /* 0x0000000705007c0c */ /* 0x000fe4000bf46070 */
[----:B------:R-:W-:Y:S01]  /*2150*/  ISETP.GE.U32.AND P3, PT, R7, UR7, PT ;  /* 0x0000000707007c0c */ /* 0x000fe2000bf66070 */
[----:B------:R-:W5:Y:S01]  /*2160*/  @!P4 LDG.E R30, desc[UR12][R2.64+0x580] ;  /* 0x0005800c021ec981 */ /* 0x000f62000c1e1900 */
[----:B------:R-:W-:Y:S01]  /*2170*/  ISETP.GE.U32.AND P4, PT, R40, UR7, PT ;  /* 0x0000000728007c0c */ /* 0x000fe2000bf86070 */
[--C-:B------:R-:W-:Y:S02]  /*2180*/  IMAD.MOV.U32 R32, RZ, RZ, R4.reuse ;  /* 0x000000ffff207224 */ /* 0x100fe400078e0004 */
[--C-:B------:R-:W-:Y:S02]  /*2190*/  IMAD.MOV.U32 R34, RZ, RZ, R4.reuse ;  /* 0x000000ffff227224 */ /* 0x100fe400078e0004 */
[----:B------:R-:W-:-:S02]  /*21a0*/  IMAD.MOV.U32 R38, RZ, RZ, R4 ;  /* 0x000000ffff267224 */ /* 0x000fc400078e0004 */
[--C-:B------:R-:W-:Y:S01]  /*21b0*/  IMAD.MOV.U32 R42, RZ, RZ, R4.reuse ;  /* 0x000000ffff2a7224 */ /* 0x100fe200078e0004 */
[----:B------:R-:W5:Y:S01]  /*21c0*/  @!P6 LDG.E R32, desc[UR12][R2.64+0x600] ;  /* 0x0006000c0220e981 */ /* 0x000f62000c1e1900 */
[--C-:B------:R-:W-:Y:S02]  /*21d0*/  IMAD.MOV.U32 R44, RZ, RZ, R4.reuse ;  /* 0x000000ffff2c7224 */ /* 0x100fe400078e0004 */
[----:B------:R-:W-:Y:S01]  /*21e0*/  IMAD.MOV.U32 R5, RZ, RZ, R4 ;  /* 0x000000ffff057224 */ /* 0x000fe200078e0004 */
[----:B------:R-:W5:Y:S04]  /*21f0*/  @!P0 LDG.E R34, desc[UR12][R2.64+0x680] ;  /* 0x0006800c02228981 */ /* 0x000f68000c1e1900 */
[----:B------:R-:W5:Y:S04]  /*2200*/  @!P1 LDG.E R38, desc[UR12][R2.64+0x700] ;  /* 0x0007000c02269981 */ /* 0x000f68000c1e1900 */
[----:B------:R-:W5:Y:S04]  /*2210*/  @!P5 LDG.E R42, desc[UR12][R2.64+0x780] ;  /* 0x0007800c022ad981 */ /* 0x000f68000c1e1900 */
[----:B------:R-:W5:Y:S04]  /*2220*/  @!P2 LDG.E R44, desc[UR12][R2.64+0x800] ;  /* 0x0008000c022ca981 */ /* 0x000f68000c1e1900 */
[----:B------:R-:W5:Y:S04]  /*2230*/  @!P3 LDG.E R5, desc[UR12][R2.64+0x880] ;  /* 0x0008800c0205b981 */ /* 0x000f68000c1e1900 */
[----:B------:R-:W5:Y:S01]  /*2240*/  @!P4 LDG.E R4, desc[UR12][R2.64+0x900] ;  /* 0x0009000c0204c981 */ /* 0x000f62000c1e1900 */
[----:B------:R-:W0:Y:S01]  /*2250*/  S2R R35, SR_LANEID ;  /* 0x0000000000237919 */ /* 0x000e220000000000 */
[----:B------:R-:W1:Y:S01]  /*2260*/  S2UR UR5, SR_CgaCtaId ;  /* 0x00000000000579c3 */ /* 0x000e620000008800 */
[----:B------:R-:W-:Y:S01]  /*2270*/  SHF.R.U32.HI R36, RZ, 0x5, R43 ;  /* 0x00000005ff247819 */ /* 0x000fe2000001162b */
[----:B------:R-:W-:-:S02]  /*2280*/  UMOV UR4, 0x400 ;  /* 0x0000040000047882 */ /* 0x000fc40000000000 */
[----:B-1----:R-:W-:Y:S02]  /*2290*/  ULEA UR4, UR5, UR4, 0x18 ;  /* 0x0000000405047291 */ /* 0x002fe4000f8ec0ff */
[----:B0-----:R-:W-:-:S05]  /*22a0*/  IMAD R27, R36, 0x260, R35 ;  /* 0x00000260241b7824 */ /* 0x001fca00078e0223 */
[----:B------:R-:W-:-:S05]  /*22b0*/  LEA R27, R27, UR4, 0x2 ;  /* 0x000000041b1b7c11 */ /* 0x000fca000f8e10ff */
[----:B------:R-:W-:Y:S01]  /*22c0*/  IMAD R26, R35, 0x48, R27 ;  /* 0x00000048231a7824 */ /* 0x000fe200078e021b */
[----:B------:R-:W-:Y:S01]  /*22d0*/  UISETP.NE.AND UP0, UPT, UR6, URZ, UPT ;  /* 0x000000ff0600728c */ /* 0x000fe2000bf05270 */
        /* <DEDUP_REMOVED lines=41> */
[----:B0-----:R-:W-:Y:S02]  /*2570*/  IADD3 R8, PT, PT, R23, R24, R25 ;  /* 0x0000001817087210 */ /* 0x001fe40007ffe019 */
[----:B------:R-:W-:Y:S02]  /*2580*/  ISETP.NE.AND P1, PT, R35, 0x1f, PT ;  /* 0x0000001f2300780c */ /* 0x000fe40003f25270 */
[----:B------:R-:W-:Y:S02]  /*2590*/  IADD3 R8, PT, PT, R33, R34, R8 ;  /* 0x0000002221087210 */ /* 0x000fe40007ffe008 */
[----:B------:R-:W-:Y:S02]  /*25a0*/  ISETP.NE.AND P2, PT, R36, 0xc, PT ;  /* 0x0000000c2400780c */ /* 0x000fe40003f45270 */
[----:B------:R-:W-:Y:S02]  /*25b0*/  IADD3 R8, PT, PT, R31, R32, R8 ;  /* 0x000000201f087210 */ /* 0x000fe40007ffe008 */
[----:B------:R-:W-:-:S02]  /*25c0*/  ISETP.GE.U32.AND P3, PT, R43, 0x20, PT ;  /* 0x000000202b00780c */ /* 0x000fc40003f66070 */
        /* <DEDUP_REMOVED lines=46> */
[----:B------:R-:W-:-:S04]  /*28b0*/  ISETP.NE.AND P0, PT, R36, 0x8, PT ;  /* 0x000000082400780c */ /* 0x000fc80003f05270 */
[----:B------:R-:W-:Y:S02]  /*28c0*/  SEL R8, R15, R8, !P0 ;  /* 0x000000080f087207 */ /* 0x000fe40004000000 */
[----:B------:R-:W-:Y:S02]  /*28d0*/  ISETP.NE.AND P0, PT, R36, 0xa, PT ;  /* 0x0000000a2400780c */ /* 0x000fe40003f05270 */
[----:B------:R-:W-:Y:S02]  /*28e0*/  SEL R8, R16, R8, !P1 ;  /* 0x0000000810087207 */ /* 0x000fe40004800000 */
[----:B------:R-:W-:Y:S02]  /*28f0*/  ISETP.NE.AND P1, PT, R36, 0xb, PT ;  /* 0x0000000b2400780c */ /* 0x000fe40003f25270 */
[----:B------:R-:W-:Y:S02]  /*2900*/  SEL R8, R17, R8, !P0 ;  /* 0x0000000811087207 */ /* 0x000fe40004000000 */
[----:B------:R-:W-:-:S02]  /*2910*/  ISETP.NE.AND P0, PT, R35, RZ, PT ;  /* 0x000000ff2300720c */ /* 0x000fc40003f05270 */
[----:B------:R-:W-:Y:S01]  /*2920*/  SEL R8, R18, R8, !P1 ;  /* 0x0000000812087207 */ /* 0x000fe20004800000 */
[----:B------:R-:W-:Y:S01]  /*2930*/  @!P2 IMAD.IADD R8, R19, 0x1, R18 ;  /* 0x000000011308a824 */ /* 0x000fe200078e0212 */
[----:B------:R-:W-:Y:S02]  /*2940*/  SEL R9, R37, RZ, P0 ;  /* 0x000000ff25097207 */ /* 0x000fe40000000000 */
[----:B------:R-:W-:-:S03]  /*2950*/  ISETP.NE.AND P0, PT, R43, RZ, PT ;  /* 0x000000ff2b00720c */ /* 0x000fc60003f05270 */
[----:B------:R-:W-:-:S05]  /*2960*/  @P3 IMAD.IADD R37, R8, 0x1, R9 ;  /* 0x0000000108253824 */ /* 0x000fca00078e0209 */
[----:B------:R-:W-:Y:S01]  /*2970*/  SEL R8, R37, RZ, P0 ;  /* 0x000000ff25087207 */ /* 0x000fe20000000000 */
[----:B------:R-:W-:Y:S06]  /*2980*/  BRA `(.L_x_498) ;  /* 0x0000000c005c7947 */ /* 0x000fec0003800000 */
.L_x_497:
[----:B0-----:R-:W-:Y:S02]  /*2990*/  IADD3 R8, PT, PT, R23, R24, R25 ;  /* 0x0000001817087210 */ /* 0x001fe40007ffe019 */
[----:B------:R-:W-:Y:S02]  /*29a0*/  ISETP.NE.AND P1, PT, R35, 0x1f, PT ;  /* 0x0000001f2300780c */ /* 0x000fe40003f25270 */
[----:B------:R-:W-:Y:S02]  /*29b0*/  IADD3 R8, PT, PT, R33, R34, R8 ;  /* 0x0000002221087210 */ /* 0x000fe40007ffe008 */
        /* <DEDUP_REMOVED lines=59> */
[----:B------:R-:W-:Y:S01]  /*2d70*/  ISETP.GT.U32.AND P0, PT, R43, 0x1f, PT ;  /* 0x0000001f2b00780c */ /* 0x000fe20003f04070 */
        /* <DEDUP_REMOVED lines=22> */
.L_x_544:
[----:B------:R-:W-:Y:S05]  /*2ee0*/  @!P0 BRA `(.L_x_501) ;  /* 0x0000000000248947 */ /* 0x000fea0003800000 */
[----:B------:R-:W-:-:S07]  /*2ef0*/  IMAD.MOV.U32 R9, RZ, RZ, 0x1de ;  /* 0x000001deff097424 */ /* 0x000fce00078e00ff */
.L_x_503:
[----:B------:R-:W-:Y:S05]  /*2f00*/  NANOSLEEP R9 ;  /* 0x000000090000735d */ /* 0x000fea0003800000 */
[----:B------:R-:W2:Y:S01]  /*2f10*/  LD.E.64.STRONG.GPU R14, desc[UR12][R16.64+0x100] ;  /* 0x0001000c100e7980 */ /* 0x000ea2000c10fb00 */
[----:B------:R-:W-:Y:S01]  /*2f20*/  UMOV UR5, 0xffffffff ;  /* 0xffffffff00057882 */ /* 0x000fe20000000000 */
[----:B------:R-:W-:Y:S02]  /*2f30*/  SHF.R.U32.HI R9, RZ, 0x1, R9 ;  /* 0x00000001ff097819 */ /* 0x000fe40000011609 */
[----:B--2---:R-:W-:Y:S01]  /*2f40*/  ISETP.NE.AND P0, PT, R14, 0x63, PT ;  /* 0x000000630e00780c */ /* 0x004fe20003f05270 */
[----:B------:R-:W-:-:S12]  /*2f50*/  BRA.DIV UR5, `(.L_x_502) ;  /* 0x0000001a05687947 */ /* 0x000fd8000b800000 */
[----:B------:R-:W-:-:S13]  /*2f60*/  VOTE.ANY P0, !P0 ;  /* 0x0000000000ff7806 */ /* 0x000fda0004000100 */
.L_x_547:
[----:B------:R-:W-:Y:S05]  /*2f70*/  @P0 BRA `(.L_x_503) ;  /* 0xfffffffc00e00947 */ /* 0x000fea000383ffff */
.L_x_501:
[----:B------:R-:W-:Y:S01]  /*2f80*/  UMOV UR5, 0xffffffff ;  /* 0xffffffff00057882 */ /* 0x000fe20000000000 */
[----:B------:R-:W-:Y:S02]  /*2f90*/  ISETP.NE.AND P2, PT, R14, 0x65, PT ;  /* 0x000000650e00780c */ /* 0x000fe40003f45270 */
[----:B------:R-:W-:Y:S11]  /*2fa0*/  BRA.DIV UR5, `(.L_x_504) ;  /* 0x0000001a05747947 */ /* 0x000ff6000b800000 */
[----:B------:R-:W0:Y:S01]  /*2fb0*/  S2R R42, SR_GEMASK ;  /* 0x00000000002a7919 */ /* 0x000e220000003c00 */
[----:B------:R-:W-:Y:S01]  /*2fc0*/  VOTE.ANY R8, PT, !P2 ;  /* 0x0000000000087806 */ /* 0x000fe200050e0100 */
[----:B------:R-:W-:-:S03]  /*2fd0*/  VIADD R19, R35, 0x2 ;  /* 0x0000000223137836 */ /* 0x000fc60000000000 */
[----:B0-----:R-:W-:-:S05]  /*2fe0*/  LOP3.LUT R8, R8, 0x80000000, R42, 0xec, !PT ;  /* 0x8000000008087812 */ /* 0x001fca00078eec2a */
[----:B------:R-:W-:-:S05]  /*2ff0*/  VIADD R9, R8, 0xffffffff ;  /* 0xffffffff08097836 */ /* 0x000fca0000000000 */
[----:B------:R-:W-:-:S04]  /*3000*/  LOP3.LUT R9, R8, R9, RZ, 0xc, !PT ;  /* 0x0000000908097212 */ /* 0x000fc800078e0cff */
[----:B------:R0:W1:Y:S02]  /*3010*/  POPC R38, R9 ;  /* 0x0000000900267309 */ /* 0x0000640000000000 */
[C---:B0-----:R-:W-:Y:S01]  /*3020*/  VIADD R9, R35.reuse, 0x4 ;  /* 0x0000000423097836 */ /* 0x041fe20000000000 */
[----:B-1----:R-:W0:Y:S01]  /*3030*/  SHFL.DOWN PT, R16, R15, 0x1, R38 ;  /* 0x082000000f107989 */ /* 0x002e2200000e0026 */
[----:B------:R-:W-:-:S04]  /*3040*/  ISETP.GE.AND P0, PT, R35, R38, PT ;  /* 0x000000262300720c */ /* 0x000fc80003f06270 */
[----:B0-----:R-:W-:Y:S02]  /*3050*/  SEL R16, R16, RZ, !P0 ;  /* 0x000000ff10107207 */ /* 0x001fe40004000000 */
[----:B------:R-:W-:-:S03]  /*3060*/  ISETP.GT.AND P0, PT, R19, R38, PT ;  /* 0x000000261300720c */ /* 0x000fc60003f04270 */
[----:B------:R-:W-:Y:S02]  /*3070*/  IMAD.IADD R17, R16, 0x1, R15 ;  /* 0x0000000110117824 */ /* 0x000fe400078e020f */
[----:B------:R-:W-:-:S03]  /*3080*/  VIADD R15, R35, 0x10 ;  /* 0x00000010230f7836 */ /* 0x000fc60000000000 */
[----:B------:R-:W0:Y:S02]  /*3090*/  SHFL.DOWN PT, R16, R17, 0x2, R38 ;  /* 0x0840000011107989 */ /* 0x000e2400000e0026 */
[-C--:B------:R-:W-:Y:S02]  /*30a0*/  ISETP.GT.AND P2, PT, R15, R38.reuse, PT ;  /* 0x000000260f00720c */ /* 0x080fe40003f44270 */
[----:B0-----:R-:W-:Y:S02]  /*30b0*/  SEL R16, R16, RZ, !P0 ;  /* 0x000000ff10107207 */ /* 0x001fe40004000000 */
[----:B------:R-:W-:Y:S01]  /*30c0*/  ISETP.GT.AND P0, PT, R9, R38, PT ;  /* 0x000000260900720c */ /* 0x000fe20003f04270 */
[----:B------:R-:W-:Y:S02]  /*30d0*/  VIADD R9, R35, 0x8 ;  /* 0x0000000823097836 */ /* 0x000fe40000000000 */
[----:B------:R-:W-:-:S05]  /*30e0*/  IMAD.IADD R19, R17, 0x1, R16 ;  /* 0x0000000111137824 */ /* 0x000fca00078e0210 */
[----:B------:R-:W0:Y:S02]  /*30f0*/  SHFL.DOWN PT, R16, R19, 0x4, R38 ;  /* 0x0880000013107989 */ /* 0x000e2400000e0026 */
[----:B0-----:R-:W-:Y:S02]  /*3100*/  SEL R16, R16, RZ, !P0 ;  /* 0x000000ff10107207 */ /* 0x001fe40004000000 */
[----:B------:R-:W-:Y:S02]  /*3110*/  ISETP.GT.AND P0, PT, R9, R38, PT ;  /* 0x000000260900720c */ /* 0x000fe40003f04270 */
[----:B------:R-:W0:Y:S01]  /*3120*/  LDC.64 R8, c[0x0][0x390] ;  /* 0x0000e400ff087b82 */ /* 0x000e220000000a00 */
[----:B------:R-:W-:-:S05]  /*3130*/  IMAD.IADD R37, R19, 0x1, R16 ;  /* 0x0000000113257824 */ /* 0x000fca00078e0210 */
[----:B------:R-:W1:Y:S01]  /*3140*/  SHFL.DOWN PT, R16, R37, 0x8, R38 ;  /* 0x0900000025107989 */ /* 0x000e6200000e0026 */
[----:B0-----:R-:W-:Y:S02]  /*3150*/  IADD3 R36, P3, PT, R8, 0x100, RZ ;  /* 0x0000010008247810 */ /* 0x001fe40007f7e0ff */
[----:B-1----:R-:W-:Y:S02]  /*3160*/  SEL R16, R16, RZ, !P0 ;  /* 0x000000ff10107207 */ /* 0x002fe40004000000 */
[----:B------:R-:W-:-:S03]  /*3170*/  ISETP.NE.AND P0, PT, R14, 0x65, PT ;  /* 0x000000650e00780c */ /* 0x000fc60003f05270 */
[----:B------:R-:W-:Y:S02]  /*3180*/  IMAD.IADD R17, R37, 0x1, R16 ;  /* 0x0000000125117824 */ /* 0x000fe400078e0210 */
[----:B------:R-:W-:-:S03]  /*3190*/  IMAD.X R37, RZ, RZ, R9, P3 ;  /* 0x000000ffff257224 */ /* 0x000fc600018e0609 */
[----:B------:R-:W0:Y:S05]  /*31a0*/  SHFL.DOWN PT, R16, R17, 0x10, R38 ;  /* 0x0a00000011107989 */ /* 0x000e2a00000e0026 */
[----:B------:R-:W-:Y:S02]  /*31b0*/  VOTE.ALL P0, P0 ;  /* 0x0000000000ff7806 */ /* 0x000fe40000000000 */
[----:B0-----:R-:W-:-:S05]  /*31c0*/  SEL R16, R16, RZ, !P2 ;  /* 0x000000ff10107207 */ /* 0x001fca0005000000 */
[----:B------:R-:W-:-:S07]  /*31d0*/  IMAD.IADD R19, R17, 0x1, R16 ;  /* 0x0000000111137824 */ /* 0x000fce00078e0210 */
.L_x_556:
[----:B------:R-:W-:Y:S05]  /*31e0*/  @!P0 BRA `(.L_x_505) ;  /* 0x0000000000e48947 */ /* 0x000fea0003800000 */
[----:B------:R-:W-:-:S07]  /*31f0*/  IMAD.MOV.U32 R38, RZ, RZ, 0x1de ;  /* 0x000001deff267424 */ /* 0x000fce00078e00ff */
.L_x_511:
        /* <DEDUP_REMOVED lines=10> */
.L_x_559:
[----:B------:R-:W-:Y:S05]  /*32a0*/  @!P0 BRA `(.L_x_507) ;  /* 0x0000000000248947 */ /* 0x000fea0003800000 */
[----:B------:R-:W-:-:S07]  /*32b0*/  IMAD.MOV.U32 R9, RZ, RZ, R38 ;  /* 0x000000ffff097224 */ /* 0x000fce00078e0026 */
.L_x_509:
[----:B------:R-:W-:Y:S05]  /*32c0*/  NANOSLEEP R9 ;  /* 0x000000090000735d */ /* 0x000fea0003800000 */
[----:B------:R-:W2:Y:S01]  /*32d0*/  LD.E.64.STRONG.GPU R14, desc[UR12][R16.64+-0x100] ;  /* 0xffff000c100e7980 */ /* 0x000ea2000c10fb00 */
[----:B------:R-:W-:Y:S01]  /*32e0*/  UMOV UR5, 0xffffffff ;  /* 0xffffffff00057882 */ /* 0x000fe20000000000 */
[----:B------:R-:W-:Y:S02]  /*32f0*/  SHF.R.U32.HI R9, RZ, 0x1, R9 ;  /* 0x00000001ff097819 */ /* 0x000fe40000011609 */
[----:B--2---:R-:W-:Y:S01]  /*3300*/  ISETP.NE.AND P0, PT, R14, 0x63, PT ;  /* 0x000000630e00780c */ /* 0x004fe20003f05270 */
[----:B------:R-:W-:-:S12]  /*3310*/  BRA.DIV UR5, `(.L_x_508) ;  /* 0x0000001a05c07947 */ /* 0x000fd8000b800000 */
[----:B------:R-:W-:-:S13]  /*3320*/  VOTE.ANY P0, !P0 ;  /* 0x0000000000ff7806 */ /* 0x000fda0004000100 */
.L_x_562:
[----:B------:R-:W-:Y:S05]  /*3330*/  @P0 BRA `(.L_x_509) ;  /* 0xfffffffc00e00947 */ /* 0x000fea000383ffff */
.L_x_507:
[----:B------:R-:W-:Y:S01]  /*3340*/  UMOV UR5, 0xffffffff ;  /* 0xffffffff00057882 */ /* 0x000fe20000000000 */
[----:B------:R-:W-:Y:S02]  /*3350*/  ISETP.NE.AND P0, PT, R14, 0x65, PT ;  /* 0x000000650e00780c */ /* 0x000fe40003f05270 */
[----:B------:R-:W-:Y:S11]  /*3360*/  BRA.DIV UR5, `(.L_x_510) ;  /* 0x0000001a05cc7947 */ /* 0x000ff6000b800000 */
[----:B------:R-:W-:Y:S01]  /*3370*/  VOTE.ANY R8, PT, !P0 ;  /* 0x0000000000087806 */ /* 0x000fe200040e0100 */
[----:B------:R-:W-:-:S03]  /*3380*/  VIADD R18, R18, 0xffffffe0 ;  /* 0xffffffe012127836 */ /* 0x000fc60000000000 */
[----:B------:R-:W-:-:S05]  /*3390*/  LOP3.LUT R8, R8, 0x80000000, R42, 0xec, !PT ;  /* 0x8000000008087812 */ /* 0x000fca00078eec2a */
[----:B------:R-:W-:-:S05]  /*33a0*/  VIADD R9, R8, 0xffffffff ;  /* 0xffffffff08097836 */ /* 0x000fca0000000000 */
[----:B------:R-:W-:Y:S01]  /*33b0*/  LOP3.LUT R9, R8, R9, RZ, 0xc, !PT ;  /* 0x0000000908097212 */ /* 0x000fe200078e0cff */
[----:B------:R-:W-:-:S05]  /*33c0*/  VIADD R8, R35, 0x2 ;  /* 0x0000000223087836 */ /* 0x000fca0000000000 */
[----:B------:R-:W0:Y:S02]  /*33d0*/  POPC R9, R9 ;  /* 0x0000000900097309 */ /* 0x000e240000000000 */
[----:B0-----:R-:W0:Y:S01]  /*33e0*/  SHFL.DOWN PT, R16, R15, 0x1, R9 ;  /* 0x082000000f107989 */ /* 0x001e2200000e0009 */
[----:B------:R-:W-:-:S04]  /*33f0*/  ISETP.GE.AND P0, PT, R35, R9, PT ;  /* 0x000000092300720c */ /* 0x000fc80003f06270 */
[----:B0-----:R-:W-:Y:S02]  /*3400*/  SEL R16, R16, RZ, !P0 ;  /* 0x000000ff10107207 */ /* 0x001fe40004000000 */
[----:B------:R-:W-:Y:S01]  /*3410*/  ISETP.GT.AND P0, PT, R8, R9, PT ;  /* 0x000000090800720c */ /* 0x000fe20003f04270 */
[----:B------:R-:W-:Y:S02]  /*3420*/  VIADD R8, R35, 0x4 ;  /* 0x0000000423087836 */ /* 0x000fe40000000000 */
[----:B------:R-:W-:-:S05]  /*3430*/  IMAD.IADD R44, R16, 0x1, R15 ;  /* 0x00000001102c7824 */ /* 0x000fca00078e020f */
[----:B------:R-:W0:Y:S02]  /*3440*/  SHFL.DOWN PT, R16, R44, 0x2, R9 ;  /* 0x084000002c107989 */ /* 0x000e2400000e0009 */
        /* <DEDUP_REMOVED lines=8> */
[----:B------:R-:W-:-:S03]  /*34d0*/  IMAD.IADD R45, R17, 0x1, R16 ;  /* 0x00000001112d7824 */ /* 0x000fc600078e0210 */
[----:B------:R-:W-:Y:S02]  /*34e0*/  ISETP.GT.AND P2, PT, R8, R9, PT ;  /* 0x000000090800720c */ /* 0x000fe40003f44270 */
        /* <DEDUP_REMOVED lines=8> */
.L_x_571:
[----:B------:R-:W-:Y:S05]  /*3570*/  @P0 BRA `(.L_x_511) ;  /* 0xfffffffc00200947 */ /* 0x000fea000383ffff */
.L_x_505:
        /* <DEDUP_REMOVED lines=15> */
.L_x_499:
[----:B------:R-:W-:Y:S05]  /*3670*/  WARPSYNC.ALL ;  /* 0x0000000000007948 */ /* 0x000fea0003800000 */
[----:B------:R-:W0:Y:S08]  /*3680*/  S2UR UR5, SR_CgaCtaId ;  /* 0x00000000000579c3 */ /* 0x000e300000008800 */
[----:B------:R-:W-:Y:S01]  /*3690*/  BAR.SYNC.DEFER_BLOCKING 0x0 ;  /* 0x0000000000007b1d */ /* 0x000fe20000010000 */
[----:B------:R-:W-:-:S05]  /*36a0*/  ISETP.NE.AND P0, PT, R43, RZ, PT ;  /* 0x000000ff2b00720c */ /* 0x000fca0003f05270 */
[----:B------:R-:W-:Y:S02]  /*36b0*/  UMOV UR4, 0x400 ;  /* 0x0000040000047882 */ /* 0x000fe40000000000 */
[----:B0-----:R-:W-:-:S09]  /*36c0*/  ULEA UR4, UR5, UR4, 0x18 ;  /* 0x0000000405047291 */ /* 0x001fd2000f8ec0ff */
[----:B------:R-:W0:Y:S02]  /*36d0*/  LDS R9, [UR4+0x54] ;  /* 0x00005404ff097984 */ /* 0x000e240008000800 */
[----:B0-----:R-:W-:-:S05]  /*36e0*/  SEL R9, R9, RZ, P0 ;  /* 0x000000ff09097207 */ /* 0x001fca0000000000 */
[----:B------:R-:W-:-:S07]  /*36f0*/  IMAD.IADD R8, R9, 0x1, R8 ;  /* 0x0000000109087824 */ /* 0x000fce00078e0208 */
.L_x_498:
[----:B------:R-:W-:Y:S01]  /*3700*/  IMAD.IADD R25, R25, 0x1, R8 ;  /* 0x0000000119197824 */ /* 0x000fe200078e0208 */
[----:B------:R-:W-:Y:S01]  /*3710*/  BAR.SYNC.DEFER_BLOCKING 0x0 ;  /* 0x0000000000007b1d */ /* 0x000fe20000010000 */
[----:B------:R-:W-:Y:S01]  /*3720*/  ISETP.NE.AND P0, PT, R43, RZ, PT ;  /* 0x000000ff2b00720c */ /* 0x000fe20003f05270 */
[----:B-1----:R-:W-:Y:S02]  /*3730*/  IMAD.U32 R10, RZ, RZ, UR7 ;  /* 0x00000007ff0a7e24 */ /* 0x002fe4000f8e00ff */
[----:B------:R-:W-:Y:S02]  /*3740*/  IMAD.IADD R24, R24, 0x1, R25 ;  /* 0x0000000118187824 */ /* 0x000fe400078e0219 */
[----:B------:R-:W0:Y:S02]  /*3750*/  LDCU.64 UR8, c[0x0][0x388] ;  /* 0x00007100ff0877ac */ /* 0x000e240008000a00 */
[----:B------:R-:W-:-:S04]  /*3760*/  IMAD.IADD R23, R23, 0x1, R24 ;  /* 0x0000000117177824 */ /* 0x000fc800078e0218 */
[----:B------:R-:W-:-:S04]  /*3770*/  IMAD.IADD R34, R34, 0x1, R23 ;  /* 0x0000000122227824 */ /* 0x000fc800078e0217 */
[----:B------:R-:W-:-:S04]  /*3780*/  IMAD.IADD R33, R33, 0x1, R34 ;  /* 0x0000000121217824 */ /* 0x000fc800078e0222 */
[----:B------:R-:W-:-:S04]  /*3790*/  IMAD.IADD R32, R32, 0x1, R33 ;  /* 0x0000000120207824 */ /* 0x000fc800078e0221 */
[----:B------:R-:W-:Y:S01]  /*37a0*/  IMAD.IADD R31, R31, 0x1, R32 ;  /* 0x000000011f1f7824 */ /* 0x000fe200078e0220 */
[----:B------:R-:W-:Y:S03]  /*37b0*/  STS [R26], R25 ;  /* 0x000000191a007388 */ /* 0x000fe60000000800 */
        /* <DEDUP_REMOVED lines=27> */
[----:B------:R1:W-:Y:S04]  /*3970*/  STS [R26+0x40], R3 ;  /* 0x000040031a007388 */ /* 0x0003e80000000800 */
[----:B------:R-:W-:Y:S04]  /*3980*/  STS [R26+0x44], R9 ;  /* 0x000044091a007388 */ /* 0x000fe80000000800 */
[----:B------:R-:W-:Y:S01]  /*3990*/  STS [R26+0x48], R11 ;  /* 0x0000480b1a007388 */ /* 0x000fe20000000800 */
[----:B------:R-:W-:-:S03]  /*39a0*/  NOP ;  /* 0x0000000000007918 */ /* 0x000fc60000000000 */
[----:B------:R-:W-:Y:S04]  /*39b0*/  LDS R33, [R27] ;  /* 0x000000001b217984 */ /* 0x000fe80000000800 */
        /* <DEDUP_REMOVED lines=20> */
[----:B-1----:R-:W-:-:S05]  /*3b00*/  IADD3 R3, P0, PT, R28, UR10, RZ ;  /* 0x0000000a1c037c10 */ /* 0x002fca000ff1e0ff */
[----:B------:R-:W1:Y:S01]  /*3b10*/  S2R R2, SR_TID.X ;  /* 0x0000000000027919 */ /* 0x000e620000002100 */
[----:B------:R-:W3:Y:S01]  /*3b20*/  LDS R29, [UR4+0x7b80] ;  /* 0x007b8004ff1d7984 */ /* 0x000ee20008000800 */
[C---:B-1----:R-:W-:Y:S02]  /*3b30*/  LOP3.LUT R4, R2.reuse, 0x3e0, RZ, 0xc0, !PT ;  /* 0x000003e002047812 */ /* 0x042fe400078ec0ff */
[----:B------:R-:W-:-:S05]  /*3b40*/  LOP3.LUT R2, R2, 0x1f, RZ, 0xc0, !PT ;  /* 0x0000001f02027812 */ /* 0x000fca00078ec0ff */
[----:B------:R-:W-:Y:S02]  /*3b50*/  IMAD R6, R4, 0x13, R2 ;  /* 0x0000001304067824 */ /* 0x000fe400078e0202 */
[----:B------:R-:W-:Y:S01]  /*3b60*/  IMAD.X R4, RZ, RZ, UR11, P0 ;  /* 0x0000000bff047e24 */ /* 0x000fe200080e06ff */
[C---:B0-----:R-:W-:Y:S01]  /*3b70*/  LEA R2, P0, R3.reuse, UR8, 0x2 ;  /* 0x0000000803027c11 */ /* 0x041fe2000f8010ff */
[C---:B------:R-:W-:Y:S02]  /*3b80*/  VIADD R8, R6.reuse, 0x20 ;  /* 0x0000002006087836 */ /* 0x040fe40000000000 */
[C---:B--2---:R-:W-:Y:S01]  /*3b90*/  VIADD R10, R6.reuse, 0xa0 ;  /* 0x000000a0060a7836 */ /* 0x044fe20000000000 */
[----:B------:R-:W-:Y:S01]  /*3ba0*/  LEA.HI.X R3, R3, UR9, R4, 0x2, P0 ;  /* 0x0000000903037c11 */ /* 0x000fe200080f1404 */
[----:B------:R-:W-:Y:S01]  /*3bb0*/  VIADD R4, R6, 0x40 ;  /* 0x0000004006047836 */ /* 0x000fe20000000000 */
[-C--:B---3--:R-:W-:Y:S02]  /*3bc0*/  ISETP.GE.AND P1, PT, R28, R29.reuse, PT ;  /* 0x0000001d1c00720c */ /* 0x088fe40003f26270 */
[-C--:B------:R-:W-:Y:S01]  /*3bd0*/  ISETP.GE.AND P2, PT, R8, R29.reuse, PT ;  /* 0x0000001d0800720c */ /* 0x080fe20003f46270 */
[----:B------:R-:W-:Y:S01]  /*3be0*/  VIADD R8, R6, 0x60 ;  /* 0x0000006006087836 */ /* 0x000fe20000000000 */
[-C--:B------:R-:W-:Y:S01]  /*3bf0*/  ISETP.GE.AND P3, PT, R4, R29.reuse, PT ;  /* 0x0000001d0400720c */ /* 0x080fe20003f66270 */
[----:B------:R-:W-:Y:S01]  /*3c00*/  VIADD R4, R6, 0x80 ;  /* 0x0000008006047836 */ /* 0x000fe20000000000 */
[----:B------:R-:W-:-:S02]  /*3c10*/  ISETP.GE.AND P6, PT, R10, R29, PT ;  /* 0x0000001d0a00720c */ /* 0x000fc40003fc6270 */
[-C--:B------:R-:W-:Y:S01]  /*3c20*/  ISETP.GE.AND P4, PT, R8, R29.reuse, PT ;  /* 0x0000001d0800720c */ /* 0x080fe20003f86270 */
[----:B------:R-:W-:Y:S01]  /*3c30*/  VIADD R8, R6, 0xc0 ;  /* 0x000000c006087836 */ /* 0x000fe20000000000 */
[-C--:B------:R-:W-:Y:S01]  /*3c40*/  ISETP.GE.AND P5, PT, R4, R29.reuse, PT ;  /* 0x0000001d0400720c */ /* 0x080fe20003fa6270 */
[----:B------:R-:W-:Y:S02]  /*3c50*/  VIADD R4, R6, 0xe0 ;  /* 0x000000e006047836 */ /* 0x000fe40000000000 */
[----:B------:R0:W-:Y:S01]  /*3c60*/  @!P1 STG.E desc[UR12][R2.64], R33 ;  /* 0x0000002102009986 */ /* 0x0001e2000c10190c */
[-C--:B------:R-:W-:Y:S01]  /*3c70*/  ISETP.GE.AND P0, PT, R8, R29.reuse, PT ;  /* 0x0000001d0800720c */ /* 0x080fe20003f06270 */
[----:B------:R-:W-:Y:S01]  /*3c80*/  VIADD R8, R6, 0x140 ;  /* 0x0000014006087836 */ /* 0x000fe20000000000 */
[-C--:B------:R-:W-:Y:S01]  /*3c90*/  ISETP.GE.AND P1, PT, R4, R29.reuse, PT ;  /* 0x0000001d0400720c */ /* 0x080fe20003f26270 */
[----:B------:R-:W-:Y:S01]  /*3ca0*/  VIADD R4, R6, 0x120 ;  /* 0x0000012006047836 */ /* 0x000fe20000000000 */
[----:B------:R0:W-:Y:S04]  /*3cb0*/  @!P3 STG.E desc[UR12][R2.64+0x100], R37 ;  /* 0x000100250200b986 */ /* 0x0001e8000c10190c */
[----:B------:R0:W-:Y:S01]  /*3cc0*/  @!P4 STG.E desc[UR12][R2.64+0x180], R39 ;  /* 0x000180270200c986 */ /* 0x0001e2000c10190c */
[-C--:B------:R-:W-:Y:S01]  /*3cd0*/  ISETP.GE.AND P3, PT, R4, R29.reuse, PT ;  /* 0x0000001d0400720c */ /* 0x080fe20003f66270 */
[----:B------:R-:W-:Y:S01]  /*3ce0*/  VIADD R4, R6, 0x160 ;  /* 0x0000016006047836 */ /* 0x000fe20000000000 */
[-C--:B------:R-:W-:Y:S01]  /*3cf0*/  ISETP.GE.AND P4, PT, R8, R29.reuse, PT ;  /* 0x0000001d0800720c */ /* 0x080fe20003f86270 */
[----:B------:R-:W-:Y:S01]  /*3d00*/  VIADD R8, R6, 0x180 ;  /* 0x0000018006087836 */ /* 0x000fe20000000000 */
[----:B------:R0:W-:Y:S01]  /*3d10*/  @!P2 STG.E desc[UR12][R2.64+0x80], R35 ;  /* 0x000080230200a986 */ /* 0x0001e2000c10190c */
[----:B------:R-:W-:-:S03]  /*3d20*/  ISETP.GE.AND P2, PT, R41, R29, PT ;  /* 0x0000001d2900720c */ /* 0x000fc60003f46270 */
[----:B------:R0:W-:Y:S01]  /*3d30*/  @!P5 STG.E desc[UR12][R2.64+0x200], R43 ;  /* 0x0002002b0200d986 */ /* 0x0001e2000c10190c */
[-C--:B------:R-:W-:Y:S01]  /*3d40*/  ISETP.GE.AND P5, PT, R4, R29.reuse, PT ;  /* 0x0000001d0400720c */ /* 0x080fe20003fa6270 */
[----:B------:R-:W-:Y:S02]  /*3d50*/  VIADD R4, R6, 0x1a0 ;  /* 0x000001a006047836 */ /* 0x000fe40000000000 */
[----:B------:R0:W-:Y:S01]  /*3d60*/  @!P6 STG.E desc[UR12][R2.64+0x280], R45 ;  /* 0x0002802d0200e986 */ /* 0x0001e2000c10190c */
[-C--:B------:R-:W-:Y:S01]  /*3d70*/  ISETP.GE.AND P6, PT, R8, R29.reuse, PT ;  /* 0x0000001d0800720c */ /* 0x080fe20003fc6270 */
[----:B------:R-:W-:Y:S02]  /*3d80*/  VIADD R8, R6, 0x1c0 ;  /* 0x000001c006087836 */ /* 0x000fe40000000000 */
[----:B------:R0:W-:Y:S01]  /*3d90*/  @!P0 STG.E desc[UR12][R2.64+0x300], R0 ;  /* 0x0003000002008986 */ /* 0x0001e2000c10190c */
[----:B------:R-:W-:Y:S01]  /*3da0*/  ISETP.GE.AND P0, PT, R4, R29, PT ;  /* 0x0000001d0400720c */ /* 0x000fe20003f06270 */
[----:B------:R-:W-:-:S02]  /*3db0*/  VIADD R4, R6, 0x1e0 ;  /* 0x000001e006047836 */ /* 0x000fc40000000000 */
[----:B------:R0:W-:Y:S01]  /*3dc0*/  @!P1 STG.E desc[UR12][R2.64+0x380], R31 ;  /* 0x0003801f02009986 */ /* 0x0001e2000c10190c */
[-C--:B------:R-:W-:Y:S01]  /*3dd0*/  ISETP.GE.AND P1, PT, R8, R29.reuse, PT ;  /* 0x0000001d0800720c */ /* 0x080fe20003f26270 */
[C---:B------:R-:W-:Y:S02]  /*3de0*/  VIADD R8, R6.reuse, 0x200 ;  /* 0x0000020006087836 */ /* 0x040fe40000000000 */
[----:B------:R-:W-:Y:S01]  /*3df0*/  VIADD R6, R6, 0x220 ;  /* 0x0000022006067836 */ /* 0x000fe20000000000 */
        /* <DEDUP_REMOVED lines=17> */
.L_x_485:
[----:B------:R-:W-:Y:S01]  /*3f10*/  BSSY B1, `(.L_x_512) ;  /* 0x0000006000017945 */ /* 0x000fe20003800000 */
[----:B------:R-:W-:Y:S01]  /*3f20*/  PLOP3.LUT P0, PT, P0, PT, PT, 0x8, 0x80 ;  /* 0x000000000080781c */ /* 0x000fe2000070e170 */
[----:B------:R-:W-:-:S12]  /*3f30*/  IMAD.MOV.U32 R8, RZ, RZ, -0x1 ;  /* 0xffffffffff087424 */ /* 0x000fd800078e00ff */
[----:B------:R-:W-:Y:S05]  /*3f40*/  WARPSYNC.COLLECTIVE R8, `(.L_x_513) ;  /* 0x0000000008087348 */ /* 0x000fea0003c00000 */
[----:B------:R-:W-:Y:S01]  /*3f50*/  VOTE.ANY P0, P0 ;  /* 0x0000000000ff7806 */ /* 0x000fe20000000100 */
[----:B------:R-:W-:-:S12]  /*3f60*/  ENDCOLLECTIVE ;  /* 0x000000000000791b */ /* 0x000fd80003800000 */
.L_x_513:
[----:B------:R-:W-:Y:S05]  /*3f70*/  BSYNC B1 ;  /* 0x0000000000017941 */ /* 0x000fea0003800000 */
.L_x_512:
[----:B------:R-:W-:Y:S05]  /*3f80*/  BRA `(.L_x_514) ;  /* 0xffffffd000087947 */ /* 0x000fea000383ffff */
.L_x_487:
[----:B------:R-:W-:Y:S01]  /*3f90*/  BSSY B1, `(.L_x_515) ;  /* 0x0000006000017945 */ /* 0x000fe20003800000 */
[----:B------:R-:W-:Y:S01]  /*3fa0*/  PLOP3.LUT P0, PT, P0, PT, PT, 0x8, 0x80 ;  /* 0x000000000080781c */ /* 0x000fe2000070e170 */
[----:B------:R-:W-:-:S12]  /*3fb0*/  IMAD.MOV.U32 R8, RZ, RZ, -0x1 ;  /* 0xffffffffff087424 */ /* 0x000fd800078e00ff */
[----:B------:R-:W-:Y:S05]  /*3fc0*/  WARPSYNC.COLLECTIVE R8, `(.L_x_516) ;  /* 0x0000000008087348 */ /* 0x000fea0003c00000 */
[----:B------:R-:W-:Y:S01]  /*3fd0*/  VOTE.ANY P0, P0 ;  /* 0x0000000000ff7806 */ /* 0x000fe20000000100 */
[----:B------:R-:W-:-:S12]  /*3fe0*/  ENDCOLLECTIVE ;  /* 0x000000000000791b */ /* 0x000fd80003800000 */
.L_x_516:
[----:B------:R-:W-:Y:S05]  /*3ff0*/  BSYNC B1 ;  /* 0x0000000000017941 */ /* 0x000fea0003800000 */
.L_x_515:
[----:B------:R-:W-:Y:S05]  /*4000*/  BRA `(.L_x_517) ;  /* 0xffffffd0000c7947 */ /* 0x000fea000383ffff */
.L_x_489:
[----:B------:R-:W0:Y:S01]  /*4010*/  S2R R45, SR_GEMASK ;  /* 0x00000000002d7919 */ /* 0x000e220000003c00 */
[----:B------:R-:W-:Y:S01]  /*4020*/  BSSY B1, `(.L_x_518) ;  /* 0x0000007000017945 */ /* 0x000fe20003800000 */
[----:B------:R-:W-:Y:S01]  /*4030*/  ISETP.NE.AND P0, PT, R14, 0x65, PT ;  /* 0x000000650e00780c */ /* 0x000fe20003f05270 */
[----:B------:R-:W-:Y:S01]  /*4040*/  IMAD.MOV.U32 R8, RZ, RZ, -0x1 ;  /* 0xffffffffff087424 */ /* 0x000fe200078e00ff */
[----:B------:R-:W-:-:S13]  /*4050*/  PLOP3.LUT P2, PT, P2, PT, PT, 0x8, 0x80 ;  /* 0x000000000080781c */ /* 0x000fda000174e170 */
[----:B0-----:R-:W-:Y:S05]  /*4060*/  WARPSYNC.COLLECTIVE R8, `(.L_x_519) ;  /* 0x0000000008087348 */ /* 0x001fea0003c00000 */
[----:B------:R-:W-:Y:S01]  /*4070*/  VOTE.ANY R8, PT, P2 ;  /* 0x0000000000087806 */ /* 0x000fe200010e0100 */
[----:B0-----:R-:W-:Y:S06]  /*4080*/  ENDCOLLECTIVE ;  /* 0x000000000000791b */ /* 0x001fec0003800000 */
.L_x_519:
[----:B------:R-:W-:Y:S05]  /*4090*/  BSYNC B1 ;  /* 0x0000000000017941 */ /* 0x000fea0003800000 */
.L_x_518:
[----:B------:R-:W-:Y:S01]  /*40a0*/  LOP3.LUT R8, R8, 0x80000000, R45, 0xec, !PT ;  /* 0x8000000008087812 */ /* 0x000fe200078eec2d */
[----:B------:R-:W-:Y:S02]  /*40b0*/  IMAD.MOV.U32 R10, RZ, RZ, 0x1 ;  /* 0x00000001ff0a7424 */ /* 0x000fe400078e00ff */
[----:B------:R-:W-:Y:S02]  /*40c0*/  VIADD R33, R44, 0x2 ;  /* 0x000000022c217836 */ /* 0x000fe40000000000 */
[----:B------:R-:W-:Y:S02]  /*40d0*/  VIADD R9, R8, 0xffffffff ;  /* 0xffffffff08097836 */ /* 0x000fe40000000000 */
[C---:B------:R-:W-:Y:S02]  /*40e0*/  VIADD R32, R44.reuse, 0x4 ;  /* 0x000000042c207836 */ /* 0x040fe40000000000 */
[----:B------:R-:W-:Y:S01]  /*40f0*/  VIADD R19, R44, 0x8 ;  /* 0x000000082c137836 */ /* 0x000fe20000000000 */
[----:B------:R-:W-:Y:S01]  /*4100*/  LOP3.LUT R38, R8, R9, RZ, 0xc, !PT ;  /* 0x0000000908267212 */ /* 0x000fe200078e0cff */
[----:B------:R-:W-:-:S02]  /*4110*/  IMAD.MOV.U32 R8, RZ, RZ, -0x1 ;  /* 0xffffffffff087424 */ /* 0x000fc400078e00ff */
[----:B------:R-:W-:-:S03]  /*4120*/  VIADD R34, R44, 0x10 ;  /* 0x000000102c227836 */ /* 0x000fc60000000000 */
[----:B------:R-:W0:Y:S02]  /*4130*/  POPC R38, R38 ;  /* 0x0000002600267309 */ /* 0x000e240000000000 */
[----:B0-----:R-:W-:-:S07]  /*4140*/  IMAD.MOV.U32 R9, RZ, RZ, R38 ;  /* 0x000000ffff097224 */ /* 0x001fce00078e0026 */
[----:B------:R-:W-:Y:S05]  /*4150*/  WARPSYNC.COLLECTIVE R8, `(.L_x_520) ;  /* 0x0000000008087348 */ /* 0x000fea0003c00000 */
[----:B------:R0:W1:Y:S02]  /*4160*/  SHFL.DOWN P2, R16, R15, R10, R9 ;  /* 0x0800000a0f107389 */ /* 0x0000640000040009 */
[----:B01----:R-:W-:Y:S05]  /*4170*/  ENDCOLLECTIVE ;  /* 0x000000000000791b */ /* 0x003fea0003800000 */
.L_x_520:
[----:B------:R-:W-:Y:S01]  /*4180*/  IMAD.MOV.U32 R10, RZ, RZ, 0x2 ;  /* 0x00000002ff0a7424 */ /* 0x000fe200078e00ff */
[----:B------:R-:W-:-:S04]  /*4190*/  ISETP.GE.AND P2, PT, R44, R38, PT ;  /* 0x000000262c00720c */ /* 0x000fc80003f46270 */
[----:B------:R-:W-:-:S05]  /*41a0*/  SEL R16, R16, RZ, !P2 ;  /* 0x000000ff10107207 */ /* 0x000fca0005000000 */
[----:B------:R-:W-:-:S04]  /*41b0*/  IMAD.IADD R17, R16, 0x1, R15 ;  /* 0x0000000110117824 */ /* 0x000fc800078e020f */
[----:B------:R-:W-:-:S07]  /*41c0*/  IMAD.MOV.U32 R15, RZ, RZ, R17 ;  /* 0x000000ffff0f7224 */ /* 0x000fce00078e0011 */
[----:B------:R-:W-:Y:S05]  /*41d0*/  WARPSYNC.COLLECTIVE R8, `(.L_x_521) ;  /* 0x0000000008087348 */ /* 0x000fea0003c00000 */
[----:B------:R0:W1:Y:S02]  /*41e0*/  SHFL.DOWN P2, R16, R15, R10, R9 ;  /* 0x0800000a0f107389 */ /* 0x0000640000040009 */
[----:B01----:R-:W-:Y:S05]  /*41f0*/  ENDCOLLECTIVE ;  /* 0x000000000000791b */ /* 0x003fea0003800000 */
.L_x_521:
[----:B------:R-:W-:Y:S01]  /*4200*/  IMAD.MOV.U32 R10, RZ, RZ, 0x4 ;  /* 0x00000004ff0a7424 */ /* 0x000fe200078e00ff */
[----:B------:R-:W-:-:S04]  /*4210*/  ISETP.GT.AND P2, PT, R33, R38, PT ;  /* 0x000000262100720c */ /* 0x000fc80003f44270 */
[----:B------:R-:W-:-:S05]  /*4220*/  SEL R16, R16, RZ, !P2 ;  /* 0x000000ff10107207 */ /* 0x000fca0005000000 */
[----:B------:R-:W-:-:S04]  /*4230*/  IMAD.IADD R35, R17, 0x1, R16 ;  /* 0x0000000111237824 */ /* 0x000fc800078e0210 */
[----:B------:R-:W-:-:S07]  /*4240*/  IMAD.MOV.U32 R15, RZ, RZ, R35 ;  /* 0x000000ffff0f7224 */ /* 0x000fce00078e0023 */
[----:B------:R-:W-:Y:S05]  /*4250*/  WARPSYNC.COLLECTIVE R8, `(.L_x_522) ;  /* 0x0000000008087348 */ /* 0x000fea0003c00000 */
[----:B------:R0:W1:Y:S02]  /*4260*/  SHFL.DOWN P2, R16, R15, R10, R9 ;  /* 0x0800000a0f107389 */ /* 0x0000640000040009 */
[----:B01----:R-:W-:Y:S05]  /*4270*/  ENDCOLLECTIVE ;  /* 0x000000000000791b */ /* 0x003fea0003800000 */
.L_x_522:
        /* <DEDUP_REMOVED lines=8> */
.L_x_523:
        /* <DEDUP_REMOVED lines=8> */
.L_x_524:
[----:B------:R-:W0:Y:S01]  /*4380*/  LDC.64 R8, c[0x0][0x390] ;  /* 0x0000e400ff087b82 */ /* 0x000e220000000a00 */
[----:B------:R-:W-:-:S04]  /*4390*/  ISETP.GT.AND P2, PT, R34, R38, PT ;  /* 0x000000262200720c */ /* 0x000fc80003f44270 */
[----:B------:R-:W-:-:S05]  /*43a0*/  SEL R16, R16, RZ, !P2 ;  /* 0x000000ff10107207 */ /* 0x000fca0005000000 */
[----:B------:R-:W-:Y:S01]  /*43b0*/  IMAD.IADD R36, R17, 0x1, R16 ;  /* 0x0000000111247824 */ /* 0x000fe200078e0210 */
[----:B0-----:R-:W-:Y:S01]  /*43c0*/  IADD3 R35, P2, PT, R8, 0x100, RZ ;  /* 0x0000010008237810 */ /* 0x001fe20007f5e0ff */
[----:B------:R-:W-:-:S04]  /*43d0*/  IMAD.MOV.U32 R8, RZ, RZ, -0x1 ;  /* 0xffffffffff087424 */ /* 0x000fc800078e00ff */
[----:B------:R-:W-:-:S08]  /*43e0*/  IMAD.X R37, RZ, RZ, R9, P2 ;  /* 0x000000ffff257224 */ /* 0x000fd000010e0609 */
[----:B------:R-:W-:Y:S05]  /*43f0*/  WARPSYNC.COLLECTIVE R8, `(.L_x_525) ;  /* 0x0000000008087348 */ /* 0x000fea0003c00000 */
[----:B------:R-:W-:Y:S01]  /*4400*/  VOTE.ALL P0, P0 ;  /* 0x0000000000ff7806 */ /* 0x000fe20000000000 */
[----:B------:R-:W-:-:S12]  /*4410*/  ENDCOLLECTIVE ;  /* 0x000000000000791b */ /* 0x000fd80003800000 */
.L_x_525:
[----:B------:R-:W-:Y:S05]  /*4420*/  BRA `(.L_x_526) ;  /* 0xffffffcc00a07947 */ /* 0x000fea000383ffff */
.L_x_491:
[----:B------:R-:W-:Y:S01]  /*4430*/  BSSY B1, `(.L_x_527) ;  /* 0x0000006000017945 */ /* 0x000fe20003800000 */
[----:B------:R-:W-:Y:S01]  /*4440*/  PLOP3.LUT P0, PT, P0, PT, PT, 0x8, 0x80 ;  /* 0x000000000080781c */ /* 0x000fe2000070e170 */
[----:B------:R-:W-:-:S12]  /*4450*/  IMAD.MOV.U32 R8, RZ, RZ, -0x1 ;  /* 0xffffffffff087424 */ /* 0x000fd800078e00ff */
[----:B------:R-:W-:Y:S05]  /*4460*/  WARPSYNC.COLLECTIVE R8, `(.L_x_528) ;  /* 0x0000000008087348 */ /* 0x000fea0003c00000 */
[----:B------:R-:W-:Y:S01]  /*4470*/  VOTE.ANY P0, P0 ;  /* 0x0000000000ff7806 */ /* 0x000fe20000000100 */
[----:B------:R-:W-:-:S12]  /*4480*/  ENDCOLLECTIVE ;  /* 0x000000000000791b */ /* 0x000fd80003800000 */
.L_x_528:
[----:B------:R-:W-:Y:S05]  /*4490*/  BSYNC B1 ;  /* 0x0000000000017941 */ /* 0x000fea0003800000 */
.L_x_527:
[----:B------:R-:W-:Y:S05]  /*44a0*/  BRA `(.L_x_529) ;  /* 0xffffffcc00b07947 */ /* 0x000fea000383ffff */
.L_x_493:
[----:B------:R-:W-:Y:S01]  /*44b0*/  BSSY B1, `(.L_x_530) ;  /* 0x0000006000017945 */ /* 0x000fe20003800000 */
[----:B------:R-:W-:Y:S01]  /*44c0*/  PLOP3.LUT P0, PT, P0, PT, PT, 0x8, 0x80 ;  /* 0x000000000080781c */ /* 0x000fe2000070e170 */
[----:B------:R-:W-:-:S12]  /*44d0*/  IMAD.MOV.U32 R8, RZ, RZ, -0x1 ;  /* 0xffffffffff087424 */ /* 0x000fd800078e00ff */
[----:B------:R-:W-:Y:S05]  /*44e0*/  WARPSYNC.COLLECTIVE R8, `(.L_x_531) ;  /* 0x0000000008087348 */ /* 0x000fea0003c00000 */
[----:B------:R-:W-:Y:S01]  /*44f0*/  VOTE.ANY P0, P0 ;  /* 0x0000000000ff7806 */ /* 0x000fe20000000100 */
[----:B------:R-:W-:-:S12]  /*4500*/  ENDCOLLECTIVE ;  /* 0x000000000000791b */ /* 0x000fd80003800000 */
.L_x_531:
[----:B------:R-:W-:Y:S05]  /*4510*/  BSYNC B1 ;  /* 0x0000000000017941 */ /* 0x000fea0003800000 */
.L_x_530:
[----:B------:R-:W-:Y:S05]  /*4520*/  BRA `(.L_x_532) ;  /* 0xffffffcc00b47947 */ /* 0x000fea000383ffff */
.L_x_495:
[----:B------:R-:W-:Y:S01]  /*4530*/  BSSY B1, `(.L_x_533) ;  /* 0x0000006000017945 */ /* 0x000fe20003800000 */
[----:B------:R-:W-:Y:S01]  /*4540*/  PLOP3.LUT P2, PT, P0, PT, PT, 0x8, 0x80 ;  /* 0x000000000080781c */ /* 0x000fe2000074e170 */
[----:B------:R-:W-:-:S12]  /*4550*/  IMAD.MOV.U32 R8, RZ, RZ, -0x1 ;  /* 0xffffffffff087424 */ /* 0x000fd800078e00ff */
[----:B------:R-:W-:Y:S05]  /*4560*/  WARPSYNC.COLLECTIVE R8, `(.L_x_534) ;  /* 0x0000000008087348 */ /* 0x000fea0003c00000 */
[----:B------:R-:W-:Y:S01]  /*4570*/  VOTE.ANY R8, PT, P2 ;  /* 0x0000000000087806 */ /* 0x000fe200010e0100 */
[----:B------:R-:W-:Y:S06]  /*4580*/  ENDCOLLECTIVE ;  /* 0x000000000000791b */ /* 0x000fec0003800000 */
.L_x_534:
[----:B------:R-:W-:Y:S05]  /*4590*/  BSYNC B1 ;  /* 0x0000000000017941 */ /* 0x000fea0003800000 */
.L_x_533:
[----:B------:R-:W-:Y:S01]  /*45a0*/  LOP3.LUT R8, R8, 0x80000000, R45, 0xec, !PT ;  /* 0x8000000008087812 */ /* 0x000fe200078eec2d */
[----:B------:R-:W-:Y:S02]  /*45b0*/  IMAD.MOV.U32 R10, RZ, RZ, 0x1 ;  /* 0x00000001ff0a7424 */ /* 0x000fe400078e00ff */
[----:B------:R-:W-:Y:S02]  /*45c0*/  VIADD R18, R18, 0xffffffe0 ;  /* 0xffffffe012127836 */ /* 0x000fe40000000000 */
[----:B------:R-:W-:-:S05]  /*45d0*/  VIADD R9, R8, 0xffffffff ;  /* 0xffffffff08097836 */ /* 0x000fca0000000000 */
[----:B------:R-:W-:Y:S01]  /*45e0*/  LOP3.LUT R17, R8, R9, RZ, 0xc, !PT ;  /* 0x0000000908117212 */ /* 0x000fe200078e0cff */
[----:B------:R-:W-:-:S03]  /*45f0*/  IMAD.MOV.U32 R8, RZ, RZ, -0x1 ;  /* 0xffffffffff087424 */ /* 0x000fc600078e00ff */
[----:B------:R0:W1:Y:S04]  /*4600*/  POPC R9, R17 ;  /* 0x0000001100097309 */ /* 0x0000680000000000 */
[----:B01----:R-:W-:Y:S05]  /*4610*/  WARPSYNC.COLLECTIVE R8, `(.L_x_535) ;  /* 0x0000000008087348 */ /* 0x003fea0003c00000 */
[----:B-1----:R1:W2:Y:S02]  /*4620*/  SHFL.DOWN P2, R16, R15, R10, R9 ;  /* 0x0800000a0f107389 */ /* 0x0022a40000040009 */
[----:B012---:R-:W-:Y:S05]  /*4630*/  ENDCOLLECTIVE ;  /* 0x000000000000791b */ /* 0x007fea0003800000 */
.L_x_535:
[----:B------:R-:W-:Y:S01]  /*4640*/  ISETP.GE.AND P0, PT, R44, R9, PT ;  /* 0x000000092c00720c */ /* 0x000fe20003f06270 */
[----:B------:R-:W-:-:S03]  /*4650*/  IMAD.MOV.U32 R10, RZ, RZ, 0x2 ;  /* 0x00000002ff0a7424 */ /* 0x000fc600078e00ff */
[----:B------:R-:W-:Y:S02]  /*4660*/  SEL R16, R16, RZ, !P0 ;  /* 0x000000ff10107207 */ /* 0x000fe40004000000 */
[----:B------:R-:W-:-:S03]  /*4670*/  ISETP.GT.AND P0, PT, R33, R9, PT ;  /* 0x000000092100720c */ /* 0x000fc60003f04270 */
[----:B------:R-:W-:-:S10]  /*4680*/  IMAD.IADD R15, R16, 0x1, R15 ;  /* 0x00000001100f7824 */ /* 0x000fd400078e020f */
[----:B------:R-:W-:Y:S05]  /*4690*/  WARPSYNC.COLLECTIVE R8, `(.L_x_536) ;  /* 0x0000000008087348 */ /* 0x000fea0003c00000 */
[----:B------:R0:W1:Y:S02]  /*46a0*/  SHFL.DOWN P2, R16, R15, R10, R9 ;  /* 0x0800000a0f107389 */ /* 0x0000640000040009 */
[----:B01----:R-:W-:Y:S05]  /*46b0*/  ENDCOLLECTIVE ;  /* 0x000000000000791b */ /* 0x003fea0003800000 */
.L_x_536:
[----:B------:R-:W-:Y:S01]  /*46c0*/  IMAD.MOV.U32 R10, RZ, RZ, 0x4 ;  /* 0x00000004ff0a7424 */ /* 0x000fe200078e00ff */
[----:B------:R-:W-:Y:S02]  /*46d0*/  SEL R16, R16, RZ, !P0 ;  /* 0x000000ff10107207 */ /* 0x000fe40004000000 */
[----:B------:R-:W-:-:S03]  /*46e0*/  ISETP.GT.AND P0, PT, R32, R9, PT ;  /* 0x000000092000720c */ /* 0x000fc60003f04270 */
[----:B------:R-:W-:-:S10]  /*46f0*/  IMAD.IADD R15, R15, 0x1, R16 ;  /* 0x000000010f0f7824 */ /* 0x000fd400078e0210 */
[----:B------:R-:W-:Y:S05]  /*4700*/  WARPSYNC.COLLECTIVE R8, `(.L_x_537) ;  /* 0x0000000008087348 */ /* 0x000fea0003c00000 */
[----:B------:R0:W1:Y:S02]  /*4710*/  SHFL.DOWN P2, R16, R15, R10, R9 ;  /* 0x0800000a0f107389 */ /* 0x0000640000040009 */
[----:B01----:R-:W-:Y:S05]  /*4720*/  ENDCOLLECTIVE ;  /* 0x000000000000791b */ /* 0x003fea0003800000 */
.L_x_537:
[----:B------:R-:W-:Y:S01]  /*4730*/  IMAD.MOV.U32 R10, RZ, RZ, 0x8 ;  /* 0x00000008ff0a7424 */ /* 0x000fe200078e00ff */
[----:B------:R-:W-:Y:S02]  /*4740*/  SEL R16, R16, RZ, !P0 ;  /* 0x000000ff10107207 */ /* 0x000fe40004000000 */
[----:B------:R-:W-:-:S03]  /*4750*/  ISETP.GT.AND P0, PT, R19, R9, PT ;  /* 0x000000091300720c */ /* 0x000fc60003f04270 */
[----:B------:R-:W-:-:S10]  /*4760*/  IMAD.IADD R15, R15, 0x1, R16 ;  /* 0x000000010f0f7824 */ /* 0x000fd400078e0210 */
[----:B------:R-:W-:Y:S05]  /*4770*/  WARPSYNC.COLLECTIVE R8, `(.L_x_538) ;  /* 0x0000000008087348 */ /* 0x000fea0003c00000 */
[----:B------:R0:W1:Y:S02]  /*4780*/  SHFL.DOWN P2, R16, R15, R10, R9 ;  /* 0x0800000a0f107389 */ /* 0x0000640000040009 */
[----:B01----:R-:W-:Y:S05]  /*4790*/  ENDCOLLECTIVE ;  /* 0x000000000000791b */ /* 0x003fea0003800000 */
.L_x_538:
[----:B------:R-:W-:Y:S01]  /*47a0*/  IMAD.MOV.U32 R10, RZ, RZ, 0x10 ;  /* 0x00000010ff0a7424 */ /* 0x000fe200078e00ff */
[----:B------:R-:W-:Y:S02]  /*47b0*/  SEL R16, R16, RZ, !P0 ;  /* 0x000000ff10107207 */ /* 0x000fe40004000000 */
[----:B------:R-:W-:-:S03]  /*47c0*/  ISETP.GT.AND P0, PT, R34, R9, PT ;  /* 0x000000092200720c */ /* 0x000fc60003f04270 */
[----:B------:R-:W-:-:S10]  /*47d0*/  IMAD.IADD R15, R15, 0x1, R16 ;  /* 0x000000010f0f7824 */ /* 0x000fd400078e0210 */
[----:B------:R-:W-:Y:S05]  /*47e0*/  WARPSYNC.COLLECTIVE R8, `(.L_x_539) ;  /* 0x0000000008087348 */ /* 0x000fea0003c00000 */
[----:B------:R0:W1:Y:S02]  /*47f0*/  SHFL.DOWN P2, R16, R15, R10, R9 ;  /* 0x0800000a0f107389 */ /* 0x0000640000040009 */
[----:B01----:R-:W-:Y:S05]  /*4800*/  ENDCOLLECTIVE ;  /* 0x000000000000791b */ /* 0x003fea0003800000 */
.L_x_539:
[----:B------:R-:W-:Y:S02]  /*4810*/  SEL R16, R16, RZ, !P0 ;  /* 0x000000ff10107207 */ /* 0x000fe40004000000 */
[----:B------:R-:W-:Y:S02]  /*4820*/  ISETP.NE.AND P0, PT, R14, 0x65, PT ;  /* 0x000000650e00780c */ /* 0x000fe40003f05270 */
[----:B------:R-:W-:-:S11]  /*4830*/  IADD3 R36, PT, PT, R15, R16, R36 ;  /* 0x000000100f247210 */ /* 0x000fd60007ffe024 */
[----:B------:R-:W-:Y:S05]  /*4840*/  WARPSYNC.COLLECTIVE R8, `(.L_x_540) ;  /* 0x0000000008087348 */ /* 0x000fea0003c00000 */
[----:B------:R-:W-:Y:S01]  /*4850*/  VOTE.ALL P0, P0 ;  /* 0x0000000000ff7806 */ /* 0x000fe20000000000 */
[----:B------:R-:W-:-:S12]  /*4860*/  ENDCOLLECTIVE ;  /* 0x000000000000791b */ /* 0x000fd80003800000 */
.L_x_540:
[----:B------:R-:W-:Y:S05]  /*4870*/  BRA `(.L_x_541) ;  /* 0xffffffcc00607947 */ /* 0x000fea000383ffff */
.L_x_500:
[----:B------:R-:W-:Y:S01]  /*4880*/  BSSY B0, `(.L_x_542) ;  /* 0x0000006000007945 */ /* 0x000fe20003800000 */
[----:B------:R-:W-:Y:S01]  /*4890*/  PLOP3.LUT P0, PT, P0, PT, PT, 0x8, 0x80 ;  /* 0x000000000080781c */ /* 0x000fe2000070e170 */
[----:B------:R-:W-:-:S12]  /*48a0*/  IMAD.MOV.U32 R8, RZ, RZ, -0x1 ;  /* 0xffffffffff087424 */ /* 0x000fd800078e00ff */
[----:B------:R-:W-:Y:S05]  /*48b0*/  WARPSYNC.COLLECTIVE R8, `(.L_x_543) ;  /* 0x0000000008087348 */ /* 0x000fea0003c00000 */
[----:B------:R-:W-:Y:S01]  /*48c0*/  VOTE.ANY P0, P0 ;  /* 0x0000000000ff7806 */ /* 0x000fe20000000100 */
[----:B------:R-:W-:-:S12]  /*48d0*/  ENDCOLLECTIVE ;  /* 0x000000000000791b */ /* 0x000fd80003800000 */
.L_x_543:
[----:B------:R-:W-:Y:S05]  /*48e0*/  BSYNC B0 ;  /* 0x0000000000007941 */ /* 0x000fea0003800000 */
.L_x_542:
[----:B------:R-:W-:Y:S05]  /*48f0*/  BRA `(.L_x_544) ;  /* 0xffffffe400787947 */ /* 0x000fea000383ffff */
.L_x_502:
[----:B------:R-:W-:Y:S01]  /*4900*/  BSSY B0, `(.L_x_545) ;  /* 0x0000006000007945 */ /* 0x000fe20003800000 */
[----:B------:R-:W-:Y:S01]  /*4910*/  PLOP3.LUT P0, PT, P0, PT, PT, 0x8, 0x80 ;  /* 0x000000000080781c */ /* 0x000fe2000070e170 */
[----:B------:R-:W-:-:S12]  /*4920*/  IMAD.MOV.U32 R8, RZ, RZ, -0x1 ;  /* 0xffffffffff087424 */ /* 0x000fd800078e00ff */
[----:B------:R-:W-:Y:S05]  /*4930*/  WARPSYNC.COLLECTIVE R8, `(.L_x_546) ;  /* 0x0000000008087348 */ /* 0x000fea0003c00000 */
[----:B------:R-:W-:Y:S01]  /*4940*/  VOTE.ANY P0, P0 ;  /* 0x0000000000ff7806 */ /* 0x000fe20000000100 */
[----:B------:R-:W-:-:S12]  /*4950*/  ENDCOLLECTIVE ;  /* 0x000000000000791b */ /* 0x000fd80003800000 */
.L_x_546:
[----:B------:R-:W-:Y:S05]  /*4960*/  BSYNC B0 ;  /* 0x0000000000007941 */ /* 0x000fea0003800000 */
.L_x_545:
[----:B------:R-:W-:Y:S05]  /*4970*/  BRA `(.L_x_547) ;  /* 0xffffffe4007c7947 */ /* 0x000fea000383ffff */
.L_x_504:
        /* <DEDUP_REMOVED lines=8> */
.L_x_549:
[----:B------:R-:W-:Y:S05]  /*4a00*/  BSYNC B0 ;  /* 0x0000000000007941 */ /* 0x000fea0003800000 */
.L_x_548:
[----:B------:R-:W-:Y:S01]  /*4a10*/  LOP3.LUT R8, R8, 0x80000000, R42, 0xec, !PT ;  /* 0x8000000008087812 */ /* 0x000fe200078eec2a */
[----:B------:R-:W-:Y:S02]  /*4a20*/  IMAD.MOV.U32 R10, RZ, RZ, 0x1 ;  /* 0x00000001ff0a7424 */ /* 0x000fe400078e00ff */
[----:B------:R-:W-:Y:S02]  /*4a30*/  VIADD R19, R35, 0x2 ;  /* 0x0000000223137836 */ /* 0x000fe40000000000 */
[----:B------:R-:W-:-:S05]  /*4a40*/  VIADD R9, R8, 0xffffffff ;  /* 0xffffffff08097836 */ /* 0x000fca0000000000 */
[----:B------:R-:W-:Y:S01]  /*4a50*/  LOP3.LUT R38, R8, R9, RZ, 0xc, !PT ;  /* 0x0000000908267212 */ /* 0x000fe200078e0cff */
[----:B------:R-:W-:-:S05]  /*4a60*/  IMAD.MOV.U32 R8, RZ, RZ, -0x1 ;  /* 0xffffffffff087424 */ /* 0x000fca00078e00ff */
[----:B------:R-:W0:Y:S02]  /*4a70*/  POPC R38, R38 ;  /* 0x0000002600267309 */ /* 0x000e240000000000 */
[----:B0-----:R-:W-:Y:S01]  /*4a80*/  IMAD.MOV.U32 R9, RZ, RZ, R38 ;  /* 0x000000ffff097224 */ /* 0x001fe200078e0026 */
[----:B------:R-:W-:-:S13]  /*4a90*/  ISETP.GT.AND P3, PT, R19, R38, PT ;  /* 0x000000261300720c */ /* 0x000fda0003f64270 */
[----:B------:R-:W-:Y:S05]  /*4aa0*/  WARPSYNC.COLLECTIVE R8, `(.L_x_550) ;  /* 0x0000000008087348 */ /* 0x000fea0003c00000 */
[----:B------:R0:W1:Y:S02]  /*4ab0*/  SHFL.DOWN P2, R16, R15, R10, R9 ;  /* 0x0800000a0f107389 */ /* 0x0000640000040009 */
[----:B01----:R-:W-:Y:S05]  /*4ac0*/  ENDCOLLECTIVE ;  /* 0x000000000000791b */ /* 0x003fea0003800000 */
.L_x_550:
        /* <DEDUP_REMOVED lines=8> */
.L_x_551:
[----:B------:R-:W-:Y:S01]  /*4b50*/  IMAD.MOV.U32 R10, RZ, RZ, 0x4 ;  /* 0x00000004ff0a7424 */ /* 0x000fe200078e00ff */
[----:B------:R-:W-:-:S05]  /*4b60*/  SEL R16, R16, RZ, !P3 ;  /* 0x000000ff10107207 */ /* 0x000fca0005800000 */
[----:B------:R-:W-:Y:S02]  /*4b70*/  IMAD.IADD R19, R17, 0x1, R16 ;  /* 0x0000000111137824 */ /* 0x000fe400078e0210 */
[----:B------:R-:W-:Y:S02]  /*4b80*/  VIADD R17, R35, 0x4 ;  /* 0x0000000423117836 */ /* 0x000fe40000000000 */
[----:B------:R-:W-:-:S03]  /*4b90*/  IMAD.MOV.U32 R15, RZ, RZ, R19 ;  /* 0x000000ffff0f7224 */ /* 0x000fc600078e0013 */
[----:B------:R-:W-:Y:S01]  /*4ba0*/  ISETP.GT.AND P3, PT, R17, R38, PT ;  /* 0x000000261100720c */ /* 0x000fe20003f64270 */
[----:B------:R-:W-:-:S12]  /*4bb0*/  VIADD R17, R35, 0x8 ;  /* 0x0000000823117836 */ /* 0x000fd80000000000 */
[----:B------:R-:W-:Y:S05]  /*4bc0*/  WARPSYNC.COLLECTIVE R8, `(.L_x_552) ;  /* 0x0000000008087348 */ /* 0x000fea0003c00000 */
[----:B------:R0:W1:Y:S02]  /*4bd0*/  SHFL.DOWN P2, R16, R15, R10, R9 ;  /* 0x0800000a0f107389 */ /* 0x0000640000040009 */
[----:B01----:R-:W-:Y:S05]  /*4be0*/  ENDCOLLECTIVE ;  /* 0x000000000000791b */ /* 0x003fea0003800000 */
.L_x_552:
        /* <DEDUP_REMOVED lines=9> */
.L_x_553:
[----:B------:R-:W-:Y:S01]  /*4c80*/  IMAD.MOV.U32 R10, RZ, RZ, 0x10 ;  /* 0x00000010ff0a7424 */ /* 0x000fe200078e00ff */
[----:B------:R-:W-:-:S05]  /*4c90*/  SEL R16, R16, RZ, !P3 ;  /* 0x000000ff10107207 */ /* 0x000fca0005800000 */
[----:B------:R-:W-:-:S04]  /*4ca0*/  IMAD.IADD R17, R37, 0x1, R16 ;  /* 0x0000000125117824 */ /* 0x000fc800078e0210 */
[----:B------:R-:W-:-:S07]  /*4cb0*/  IMAD.MOV.U32 R15, RZ, RZ, R17 ;  /* 0x000000ffff0f7224 */ /* 0x000fce00078e0011 */
[----:B------:R-:W-:Y:S05]  /*4cc0*/  WARPSYNC.COLLECTIVE R8, `(.L_x_554) ;  /* 0x0000000008087348 */ /* 0x000fea0003c00000 */
[----:B------:R0:W1:Y:S02]  /*4cd0*/  SHFL.DOWN P2, R16, R15, R10, R9 ;  /* 0x0800000a0f107389 */ /* 0x0000640000040009 */
[----:B01----:R-:W-:Y:S05]  /*4ce0*/  ENDCOLLECTIVE ;  /* 0x000000000000791b */ /* 0x003fea0003800000 */
.L_x_554:
        /* <DEDUP_REMOVED lines=10> */
.L_x_555:
[----:B------:R-:W-:Y:S05]  /*4d90*/  BRA `(.L_x_556) ;  /* 0xffffffe400107947 */ /* 0x000fea000383ffff */
.L_x_506:
[----:B------:R-:W-:Y:S01]  /*4da0*/  BSSY B0, `(.L_x_557) ;  /* 0x0000006000007945 */ /* 0x000fe20003800000 */
[----:B------:R-:W-:Y:S01]  /*4db0*/  PLOP3.LUT P0, PT, P0, PT, PT, 0x8, 0x80 ;  /* 0x000000000080781c */ /* 0x000fe2000070e170 */
[----:B------:R-:W-:-:S12]  /*4dc0*/  IMAD.MOV.U32 R8, RZ, RZ, -0x1 ;  /* 0xffffffffff087424 */ /* 0x000fd800078e00ff */
[----:B------:R-:W-:Y:S05]  /*4dd0*/  WARPSYNC.COLLECTIVE R8, `(.L_x_558) ;  /* 0x0000000008087348 */ /* 0x000fea0003c00000 */
[----:B------:R-:W-:Y:S01]  /*4de0*/  VOTE.ANY P0, P0 ;  /* 0x0000000000ff7806 */ /* 0x000fe20000000100 */
[----:B------:R-:W-:-:S12]  /*4df0*/  ENDCOLLECTIVE ;  /* 0x000000000000791b */ /* 0x000fd80003800000 */
.L_x_558:
[----:B------:R-:W-:Y:S05]  /*4e00*/  BSYNC B0 ;  /* 0x0000000000007941 */ /* 0x000fea0003800000 */
.L_x_557:
[----:B------:R-:W-:Y:S05]  /*4e10*/  BRA `(.L_x_559) ;  /* 0xffffffe400207947 */ /* 0x000fea000383ffff */
.L_x_508:
[----:B------:R-:W-:Y:S01]  /*4e20*/  BSSY B0, `(.L_x_560) ;  /* 0x0000006000007945 */ /* 0x000fe20003800000 */
[----:B------:R-:W-:Y:S01]  /*4e30*/  PLOP3.LUT P0, PT, P0, PT, PT, 0x8, 0x80 ;  /* 0x000000000080781c */ /* 0x000fe2000070e170 */
[----:B------:R-:W-:-:S12]  /*4e40*/  IMAD.MOV.U32 R8, RZ, RZ, -0x1 ;  /* 0xffffffffff087424 */ /* 0x000fd800078e00ff */
[----:B------:R-:W-:Y:S05]  /*4e50*/  WARPSYNC.COLLECTIVE R8, `(.L_x_561) ;  /* 0x0000000008087348 */ /* 0x000fea0003c00000 */
[----:B------:R-:W-:Y:S01]  /*4e60*/  VOTE.ANY P0, P0 ;  /* 0x0000000000ff7806 */ /* 0x000fe20000000100 */
[----:B------:R-:W-:-:S12]  /*4e70*/  ENDCOLLECTIVE ;  /* 0x000000000000791b */ /* 0x000fd80003800000 */
.L_x_561:
[----:B------:R-:W-:Y:S05]  /*4e80*/  BSYNC B0 ;  /* 0x0000000000007941 */ /* 0x000fea0003800000 */
.L_x_560:
[----:B------:R-:W-:Y:S05]  /*4e90*/  BRA `(.L_x_562) ;  /* 0xffffffe400247947 */ /* 0x000fea000383ffff */
.L_x_510:
[----:B------:R-:W-:Y:S01]  /*4ea0*/  BSSY B0, `(.L_x_563) ;  /* 0x0000006000007945 */ /* 0x000fe20003800000 */
[----:B------:R-:W-:Y:S01]  /*4eb0*/  PLOP3.LUT P2, PT, P0, PT, PT, 0x8, 0x80 ;  /* 0x000000000080781c */ /* 0x000fe2000074e170 */
[----:B------:R-:W-:-:S12]  /*4ec0*/  IMAD.MOV.U32 R8, RZ, RZ, -0x1 ;  /* 0xffffffffff087424 */ /* 0x000fd800078e00ff */
[----:B------:R-:W-:Y:S05]  /*4ed0*/  WARPSYNC.COLLECTIVE R8, `(.L_x_564) ;  /* 0x0000000008087348 */ /* 0x000fea0003c00000 */
[----:B------:R-:W-:Y:S01]  /*4ee0*/  VOTE.ANY R8, PT, P2 ;  /* 0x0000000000087806 */ /* 0x000fe200010e0100 */
[----:B------:R-:W-:Y:S06]  /*4ef0*/  ENDCOLLECTIVE ;  /* 0x000000000000791b */ /* 0x000fec0003800000 */
.L_x_564:
[----:B------:R-:W-:Y:S05]  /*4f00*/  BSYNC B0 ;  /* 0x0000000000007941 */ /* 0x000fea0003800000 */
.L_x_563:
        /* <DEDUP_REMOVED lines=10> */
.L_x_565:
[----:B------:R-:W-:Y:S01]  /*4fb0*/  ISETP.GE.AND P0, PT, R35, R9, PT ;  /* 0x000000092300720c */ /* 0x000fe20003f06270 */
[----:B------:R-:W-:-:S03]  /*4fc0*/  IMAD.MOV.U32 R10, RZ, RZ, 0x2 ;  /* 0x00000002ff0a7424 */ /* 0x000fc600078e00ff */
        /* <DEDUP_REMOVED lines=8> */
.L_x_566:
[----:B------:R-:W-:Y:S01]  /*5050*/  IMAD.MOV.U32 R10, RZ, RZ, 0x4 ;  /* 0x00000004ff0a7424 */ /* 0x000fe200078e00ff */
[----:B------:R-:W-:Y:S01]  /*5060*/  SEL R17, R16, RZ, !P0 ;  /* 0x000000ff10117207 */ /* 0x000fe20004000000 */
[----:B------:R-:W-:-:S04]  /*5070*/  VIADD R16, R35, 0x4 ;  /* 0x0000000423107836 */ /* 0x000fc80000000000 */
[----:B------:R-:W-:Y:S01]  /*5080*/  IMAD.IADD R17, R44, 0x1, R17 ;  /* 0x000000012c117824 */ /* 0x000fe200078e0211 */
[----:B------:R-:W-:-:S03]  /*5090*/  ISETP.GT.AND P0, PT, R16, R9, PT ;  /* 0x000000091000720c */ /* 0x000fc60003f04270 */
[----:B------:R-:W-:-:S10]  /*50a0*/  IMAD.MOV.U32 R15, RZ, RZ, R17 ;  /* 0x000000ffff0f7224 */ /* 0x000fd400078e0011 */
[----:B------:R-:W-:Y:S05]  /*50b0*/  WARPSYNC.COLLECTIVE R8, `(.L_x_567) ;  /* 0x0000000008087348 */ /* 0x000fea0003c00000 */
[----:B------:R0:W1:Y:S02]  /*50c0*/  SHFL.DOWN P2, R16, R15, R10, R9 ;  /* 0x0800000a0f107389 */ /* 0x0000640000040009 */
[----:B01----:R-:W-:Y:S05]  /*50d0*/  ENDCOLLECTIVE ;  /* 0x000000000000791b */ /* 0x003fea0003800000 */
.L_x_567:
[----:B------:R-:W-:Y:S01]  /*50e0*/  IMAD.MOV.U32 R10, RZ, RZ, 0x8 ;  /* 0x00000008ff0a7424 */ /* 0x000fe200078e00ff */
[----:B------:R-:W-:-:S05]  /*50f0*/  SEL R16, R16, RZ, !P0 ;  /* 0x000000ff10107207 */ /* 0x000fca0004000000 */
[----:B------:R-:W-:Y:S02]  /*5100*/  IMAD.IADD R45, R17, 0x1, R16 ;  /* 0x00000001112d7824 */ /* 0x000fe400078e0210 */
[C---:B------:R-:W-:Y:S02]  /*5110*/  VIADD R16, R35.reuse, 0x8 ;  /* 0x0000000823107836 */ /* 0x040fe40000000000 */
[----:B------:R-:W-:Y:S02]  /*5120*/  IMAD.MOV.U32 R15, RZ, RZ, R45 ;  /* 0x000000ffff0f7224 */ /* 0x000fe400078e002d */
[----:B------:R-:W-:Y:S01]  /*5130*/  VIADD R17, R35, 0x10 ;  /* 0x0000001023117836 */ /* 0x000fe20000000000 */
[----:B------:R-:W-:-:S13]  /*5140*/  ISETP.GT.AND P0, PT, R16, R9, PT ;  /* 0x000000091000720c */ /* 0x000fda0003f04270 */
[----:B------:R-:W-:Y:S05]  /*5150*/  WARPSYNC.COLLECTIVE R8, `(.L_x_568) ;  /* 0x0000000008087348 */ /* 0x000fea0003c00000 */
[----:B------:R0:W1:Y:S02]  /*5160*/  SHFL.DOWN P2, R16, R15, R10, R9 ;  /* 0x0800000a0f107389 */ /* 0x0000640000040009 */
[----:B01----:R-:W-:Y:S05]  /*5170*/  ENDCOLLECTIVE ;  /* 0x000000000000791b */ /* 0x003fea0003800000 */
.L_x_568:
        /* <DEDUP_REMOVED lines=8> */
.L_x_569:
[----:B------:R-:W-:Y:S02]  /*5200*/  SEL R16, R16, RZ, !P0 ;  /* 0x000000ff10107207 */ /* 0x000fe40004000000 */
[----:B------:R-:W-:Y:S02]  /*5210*/  ISETP.NE.AND P0, PT, R14, 0x65, PT ;  /* 0x000000650e00780c */ /* 0x000fe40003f05270 */
[----:B------:R-:W-:-:S11]  /*5220*/  IADD3 R19, PT, PT, R44, R16, R19 ;  /* 0x000000102c137210 */ /* 0x000fd60007ffe013 */
[----:B------:R-:W-:Y:S05]  /*5230*/  WARPSYNC.COLLECTIVE R8, `(.L_x_570) ;  /* 0x0000000008087348 */ /* 0x000fea0003c00000 */
[----:B------:R-:W-:Y:S01]  /*5240*/  VOTE.ALL P0, P0 ;  /* 0x0000000000ff7806 */ /* 0x000fe20000000000 */
[----:B------:R-:W-:-:S12]  /*5250*/  ENDCOLLECTIVE ;  /* 0x000000000000791b */ /* 0x000fd80003800000 */
.L_x_570:
[----:B------:R-:W-:Y:S05]  /*5260*/  BRA `(.L_x_571) ;  /* 0xffffffe000c07947 */ /* 0x000fea000383ffff */
.L_x_572:
        /* <DEDUP_REMOVED lines=9> */
.L_x_1627:


//--------------------- .text._ZN3cub18CUB_300001_SM_10006detail4scan16DeviceScanKernelINS2_10policy_hubIiiijN4cuda3std3__44plusIvEEE10Policy1000EN6thrust24THRUST_300001_SM_1000_NS10device_ptrIiEESF_NS0_13ScanTileStateIiLb1EEES9_NS0_8NullTypeEjiLb0ESI_EEvT0_T1_T2_iT3_T4_T5_ --------------------------
	.section	.text._ZN3cub18CUB_300001_SM_10006detail4scan16DeviceScanKernelINS2_10policy_hubIiiijN4cuda3std3__44plusIvEEE10Policy1000EN6thrust24THRUST_300001_SM_1000_NS10device_ptrIiEESF_NS0_13ScanTileStateIiLb1EEES9_NS0_8NullTypeEjiLb0ESI_EEvT0_T1_T2_iT3_T4_T5_,"ax",@progbits
	.align	128
        .global         _ZN3cub18CUB_300001_SM_10006detail4scan16DeviceScanKernelINS2_10policy_hubIiiijN4cuda3std3__44plusIvEEE10Policy1000EN6thrust24THRUST_300001_SM_1000_NS10device_ptrIiEESF_NS0_13ScanTileStateIiLb1EEES9_NS0_8NullTypeEjiLb0ESI_EEvT0_T1_T2_iT3_T4_T5_
        .type           _ZN3cub18CUB_300001_SM_10006detail4scan16DeviceScanKernelINS2_10policy_hubIiiijN4cuda3std3__44plusIvEEE10Policy1000EN6thrust24THRUST_300001_SM_1000_NS10device_ptrIiEESF_NS0_13ScanTileStateIiLb1EEES9_NS0_8NullTypeEjiLb0ESI_EEvT0_T1_T2_iT3_T4_T5_,@function
        .size           _ZN3cub18CUB_300001_SM_10006detail4scan16DeviceScanKernelINS2_10policy_hubIiiijN4cuda3std3__44plusIvEEE10Policy1000EN6thrust24THRUST_300001_SM_1000_NS10device_ptrIiEESF_NS0_13ScanTileStateIiLb1EEES9_NS0_8NullTypeEjiLb0ESI_EEvT0_T1_T2_iT3_T4_T5_,(.L_x_1628 - _ZN3cub18CUB_300001_SM_10006detail4scan16DeviceScanKernelINS2_10policy_hubIiiijN4cuda3std3__44plusIvEEE10Policy1000EN6thrust24THRUST_300001_SM_1000_NS10device_ptrIiEESF_NS0_13ScanTileStateIiLb1EEES9_NS0_8NullTypeEjiLb0ESI_EEvT0_T1_T2_iT3_T4_T5_)
        .other          _ZN3cub18CUB_300001_SM_10006detail4scan16DeviceScanKernelINS2_10policy_hubIiiijN4cuda3std3__44plusIvEEE10Policy1000EN6thrust24THRUST_300001_SM_1000_NS10device_ptrIiEESF_NS0_13ScanTileStateIiLb1EEES9_NS0_8NullTypeEjiLb0ESI_EEvT0_T1_T2_iT3_T4_T5_,@"STO_CUDA_ENTRY STV_DEFAULT"
_ZN3cub18CUB_300001_SM_10006detail4scan16DeviceScanKernelINS2_10policy_hubIiiijN4cuda3std3__44plusIvEEE10Policy1000EN6thrust24THRUST_300001_SM_1000_NS10device_ptrIiEESF_NS0_13ScanTileStateIiLb1EEES9_NS0_8NullTypeEjiLb0ESI_EEvT0_T1_T2_iT3_T4_T5_:
.text._ZN3cub18CUB_300001_SM_10006detail4scan16DeviceScanKernelINS2_10policy_hubIiiijN4cuda3std3__44plusIvEEE10Policy1000EN6thrust24THRUST_300001_SM_1000_NS10device_ptrIiEESF_NS0_13ScanTileStateIiLb1EEES9_NS0_8NullTypeEjiLb0ESI_EEvT0_T1_T2_iT3_T4_T5_:
[----:B------:R-:W-:Y:S08]  /*0000*/  LDC R1, c[0x0][0x37c] ;  /* 0x0000df00ff017b82 */ /* 0x000ff00000000800 */
[----:B------:R-:W0:Y:S01]  /*0010*/  S2UR UR4, SR_CTAID.X ;  /* 0x00000000000479c3 */ /* 0x000e220000002500 */
[----:B------:R-:W1:Y:S01]  /*0020*/  LDCU UR5, c[0x0][0x3a0] ;  /* 0x00007400ff0577ac */ /* 0x000e620008000800 */
[----:B------:R-:W2:Y:S06]  /*0030*/  LDCU.64 UR8, c[0x0][0x358] ;  /* 0x00006b00ff0877ac */ /* 0x000eac0008000a00 */
[----:B------:R-:W0:Y:S02]  /*0040*/  LDC R42, c[0x0][0x398] ;  /* 0x0000e600ff2a7b82 */ /* 0x000e240000000800 */
[----:B0-----:R-:W-:-:S04]  /*0050*/  VIADD R42, R42, UR4 ;  /* 0x000000042a2a7c36 */ /* 0x001fc80008000000 */
[----:B------:R-:W-:-:S05]  /*0060*/  IMAD R3, R42, 0x2100, RZ ;  /* 0x000021002a037824 */ /* 0x000fca00078e02ff */
[----:B-1----:R-:W-:-:S04]  /*0070*/  IADD3 R0, PT, PT, -R3, UR5, RZ ;  /* 0x0000000503007c10 */ /* 0x002fc8000fffe1ff */
[----:B------:R-:W-:-:S13]  /*0080*/  ISETP.GE.U32.AND P0, PT, R0, 0x2101, PT ;  /* 0x000021010000780c */ /* 0x000fda0003f06070 */
[----:B--2---:R-:W-:Y:S05]  /*0090*/  @!P0 BRA `(.L_x_573) ;  /* 0x0000001c00a88947 */ /* 0x004fea0003800000 */
[----:B------:R-:W0:Y:S01]  /*00a0*/  S2R R16, SR_TID.X ;  /* 0x0000000000107919 */ /* 0x000e220000002100 */
[----:B------:R-:W1:Y:S01]  /*00b0*/  LDCU.64 UR4, c[0x0][0x380] ;  /* 0x00007000ff0477ac */ /* 0x000e620008000a00 */
        /* <DEDUP_REMOVED lines=35> */
[----:B------:R-:W-:Y:S01]  /*02f0*/  ISETP.NE.AND P0, PT, R42, RZ, PT ;  /* 0x000000ff2a00720c */ /* 0x000fe20003f05270 */
        /* <DEDUP_REMOVED lines=28> */
[----:B------:R0:W1:Y:S04]  /*04c0*/  LDS.64 R36, [R27] ;  /* 0x000000001b247984 */ /* 0x0000680000000a00 */
[----:B------:R0:W2:Y:S04]  /*04d0*/  LDS.64 R34, [R27+0x8] ;  /* 0x000008001b227984 */ /* 0x0000a80000000a00 */
[----:B------:R0:W3:Y:S04]  /*04e0*/  LDS.64 R32, [R27+0x10] ;  /* 0x000010001b207984 */ /* 0x0000e80000000a00 */
[----:B------:R0:W4:Y:S04]  /*04f0*/  LDS.64 R18, [R27+0x18] ;  /* 0x000018001b127984 */ /* 0x0001280000000a00 */
[----:B------:R0:W0:Y:S04]  /*0500*/  LDS.64 R14, [R27+0x20] ;  /* 0x000020001b0e7984 */ /* 0x0000280000000a00 */
[----:B------:R0:W0:Y:S04]  /*0510*/  LDS.64 R12, [R27+0x28] ;  /* 0x000028001b0c7984 */ /* 0x0000280000000a00 */
[----:B------:R0:W0:Y:S04]  /*0520*/  LDS.64 R10, [R27+0x30] ;  /* 0x000030001b0a7984 */ /* 0x0000280000000a00 */
[----:B------:R0:W0:Y:S04]  /*0530*/  LDS.64 R8, [R27+0x38] ;  /* 0x000038001b087984 */ /* 0x0000280000000a00 */
[----:B------:R0:W0:Y:S04]  /*0540*/  LDS.64 R6, [R27+0x40] ;  /* 0x000040001b067984 */ /* 0x0000280000000a00 */
[----:B------:R0:W0:Y:S04]  /*0550*/  LDS.64 R4, [R27+0x48] ;  /* 0x000048001b047984 */ /* 0x0000280000000a00 */
[----:B------:R0:W0:Y:S01]  /*0560*/  LDS.64 R2, [R27+0x50] ;  /* 0x000050001b027984 */ /* 0x0000220000000a00 */
[----:B------:R-:W-:Y:S06]  /*0570*/  BAR.SYNC.DEFER_BLOCKING 0x0 ;  /* 0x0000000000007b1d */ /* 0x000fec0000010000 */
[----:B-1----:R-:W-:Y:S05]  /*0580*/  @P0 BRA `(.L_x_575) ;  /* 0x00000004001c0947 */ /* 0x002fea0003800000 */
[----:B0-2---:R-:W-:Y:S02]  /*0590*/  IADD3 R17, PT, PT, R34, R37, R36 ;  /* 0x0000002522117210 */ /* 0x005fe40007ffe024 */
[C---:B------:R-:W-:Y:S02]  /*05a0*/  ISETP.NE.AND P1, PT, R39.reuse, 0x1f, PT ;  /* 0x0000001f2700780c */ /* 0x040fe40003f25270 */
[----:B---3--:R-:W-:Y:S02]  /*05b0*/  IADD3 R17, PT, PT, R32, R35, R17 ;  /* 0x0000002320117210 */ /* 0x008fe40007ffe011 */
[----:B------:R-:W-:Y:S02]  /*05c0*/  ISETP.GE.U32.AND P2, PT, R16, 0x20, PT ;  /* 0x000000201000780c */ /* 0x000fe40003f46070 */
[----:B----4-:R-:W-:Y:S02]  /*05d0*/  IADD3 R17, PT, PT, R18, R33, R17 ;  /* 0x0000002112117210 */ /* 0x010fe40007ffe011 */
[----:B------:R-:W-:-:S02]  /*05e0*/  ISETP.NE.AND P3, PT, R39, RZ, PT ;  /* 0x000000ff2700720c */ /* 0x000fc40003f65270 */
[----:B------:R-:W-:-:S03]  /*05f0*/  IADD3 R17, PT, PT, R14, R19, R17 ;  /* 0x000000130e117210 */ /* 0x000fc60007ffe011 */
[----:B------:R-:W-:Y:S02]  /*0600*/  @!P1 LEA R43, R40, UR4, 0x2 ;  /* 0x00000004282b9c11 */ /* 0x000fe4000f8e10ff */
[----:B------:R-:W-:-:S04]  /*0610*/  IADD3 R17, PT, PT, R12, R15, R17 ;  /* 0x0000000f0c117210 */ /* 0x000fc80007ffe011 */
[----:B------:R-:W-:-:S04]  /*0620*/  IADD3 R17, PT, PT, R10, R13, R17 ;  /* 0x0000000d0a117210 */ /* 0x000fc80007ffe011 */
[----:B------:R-:W-:-:S04]  /*0630*/  IADD3 R17, PT, PT, R8, R11, R17 ;  /* 0x0000000b08117210 */ /* 0x000fc80007ffe011 */
[----:B------:R-:W-:-:S04]  /*0640*/  IADD3 R17, PT, PT, R6, R9, R17 ;  /* 0x0000000906117210 */ /* 0x000fc80007ffe011 */
[----:B------:R-:W-:-:S04]  /*0650*/  IADD3 R17, PT, PT, R4, R7, R17 ;  /* 0x0000000704117210 */ /* 0x000fc80007ffe011 */
[----:B------:R-:W-:-:S05]  /*0660*/  IADD3 R20, PT, PT, R2, R5, R17 ;  /* 0x0000000502147210 */ /* 0x000fca0007ffe011 */
[----:B------:R-:W-:-:S05]  /*0670*/  IMAD.IADD R17, R3, 0x1, R20 ;  /* 0x0000000103117824 */ /* 0x000fca00078e0214 */
        /* <DEDUP_REMOVED lines=10> */
[----:B------:R-:W-:-:S04]  /*0720*/  ISETP.NE.AND P0, PT, R40, 0x2, PT ;  /* 0x000000022800780c */ /* 0x000fc80003f05270 */
        /* <DEDUP_REMOVED lines=8> */
[----:B------:R-:W-:Y:S01]  /*07b0*/  SEL R20, R21, R20, !P0 ;  /* 0x0000001415147207 */ /* 0x000fe20004000000 */
[----:B------:R-:W-:Y:S01]  /*07c0*/  IMAD.IADD R21, R42, 0x1, -R17 ;  /* 0x000000012a157824 */ /* 0x000fe200078e0a11 */
[----:B------:R-:W-:Y:S01]  /*07d0*/  ISETP.NE.AND P0, PT, R40, 0x3, PT ;  /* 0x000000032800780c */ /* 0x000fe20003f05270 */
[----:B------:R-:W-:-:S03]  /*07e0*/  IMAD.IADD R23, R23, 0x1, R22 ;  /* 0x0000000117177824 */ /* 0x000fc600078e0216 */
[----:B------:R-:W-:Y:S01]  /*07f0*/  SEL R20, R22, R20, !P0 ;  /* 0x0000001416147207 */ /* 0x000fe20004000000 */
[----:B-1----:R-:W-:Y:S01]  /*0800*/  IMAD.IADD R24, R23, 0x1, R24 ;  /* 0x0000000117187824 */ /* 0x002fe200078e0218 */
[C---:B------:R-:W-:Y:S02]  /*0810*/  ISETP.NE.AND P0, PT, R40.reuse, 0x4, PT ;  /* 0x000000042800780c */ /* 0x040fe40003f05270 */
[----:B------:R-:W-:Y:S01]  /*0820*/  SEL R17, R21, RZ, P3 ;  /* 0x000000ff15117207 */ /* 0x000fe20001800000 */
        /* <DEDUP_REMOVED lines=18> */
[----:B------:R-:W-:Y:S02]  /*0950*/  ISETP.NE.AND P1, PT, R40, 0xb, PT ;  /* 0x0000000b2800780c */ /* 0x000fe40003f25270 */
[----:B------:R-:W-:Y:S02]  /*0960*/  SEL R20, R29, R20, !P0 ;  /* 0x000000141d147207 */ /* 0x000fe40004000000 */
[----:B------:R-:W-:-:S02]  /*0970*/  ISETP.NE.AND P0, PT, R16, RZ, PT ;  /* 0x000000ff1000720c */ /* 0x000fc40003f05270 */
[----:B------:R-:W-:-:S05]  /*0980*/  SEL R20, R30, R20, !P1 ;  /* 0x000000141e147207 */ /* 0x000fca0004800000 */
[----:B------:R-:W-:-:S06]  /*0990*/  @P2 IMAD.IADD R21, R20, 0x1, R17 ;  /* 0x0000000114152824 */ /* 0x000fcc00078e0211 */
[----:B------:R-:W-:Y:S05]  /*09a0*/  @P0 BRA `(.L_x_576) ;  /* 0x0000000c00f00947 */ /* 0x000fea0003800000 */
[----:B------:R-:W0:Y:S01]  /*09b0*/  LDC.64 R16, c[0x0][0x390] ;  /* 0x0000e400ff107b82 */ /* 0x000e220000000a00 */
[----:B------:R-:W-:Y:S02]  /*09c0*/  IMAD.MOV.U32 R30, RZ, RZ, 0x65 ;  /* 0x00000065ff1e7424 */ /* 0x000fe400078e00ff */
[----:B------:R-:W-:-:S03]  /*09d0*/  IMAD.MOV.U32 R21, RZ, RZ, RZ ;  /* 0x000000ffff157224 */ /* 0x000fc600078e00ff */
[----:B0-----:R0:W-:Y:S01]  /*09e0*/  ST.E.64.STRONG.GPU desc[UR8][R16.64+0x100], R30 ;  /* 0x0001001e10007985 */ /* 0x0011e2000c10fb08 */
[----:B------:R-:W-:Y:S05]  /*09f0*/  BRA `(.L_x_576) ;  /* 0x0000000c00dc7947 */ /* 0x000fea0003800000 */
.L_x_575:
[----:B0-2---:R-:W-:Y:S02]  /*0a00*/  IADD3 R17, PT, PT, R34, R37, R36 ;  /* 0x0000002522117210 */ /* 0x005fe40007ffe024 */
[C---:B------:R-:W-:Y:S02]  /*0a10*/  ISETP.NE.AND P1, PT, R39.reuse, 0x1f, PT ;  /* 0x0000001f2700780c */ /* 0x040fe40003f25270 */
[----:B---3--:R-:W-:Y:S02]  /*0a20*/  IADD3 R17, PT, PT, R32, R35, R17 ;  /* 0x0000002320117210 */ /* 0x008fe40007ffe011 */
[----:B------:R-:W-:Y:S02]  /*0a30*/  ISETP.NE.AND P2, PT, R39, RZ, PT ;  /* 0x000000ff2700720c */ /* 0x000fe40003f45270 */
[----:B----4-:R-:W-:-:S04]  /*0a40*/  IADD3 R17, PT, PT, R18, R33, R17 ;  /* 0x0000002112117210 */ /* 0x010fc80007ffe011 */
        /* <DEDUP_REMOVED lines=56> */
[----:B------:R-:W-:-:S02]  /*0dd0*/  ISETP.GT.U32.AND P0, PT, R16, 0x1f, PT ;  /* 0x0000001f1000780c */ /* 0x000fc40003f04070 */
[----:B------:R-:W-:Y:S02]  /*0de0*/  SEL R20, R30, R20, !P1 ;  /* 0x000000141e147207 */ /* 0x000fe40004800000 */
[----:B------:R-:W-:-:S03]  /*0df0*/  ISETP.GE.U32.AND P1, PT, R16, 0x20, PT ;  /* 0x000000201000780c */ /* 0x000fc60003f26070 */
[----:B------:R-:W-:-:S05]  /*0e00*/  IMAD.IADD R20, R20, 0x1, R21 ;  /* 0x0000000114147824 */ /* 0x000fca00078e0215 */
[----:B------:R-:W-:Y:S01]  /*0e10*/  SEL R23, R17, R20, !P1 ;  /* 0x0000001411177207 */ /* 0x000fe20004800000 */
        /* <DEDUP_REMOVED lines=16> */
.L_x_607:
[----:B------:R-:W-:Y:S05]  /*0f20*/  @!P0 BRA `(.L_x_579) ;  /* 0x0000000000748947 */ /* 0x000fea0003800000 */
[----:B------:R-:W-:-:S07]  /*0f30*/  IMAD.MOV.U32 R22, RZ, RZ, 0x3b8 ;  /* 0x000003b8ff167424 */ /* 0x000fce00078e00ff */
.L_x_581:
        /* <DEDUP_REMOVED lines=27> */
.L_x_610:
[----:B------:R-:W-:Y:S05]  /*10f0*/  @P0 BRA `(.L_x_581) ;  /* 0xfffffffc00900947 */ /* 0x000fea000383ffff */
.L_x_579:
        /* <DEDUP_REMOVED lines=15> */
[----:B0-----:R-:W-:Y:S02]  /*11f0*/  IADD3 R44, P3, PT, R16, 0x100, RZ ;  /* 0x00000100102c7810 */ /* 0x001fe40007f7e0ff */
[----:B-1----:R-:W-:Y:S02]  /*1200*/  SEL R22, R22, RZ, !P0 ;  /* 0x000000ff16167207 */ /* 0x002fe40004000000 */
        /* <DEDUP_REMOVED lines=11> */
[----:B------:R-:W-:Y:S02]  /*12c0*/  IMAD.IADD R29, R45, 0x1, R22 ;  /* 0x000000012d1d7824 */ /* 0x000fe400078e0216 */
[----:B------:R-:W-:-:S03]  /*12d0*/  IMAD.X R45, RZ, RZ, R17, P3 ;  /* 0x000000ffff2d7224 */ /* 0x000fc600018e0611 */
[----:B------:R-:W0:Y:S02]  /*12e0*/  SHFL.DOWN PT, R22, R29, 0x8, R48 ;  /* 0x090000001d167989 */ /* 0x000e2400000e0030 */
[----:B0-----:R-:W-:Y:S02]  /*12f0*/  SEL R22, R22, RZ, !P0 ;  /* 0x000000ff16167207 */ /* 0x001fe40004000000 */
[----:B------:R-:W-:-:S03]  /*1300*/  ISETP.NE.AND P0, PT, R28, 0x65, PT ;  /* 0x000000651c00780c */ /* 0x000fc60003f05270 */
[----:B------:R-:W-:-:S05]  /*1310*/  IMAD.IADD R47, R29, 0x1, R22 ;  /* 0x000000011d2f7824 */ /* 0x000fca00078e0216 */
[----:B------:R-:W0:Y:S05]  /*1320*/  SHFL.DOWN PT, R22, R47, 0x10, R48 ;  /* 0x0a0000002f167989 */ /* 0x000e2a00000e0030 */
[----:B------:R-:W-:Y:S02]  /*1330*/  VOTE.ALL P0, P0 ;  /* 0x0000000000ff7806 */ /* 0x000fe40000000000 */
[----:B0-----:R-:W-:-:S05]  /*1340*/  SEL R22, R22, RZ, !P2 ;  /* 0x000000ff16167207 */ /* 0x001fca0005000000 */
[----:B------:R-:W-:-:S07]  /*1350*/  IMAD.IADD R46, R47, 0x1, R22 ;  /* 0x000000012f2e7824 */ /* 0x000fce00078e0216 */
.L_x_619:
[----:B------:R-:W-:Y:S05]  /*1360*/  @!P0 BRA `(.L_x_583) ;  /* 0x00000004001c8947 */ /* 0x000fea0003800000 */
[----:B------:R-:W-:-:S07]  /*1370*/  IMAD.MOV.U32 R47, RZ, RZ, 0x3b8 ;  /* 0x000003b8ff2f7424 */ /* 0x000fce00078e00ff */
.L_x_589:
        /* <DEDUP_REMOVED lines=8> */
.L_x_622:
[----:B------:R-:W-:Y:S05]  /*1400*/  @!P0 BRA `(.L_x_585) ;  /* 0x0000000000748947 */ /* 0x000fea0003800000 */
[----:B------:R-:W-:-:S07]  /*1410*/  IMAD.MOV.U32 R22, RZ, RZ, R47 ;  /* 0x000000ffff167224 */ /* 0x000fce00078e002f */
.L_x_587:
        /* <DEDUP_REMOVED lines=27> */
.L_x_625:
[----:B------:R-:W-:Y:S05]  /*15d0*/  @P0 BRA `(.L_x_587) ;  /* 0xfffffffc00900947 */ /* 0x000fea000383ffff */
.L_x_585:
        /* <DEDUP_REMOVED lines=31> */
.L_x_634:
[----:B------:R-:W-:Y:S05]  /*17d0*/  @P0 BRA `(.L_x_589) ;  /* 0xfffffff800e80947 */ /* 0x000fea000383ffff */
.L_x_583:
        /* <DEDUP_REMOVED lines=8> */
[----:B0-----:R-:W-:-:S05]  /*1860*/  @!P1 LEA R16, R17, R16, 0x18 ;  /* 0x0000001011109211 */ /* 0x001fca00078ec0ff */
[----:B------:R1:W-:Y:S04]  /*1870*/  @!P1 STS [R16+0x8], R31 ;  /* 0x0000081f10009388 */ /* 0x0003e80000000800 */
[----:B------:R1:W-:Y:S01]  /*1880*/  @!P1 STS [R16+0x4], R46 ;  /* 0x0000042e10009388 */ /* 0x0003e20000000800 */
[----:B--2---:R-:W-:Y:S01]  /*1890*/  @!P0 LEA R21, R21, R20, 0x18 ;  /* 0x0000001415158211 */ /* 0x004fe200078ec0ff */
[----:B------:R-:W-:Y:S02]  /*18a0*/  IMAD.MOV.U32 R20, RZ, RZ, R23 ;  /* 0x000000ffff147224 */ /* 0x000fe400078e0017 */
[----:B------:R-:W-:Y:S02]  /*18b0*/  @!P0 IMAD.MOV.U32 R20, RZ, RZ, R46 ;  /* 0x000000ffff148224 */ /* 0x000fe400078e002e */
[----:B------:R1:W-:Y:S05]  /*18c0*/  @!P0 STS [R21+0x4c], R46 ;  /* 0x00004c2e15008388 */ /* 0x0003ea0000000800 */
.L_x_577:
[----:B------:R-:W-:Y:S05]  /*18d0*/  WARPSYNC.ALL ;  /* 0x0000000000007948 */ /* 0x000fea0003800000 */
[----:B------:R-:W0:Y:S08]  /*18e0*/  S2UR UR6, SR_CgaCtaId ;  /* 0x00000000000679c3 */ /* 0x000e300000008800 */
[----:B------:R-:W-:Y:S06]  /*18f0*/  BAR.SYNC.DEFER_BLOCKING 0x0 ;  /* 0x0000000000007b1d */ /* 0x000fec0000010000 */
[----:B------:R-:W-:Y:S01]  /*1900*/  UMOV UR5, 0x400 ;  /* 0x0000040000057882 */ /* 0x000fe20000000000 */
[----:B------:R-:W2:Y:S01]  /*1910*/  S2R R17, SR_TID.X ;  /* 0x0000000000117919 */ /* 0x000ea20000002100 */
[----:B0-----:R-:W-:-:S09]  /*1920*/  ULEA UR5, UR6, UR5, 0x18 ;  /* 0x0000000506057291 */ /* 0x001fd2000f8ec0ff */
[----:B-1----:R-:W0:Y:S01]  /*1930*/  LDS R16, [UR5+0x4c] ;  /* 0x00004c05ff107984 */ /* 0x002e220008000800 */
[----:B--2---:R-:W-:-:S04]  /*1940*/  ISETP.NE.AND P0, PT, R17, RZ, PT ;  /* 0x000000ff1100720c */ /* 0x004fc80003f05270 */
[----:B0-----:R-:W-:-:S05]  /*1950*/  SEL R21, R16, RZ, P0 ;  /* 0x000000ff10157207 */ /* 0x001fca0000000000 */
[----:B------:R-:W-:-:S07]  /*1960*/  IMAD.IADD R21, R21, 0x1, R20 ;  /* 0x0000000115157824 */ /* 0x000fce00078e0214 */
.L_x_576:
[----:B------:R-:W-:Y:S05]  /*1970*/  BSYNC.RECONVERGENT B0 ;  /* 0x0000000000007941 */ /* 0x000fea0003800200 */
.L_x_574:
[----:B------:R-:W-:Y:S01]  /*1980*/  IMAD.IADD R36, R36, 0x1, R21 ;  /* 0x0000000124247824 */ /* 0x000fe200078e0215 */
[----:B0-----:R-:W0:Y:S01]  /*1990*/  S2R R16, SR_TID.X ;  /* 0x0000000000107919 */ /* 0x001e220000002100 */
[----:B------:R-:W1:Y:S01]  /*19a0*/  S2UR UR6, SR_CgaCtaId ;  /* 0x00000000000679c3 */ /* 0x000e620000008800 */
[----:B------:R-:W-:Y:S01]  /*19b0*/  UMOV UR5, 0x400 ;  /* 0x0000040000057882 */ /* 0x000fe20000000000 */
[----:B------:R-:W-:Y:S01]  /*19c0*/  IMAD.IADD R37, R37, 0x1, R36 ;  /* 0x0000000125257824 */ /* 0x000fe200078e0224 */
[----:B------:R-:W2:Y:S03]  /*19d0*/  S2R R17, SR_LANEID ;  /* 0x0000000000117919 */ /* 0x000ea60000000000 */
[----:B------:R-:W-:Y:S02]  /*19e0*/  IMAD.IADD R34, R34, 0x1, R37 ;  /* 0x0000000122227824 */ /* 0x000fe400078e0225 */
[----:B------:R-:W-:Y:S02]  /*19f0*/  BAR.SYNC.DEFER_BLOCKING 0x0 ;  /* 0x0000000000007b1d */ /* 0x000fe40000010000 */
[----:B------:R-:W-:-:S04]  /*1a00*/  IMAD.IADD R35, R35, 0x1, R34 ;  /* 0x0000000123237824 */ /* 0x000fc800078e0222 */
[----:B------:R-:W-:-:S04]  /*1a10*/  IMAD.IADD R32, R32, 0x1, R35 ;  /* 0x0000000120207824 */ /* 0x000fc800078e0223 */
[----:B------:R-:W-:-:S04]  /*1a20*/  IMAD.IADD R33, R33, 0x1, R32 ;  /* 0x0000000121217824 */ /* 0x000fc800078e0220 */
[----:B------:R-:W-:Y:S01]  /*1a30*/  IMAD.IADD R18, R18, 0x1, R33 ;  /* 0x0000000112127824 */ /* 0x000fe200078e0221 */
[----:B-1----:R-:W-:-:S03]  /*1a40*/  ULEA UR5, UR6, UR5, 0x18 ;  /* 0x0000000506057291 */ /* 0x002fc6000f8ec0ff */
[----:B------:R-:W-:Y:S01]  /*1a50*/  IMAD.IADD R19, R19, 0x1, R18 ;  /* 0x0000000113137824 */ /* 0x000fe200078e0212 */
[----:B------:R-:W1:Y:S03]  /*1a60*/  LDCU.64 UR6, c[0x0][0x388] ;  /* 0x00007100ff0677ac */ /* 0x000e660008000a00 */
[----:B------:R-:W-:Y:S01]  /*1a70*/  IMAD.IADD R14, R14, 0x1, R19 ;  /* 0x000000010e0e7824 */ /* 0x000fe200078e0213 */
[----:B0-----:R-:W-:-:S03]  /*1a80*/  SHF.R.U32.HI R16, RZ, 0x5, R16 ;  /* 0x00000005ff107819 */ /* 0x001fc60000011610 */
[----:B------:R-:W-:Y:S02]  /*1a90*/  IMAD.IADD R15, R15, 0x1, R14 ;  /* 0x000000010f0f7824 */ /* 0x000fe400078e020e */
[----:B--2---:R-:W-:Y:S02]  /*1aa0*/  IMAD R16, R16, 0x2c0, R17 ;  /* 0x000002c010107824 */ /* 0x004fe400078e0211 */
[----:B------:R-:W-:-:S03]  /*1ab0*/  IMAD.IADD R12, R12, 0x1, R15 ;  /* 0x000000010c0c7824 */ /* 0x000fc600078e020f */
[----:B------:R-:W-:Y:S01]  /*1ac0*/  LEA R16, R16, UR5, 0x2 ;  /* 0x0000000510107c11 */ /* 0x000fe2000f8e10ff */
[----:B------:R-:W-:Y:S01]  /*1ad0*/  IMAD.IADD R13, R13, 0x1, R12 ;  /* 0x000000010d0d7824 */ /* 0x000fe200078e020c */
[----:B-1----:R-:W-:-:S03]  /*1ae0*/  IADD3 R38, P0, PT, R38, UR6, RZ ;  /* 0x0000000626267c10 */ /* 0x002fc6000ff1e0ff */
[----:B------:R-:W-:Y:S02]  /*1af0*/  IMAD.IADD R10, R10, 0x1, R13 ;  /* 0x000000010a0a7824 */ /* 0x000fe400078e020d */
[----:B------:R-:W-:Y:S01]  /*1b00*/  IMAD R20, R17, 0x54, R16 ;  /* 0x0000005411147824 */ /* 0x000fe200078e0210 */
[----:B------:R-:W-:Y:S01]  /*1b10*/  IADD3.X R39, PT, PT, R0, UR7, RZ, P0, !PT ;  /* 0x0000000700277c10 */ /* 0x000fe200087fe4ff */
[----:B------:R-:W-:-:S03]  /*1b20*/  IMAD.IADD R11, R11, 0x1, R10 ;  /* 0x000000010b0b7824 */ /* 0x000fc600078e020a */
[----:B------:R-:W-:Y:S01]  /*1b30*/  STS.64 [R20], R36 ;  /* 0x0000002414007388 */ /* 0x000fe20000000a00 */
[----:B------:R-:W-:-:S03]  /*1b40*/  IMAD.IADD R8, R8, 0x1, R11 ;  /* 0x0000000108087824 */ /* 0x000fc600078e020b */
[----:B------:R-:W-:Y:S01]  /*1b50*/  STS.64 [R20+0x8], R34 ;  /* 0x0000082214007388 */ /* 0x000fe20000000a00 */
        /* <DEDUP_REMOVED lines=13> */
[----:B------:R-:W-:Y:S04]  /*1c30*/  STS.64 [R20+0x40], R6 ;  /* 0x0000400614007388 */ /* 0x000fe80000000a00 */
[----:B------:R-:W-:Y:S04]  /*1c40*/  STS.64 [R20+0x48], R4 ;  /* 0x0000480414007388 */ /* 0x000fe80000000a00 */
[----:B------:R-:W-:Y:S01]  /*1c50*/  STS.64 [R20+0x50], R2 ;  /* 0x0000500214007388 */ /* 0x000fe20000000a00 */
        /* <DEDUP_REMOVED lines=46> */
.L_x_573:
[----:B------:R-:W-:-:S13]  /*1f40*/  ISETP.NE.AND P0, PT, R0, RZ, PT ;  /* 0x000000ff0000720c */ /* 0x000fda0003f05270 */
[----:B------:R-:W-:Y:S05]  /*1f50*/  @!P0 EXIT ;  /* 0x000000000000894d */ /* 0x000fea0003800000 */
[----:B------:R-:W0:Y:S02]  /*1f60*/  LDC.64 R4, c[0x0][0x380] ;  /* 0x0000e000ff047b82 */ /* 0x000e240000000a00 */
[----:B0-----:R-:W-:-:S05]  /*1f70*/  IMAD.WIDE.U32 R4, R3, 0x4, R4 ;  /* 0x0000000403047825 */ /* 0x001fca00078e0004 */
[----:B------:R0:W2:Y:S01]  /*1f80*/  LDG.E R6, desc[UR8][R4.64] ;  /* 0x0000000804067981 */ /* 0x0000a2000c1e1900 */
[----:B------:R-:W1:Y:S02]  /*1f90*/  S2R R2, SR_TID.X ;  /* 0x0000000000027919 */ /* 0x000e640000002100 */
[C---:B-1----:R-:W-:Y:S02]  /*1fa0*/  LOP3.LUT R3, R2.reuse, 0x1f, RZ, 0xc0, !PT ;  /* 0x0000001f02037812 */ /* 0x042fe400078ec0ff */
[----:B------:R-:W-:-:S05]  /*1fb0*/  LOP3.LUT R8, R2, 0x3e0, RZ, 0xc0, !PT ;  /* 0x000003e002087812 */ /* 0x000fca00078ec0ff */
[----:B------:R-:W-:-:S04]  /*1fc0*/  IMAD R3, R8, 0x16, R3 ;  /* 0x0000001608037824 */ /* 0x000fc800078e0203 */
[C---:B------:R-:W-:Y:S01]  /*1fd0*/  VIADD R7, R3.reuse, 0x20 ;  /* 0x0000002003077836 */ /* 0x040fe20000000000 */
[C---:B------:R-:W-:Y:S01]  /*1fe0*/  ISETP.GE.U32.AND P6, PT, R3.reuse, R0, PT ;  /* 0x000000000300720c */ /* 0x040fe20003fc6070 */
[C---:B------:R-:W-:Y:S01]  /*1ff0*/  VIADD R9, R3.reuse, 0x40 ;  /* 0x0000004003097836 */ /* 0x040fe20000000000 */
[C---:B0-----:R-:W-:Y:S01]  /*2000*/  LEA R4, P1, R3.reuse, R4, 0x2 ;  /* 0x0000000403047211 */ /* 0x041fe200078210ff */
[----:B------:R-:W-:Y:S01]  /*2010*/  VIADD R11, R3, 0x60 ;  /* 0x00000060030b7836 */ /* 0x000fe20000000000 */
[-C--:B------:R-:W-:Y:S01]  /*2020*/  ISETP.GE.U32.AND P5, PT, R7, R0.reuse, PT ;  /* 0x000000000700720c */ /* 0x080fe20003fa6070 */
[----:B------:R-:W-:Y:S01]  /*2030*/  VIADD R7, R3, 0x80 ;  /* 0x0000008003077836 */ /* 0x000fe20000000000 */
[-C--:B------:R-:W-:Y:S01]  /*2040*/  ISETP.GE.U32.AND P0, PT, R9, R0.reuse, PT ;  /* 0x000000000900720c */ /* 0x080fe20003f06070 */
[----:B------:R-:W-:Y:S01]  /*2050*/  IMAD.X R5, RZ, RZ, R5, P1 ;  /* 0x000000ffff057224 */ /* 0x000fe200008e0605 */
[-C--:B------:R-:W-:Y:S01]  /*2060*/  ISETP.GE.U32.AND P4, PT, R11, R0.reuse, PT ;  /* 0x000000000b00720c */ /* 0x080fe20003f86070 */
[----:B------:R-:W-:Y:S01]  /*2070*/  VIADD R9, R3, 0xa0 ;  /* 0x000000a003097836 */ /* 0x000fe20000000000 */
[----:B------:R-:W-:Y:S01]  /*2080*/  ISETP.GE.U32.AND P3, PT, R7, R0, PT ;  /* 0x000000000700720c */ /* 0x000fe20003f66070 */
[----:B------:R-:W-:-:S03]  /*2090*/  VIADD R7, R3, 0xc0 ;  /* 0x000000c003077836 */ /* 0x000fc60000000000 */
[-C--:B------:R-:W-:Y:S01]  /*20a0*/  ISETP.GE.U32.AND P2, PT, R9, R0.reuse, PT ;  /* 0x000000000900720c */ /* 0x080fe20003f46070 */
[----:B------:R-:W-:Y:S01]  /*20b0*/  VIADD R9, R3, 0x100 ;  /* 0x0000010003097836 */ /* 0x000fe20000000000 */
[-C--:B------:R-:W-:Y:S01]  /*20c0*/  ISETP.GE.U32.AND P1, PT, R7, R0.reuse, PT ;  /* 0x000000000700720c */ /* 0x080fe20003f26070 */
[C---:B------:R-:W-:Y:S02]  /*20d0*/  VIADD R7, R3.reuse, 0xe0 ;  /* 0x000000e003077836 */ /* 0x040fe40000000000 */
[----:B------:R-:W-:Y:S02]  /*20e0*/  VIADD R39, R3, 0x260 ;  /* 0x0000026003277836 */ /* 0x000fe40000000000 */
[----:B--2---:R-:W-:Y:S02]  /*20f0*/  IMAD.MOV.U32 R16, RZ, RZ, R6 ;  /* 0x000000ffff107224 */ /* 0x004fe400078e0006 */
[----:B------:R-:W2:Y:S01]  /*2100*/  @!P6 LDG.E R6, desc[UR8][R4.64] ;  /* 0x000000080406e981 */ /* 0x000ea2000c1e1900 */
[----:B------:R-:W-:Y:S01]  /*2110*/  ISETP.GE.U32.AND P6, PT, R7, R0, PT ;  /* 0x000000000700720c */ /* 0x000fe20003fc6070 */
[----:B------:R-:W-:-:S02]  /*2120*/  IMAD.MOV.U32 R10, RZ, RZ, R16 ;  /* 0x000000ffff0a7224 */ /* 0x000fc400078e0010 */
[----:B------:R-:W-:Y:S02]  /*2130*/  VIADD R7, R3, 0x120 ;  /* 0x0000012003077836 */ /* 0x000fe40000000000 */
[--C-:B------:R-:W-:Y:S02]  /*2140*/  IMAD.MOV.U32 R12, RZ, RZ, R16.reuse ;  /* 0x000000ffff0c7224 */ /* 0x100fe400078e0010 */
[----:B------:R-:W3:Y:S01]  /*2150*/  @!P0 LDG.E R10, desc[UR8][R4.64+0x100] ;  /* 0x00010008040a8981 */ /* 0x000ee2000c1e1900 */
[-C--:B------:R-:W-:Y:S01]  /*2160*/  ISETP.GE.U32.AND P0, PT, R7, R0.reuse, PT ;  /* 0x000000000700720c */ /* 0x080fe20003f06070 */
[----:B------:R-:W-:Y:S02]  /*2170*/  VIADD R7, R3, 0x140 ;  /* 0x0000014003077836 */ /* 0x000fe40000000000 */
[--C-:B------:R-:W-:Y:S01]  /*2180*/  IMAD.MOV.U32 R8, RZ, RZ, R16.reuse ;  /* 0x000000ffff087224 */ /* 0x100fe200078e0010 */
[----:B------:R-:W4:Y:S01]  /*2190*/  @!P4 LDG.E R12, desc[UR8][R4.64+0x180] ;  /* 0x00018008040cc981 */ /* 0x000f22000c1e1900 */
[----:B------:R-:W-:Y:S01]  /*21a0*/  IMAD.MOV.U32 R18, RZ, RZ, R16 ;  /* 0x000000ffff127224 */ /* 0x000fe200078e0010 */
[----:B------:R-:W-:Y:S01]  /*21b0*/  ISETP.GE.U32.AND P4, PT, R7, R0, PT ;  /* 0x000000000700720c */ /* 0x000fe20003f86070 */
[----:B------:R-:W-:-:S02]  /*21c0*/  VIADD R7, R3, 0x180 ;  /* 0x0000018003077836 */ /* 0x000fc40000000000 */
[----:B------:R-:W5:Y:S01]  /*21d0*/  @!P5 LDG.E R8, desc[UR8][R4.64+0x80] ;  /* 0x000080080408d981 */ /* 0x000f62000c1e1900 */
[-C--:B------:R-:W-:Y:S01]  /*21e0*/  ISETP.GE.U32.AND P5, PT, R9, R0.reuse, PT ;  /* 0x000000000900720c */ /* 0x080fe20003fa6070 */
[--C-:B------:R-:W-:Y:S02]  /*21f0*/  IMAD.MOV.U32 R20, RZ, RZ, R16.reuse ;  /* 0x000000ffff147224 */ /* 0x100fe400078e0010 */
[----:B------:R-:W5:Y:S01]  /*2200*/  @!P2 LDG.E R18, desc[UR8][R4.64+0x280] ;  /* 0x000280080412a981 */ /* 0x000f62000c1e1900 */
[-C--:B------:R-:W-:Y:S01]  /*2210*/  ISETP.GE.U32.AND P2, PT, R7, R0.reuse, PT ;  /* 0x000000000700720c */ /* 0x080fe20003f46070 */
[C---:B------:R-:W-:Y:S02]  /*2220*/  VIADD R7, R3.reuse, 0x1a0 ;  /* 0x000001a003077836 */ /* 0x040fe40000000000 */
[--C-:B------:R-:W-:Y:S01]  /*2230*/  IMAD.MOV.U32 R14, RZ, RZ, R16.reuse ;  /* 0x000000ffff0e7224 */ /* 0x100fe200078e0010 */
[----:B------:R-:W5:Y:S01]  /*2240*/  @!P1 LDG.E R20, desc[UR8][R4.64+0x300] ;  /* 0x0003000804149981 */ /* 0x000f62000c1e1900 */
[----:B------:R-:W-:Y:S01]  /*2250*/  VIADD R9, R3, 0x160 ;  /* 0x0000016003097836 */ /* 0x000fe20000000000 */
[----:B------:R-:W-:Y:S01]  /*2260*/  ISETP.GE.U32.AND P1, PT, R7, R0, PT ;  /* 0x000000000700720c */ /* 0x000fe20003f26070 */
[----:B------:R-:W-:-:S02]  /*2270*/  IMAD.MOV.U32 R24, RZ, RZ, R16 ;  /* 0x000000ffff187224 */ /* 0x000fc400078e0010 */
[----:B------:R-:W-:Y:S01]  /*2280*/  VIADD R7, R3, 0x1e0 ;  /* 0x000001e003077836 */ /* 0x000fe20000000000 */
        /* <DEDUP_REMOVED lines=17> */
[----:B------:R-:W-:Y:S02]  /*23a0*/  VIADD R7, R3, 0x280 ;  /* 0x0000028003077836 */ /* 0x000fe40000000000 */
[--C-:B------:R-:W-:Y:S01]  /*23b0*/  IMAD.MOV.U32 R28, RZ, RZ, R16.reuse ;  /* 0x000000ffff1c7224 */ /* 0x100fe200078e0010 */
[----:B------:R-:W5:Y:S01]  /*23c0*/  @!P2 LDG.E R32, desc[UR8][R4.64+0x600] ;  /* 0x000600080420a981 */ /* 0x000f62000c1e1900 */
[--C-:B------:R-:W-:Y:S01]  /*23d0*/  IMAD.MOV.U32 R34, RZ, RZ, R16.reuse ;  /* 0x000000ffff227224 */ /* 0x100fe200078e0010 */
[----:B------:R-:W-:Y:S01]  /*23e0*/  ISETP.GE.U32.AND P2, PT, R7, R0, PT ;  /* 0x000000000700720c */ /* 0x000fe20003f46070 */
[----:B------:R-:W-:-:S02]  /*23f0*/  IMAD.MOV.U32 R36, RZ, RZ, R16 ;  /* 0x000000ffff247224 */ /* 0x000fc400078e0010 */
[C---:B------:R-:W-:Y:S01]  /*2400*/  VIADD R9, R3.reuse, 0x220 ;  /* 0x0000022003097836 */ /* 0x040fe20000000000 */
[----:B------:R-:W5:Y:S01]  /*2410*/  @!P4 LDG.E R28, desc[UR8][R4.64+0x500] ;  /* 0x00050008041cc981 */ /* 0x000f62000c1e1900 */
[----:B------:R-:W-:-:S03]  /*2420*/  VIADD R7, R3, 0x2a0 ;  /* 0x000002a003077836 */ /* 0x000fc60000000000 */
[----:B------:R-:W5:Y:S01]  /*2430*/  @!P1 LDG.E R34, desc[UR8][R4.64+0x680] ;  /* 0x0006800804229981 */ /* 0x000f62000c1e1900 */
[-C--:B------:R-:W-:Y:S02]  /*2440*/  ISETP.GE.U32.AND P4, PT, R9, R0.reuse, PT ;  /* 0x000000000900720c */ /* 0x080fe40003f86070 */
[-C--:B------:R-:W-:Y:S01]  /*2450*/  ISETP.GE.U32.AND P1, PT, R39, R0.reuse, PT ;  /* 0x000000002700720c */ /* 0x080fe20003f26070 */
[----:B------:R-:W5:Y:S01]  /*2460*/  @!P6 LDG.E R36, desc[UR8][R4.64+0x700] ;  /* 0x000700080424e981 */ /* 0x000f62000c1e1900 */
[----:B------:R-:W-:Y:S01]  /*2470*/  ISETP.GE.U32.AND P6, PT, R7, R0, PT ;  /* 0x000000000700720c */ /* 0x000fe20003fc6070 */
        /* <DEDUP_REMOVED lines=16> */
[----:B------:R-:W-:Y:S01]  /*2580*/  UMOV UR4, 0x400 ;  /* 0x0000040000047882 */ /* 0x000fe20000000000 */
[----:B------:R-:W-:Y:S01]  /*2590*/  ISETP.NE.AND P0, PT, R42, RZ, PT ;  /* 0x000000ff2a00720c */ /* 0x000fe20003f05270 */
[----:B-1----:R-:W-:-:S02]  /*25a0*/  ULEA UR4, UR5, UR4, 0x18 ;  /* 0x0000000405047291 */ /* 0x002fc4000f8ec0ff */
[----:B0-----:R-:W-:-:S05]  /*25b0*/  IMAD R41, R43, 0x2c0, R38 ;  /* 0x000002c02b297824 */ /* 0x001fca00078e0226 */
        /* <DEDUP_REMOVED lines=39> */
[----:B------:R-:W-:Y:S02]  /*2830*/  ISETP.NE.AND P1, PT, R38, 0x1f, PT ;  /* 0x0000001f2600780c */ /* 0x000fe40003f25270 */
[----:B---3--:R-:W-:Y:S02]  /*2840*/  IADD3 R16, PT, PT, R8, R7, R16 ;  /* 0x0000000708107210 */ /* 0x008fe40007ffe010 */
[----:B------:R-:W-:Y:S02]  /*2850*/  ISETP.NE.AND P2, PT, R43, 0xb, PT ;  /* 0x0000000b2b00780c */ /* 0x000fe40003f45270 */
[----:B----4-:R-:W-:Y:S02]  /*2860*/  IADD3 R16, PT, PT, R10, R9, R16 ;  /* 0x000000090a107210 */ /* 0x010fe40007ffe010 */
[----:B------:R-:W-:-:S02]  /*2870*/  ISETP.GE.U32.AND P3, PT, R2, 0x20, PT ;  /* 0x000000200200780c */ /* 0x000fc40003f66070 */
        /* <DEDUP_REMOVED lines=46> */
[----:B------:R-:W-:Y:S02]  /*2b60*/  SEL R16, R22, R16, !P0 ;  /* 0x0000001016107207 */ /* 0x000fe40004000000 */
[----:B------:R-:W-:-:S04]  /*2b70*/  ISETP.NE.AND P0, PT, R43, 0x8, PT ;  /* 0x000000082b00780c */ /* 0x000fc80003f05270 */
[----:B------:R-:W-:Y:S02]  /*2b80*/  SEL R16, R23, R16, !P0 ;  /* 0x0000001017107207 */ /* 0x000fe40004000000 */
[----:B------:R-:W-:Y:S02]  /*2b90*/  ISETP.NE.AND P0, PT, R43, 0xa, PT ;  /* 0x0000000a2b00780c */ /* 0x000fe40003f05270 */
[----:B------:R-:W-:Y:S02]  /*2ba0*/  SEL R16, R24, R16, !P1 ;  /* 0x0000001018107207 */ /* 0x000fe40004800000 */
[----:B------:R-:W-:Y:S02]  /*2bb0*/  ISETP.NE.AND P1, PT, R38, RZ, PT ;  /* 0x000000ff2600720c */ /* 0x000fe40003f25270 */
[----:B------:R-:W-:Y:S01]  /*2bc0*/  SEL R16, R25, R16, !P0 ;  /* 0x0000001019107207 */ /* 0x000fe20004000000 */
[----:B------:R-:W-:Y:S01]  /*2bd0*/  @!P2 IMAD.IADD R16, R26, 0x1, R25 ;  /* 0x000000011a10a824 */ /* 0x000fe200078e0219 */
[----:B------:R-:W-:-:S02]  /*2be0*/  SEL R17, R42, RZ, P1 ;  /* 0x000000ff2a117207 */ /* 0x000fc40000800000 */
[----:B------:R-:W-:-:S03]  /*2bf0*/  ISETP.NE.AND P0, PT, R2, RZ, PT ;  /* 0x000000ff0200720c */ /* 0x000fc60003f05270 */
[----:B------:R-:W-:-:S05]  /*2c00*/  @P3 IMAD.IADD R42, R16, 0x1, R17 ;  /* 0x00000001102a3824 */ /* 0x000fca00078e0211 */
[----:B------:R-:W-:Y:S01]  /*2c10*/  SEL R17, R42, RZ, P0 ;  /* 0x000000ff2a117207 */ /* 0x000fe20000000000 */
[----:B------:R-:W-:Y:S06]  /*2c20*/  BRA `(.L_x_591) ;  /* 0x0000000c00e87947 */ /* 0x000fec0003800000 */
.L_x_590:
[----:B0-2---:R-:W-:Y:S02]  /*2c30*/  IADD3 R16, PT, PT, R6, R5, R4 ;  /* 0x0000000506107210 */ /* 0x005fe40007ffe004 */
[----:B------:R-:W-:Y:S02]  /*2c40*/  ISETP.NE.AND P1, PT, R38, 0x1f, PT ;  /* 0x0000001f2600780c */ /* 0x000fe40003f25270 */
        /* <DEDUP_REMOVED lines=52> */
[----:B------:R-:W-:Y:S01]  /*2f90*/  SEL R16, R23, R16, !P0 ;  /* 0x0000001017107207 */ /* 0x000fe20004000000 */
[----:B------:R-:W-:Y:S01]  /*2fa0*/  IMAD.IADD R23, R45, 0x1, -R44 ;  /* 0x000000012d177824 */ /* 0x000fe200078e0a2c */
[C---:B------:R-:W-:Y:S02]  /*2fb0*/  ISETP.NE.AND P0, PT, R43.reuse, 0xa, PT ;  /* 0x0000000a2b00780c */ /* 0x040fe40003f05270 */
[----:B------:R-:W-:Y:S02]  /*2fc0*/  SEL R16, R24, R16, !P1 ;  /* 0x0000001018107207 */ /* 0x000fe40004800000 */
[----:B------:R-:W-:Y:S02]  /*2fd0*/  ISETP.NE.AND P1, PT, R43, 0xb, PT ;  /* 0x0000000b2b00780c */ /* 0x000fe40003f25270 */
[----:B------:R-:W-:Y:S02]  /*2fe0*/  SEL R16, R25, R16, !P0 ;  /* 0x0000001019107207 */ /* 0x000fe40004000000 */
[----:B------:R-:W-:-:S02]  /*2ff0*/  ISETP.GT.U32.AND P0, PT, R2, 0x1f, PT ;  /* 0x0000001f0200780c */ /* 0x000fc40003f04070 */
[----:B------:R-:W-:Y:S02]  /*3000*/  SEL R17, R23, RZ, P2 ;  /* 0x000000ff17117207 */ /* 0x000fe40001000000 */
        /* <DEDUP_REMOVED lines=20> */
.L_x_637:
[----:B------:R-:W-:Y:S05]  /*3150*/  @!P0 BRA `(.L_x_594) ;  /* 0x0000000000748947 */ /* 0x000fea0003800000 */
[----:B------:R-:W-:-:S07]  /*3160*/  IMAD.MOV.U32 R20, RZ, RZ, 0x3b8 ;  /* 0x000003b8ff147424 */ /* 0x000fce00078e00ff */
.L_x_596:
        /* <DEDUP_REMOVED lines=27> */
.L_x_640:
[----:B------:R-:W-:Y:S05]  /*3320*/  @P0 BRA `(.L_x_596) ;  /* 0xfffffffc00900947 */ /* 0x000fea000383ffff */
.L_x_594:
        /* <DEDUP_REMOVED lines=23> */
[----:B------:R-:W-:-:S03]  /*34a0*/  ISETP.GT.AND P0, PT, R16, R47, PT ;  /* 0x0000002f1000720c */ /* 0x000fc60003f04270 */
[----:B------:R-:W-:-:S05]  /*34b0*/  IMAD.IADD R50, R46, 0x1, R17 ;  /* 0x000000012e327824 */ /* 0x000fca00078e0211 */
[----:B------:R-:W0:Y:S02]  /*34c0*/  SHFL.DOWN PT, R22, R50, 0x8, R47 ;  /* 0x0900000032167989 */ /* 0x000e2400000e002f */
[----:B0-----:R-:W-:Y:S02]  /*34d0*/  SEL R17, R22, RZ, !P0 ;  /* 0x000000ff16117207 */ /* 0x001fe40004000000 */
[----:B------:R-:W-:Y:S01]  /*34e0*/  ISETP.NE.AND P0, PT, R18, 0x65, PT ;  /* 0x000000651200780c */ /* 0x000fe20003f05270 */
[----:B------:R-:W-:Y:S02]  /*34f0*/  VIADD R18, R38, 0x10 ;  /* 0x0000001026127836 */ /* 0x000fe40000000000 */
[----:B------:R-:W-:Y:S02]  /*3500*/  IMAD.IADD R48, R50, 0x1, R17 ;  /* 0x0000000132307824 */ /* 0x000fe400078e0211 */
[----:B------:R-:W0:Y:S01]  /*3510*/  LDC.64 R16, c[0x0][0x390] ;  /* 0x0000e400ff107b82 */ /* 0x000e220000000a00 */
[----:B------:R-:W-:-:S02]  /*3520*/  ISETP.GT.AND P2, PT, R18, R47, PT ;  /* 0x0000002f1200720c */ /* 0x000fc40003f44270 */
[----:B------:R-:W1:Y:S05]  /*3530*/  SHFL.DOWN PT, R22, R48, 0x10, R47 ;  /* 0x0a00000030167989 */ /* 0x000e6a00000e002f */
[----:B------:R-:W-:Y:S02]  /*3540*/  VOTE.ALL P0, P0 ;  /* 0x0000000000ff7806 */ /* 0x000fe40000000000 */
[----:B0-----:R-:W-:Y:S02]  /*3550*/  IADD3 R44, P3, PT, R16, 0x100, RZ ;  /* 0x00000100102c7810 */ /* 0x001fe40007f7e0ff */
[----:B-1----:R-:W-:-:S03]  /*3560*/  SEL R19, R22, RZ, !P2 ;  /* 0x000000ff16137207 */ /* 0x002fc60005000000 */
[----:B------:R-:W-:Y:S02]  /*3570*/  IMAD.X R45, RZ, RZ, R17, P3 ;  /* 0x000000ffff2d7224 */ /* 0x000fe400018e0611 */
[----:B------:R-:W-:-:S07]  /*3580*/  IMAD.IADD R46, R48, 0x1, R19 ;  /* 0x00000001302e7824 */ /* 0x000fce00078e0213 */
.L_x_649:
[----:B------:R-:W-:Y:S05]  /*3590*/  @!P0 BRA `(.L_x_598) ;  /* 0x00000004002c8947 */ /* 0x000fea0003800000 */
[----:B------:R-:W-:-:S07]  /*35a0*/  IMAD.MOV.U32 R47, RZ, RZ, 0x3b8 ;  /* 0x000003b8ff2f7424 */ /* 0x000fce00078e00ff */
.L_x_604:
        /* <DEDUP_REMOVED lines=8> */
.L_x_652:
[----:B------:R-:W-:Y:S05]  /*3630*/  @!P0 BRA `(.L_x_600) ;  /* 0x0000000000748947 */ /* 0x000fea0003800000 */
[----:B------:R-:W-:-:S07]  /*3640*/  IMAD.MOV.U32 R20, RZ, RZ, R47 ;  /* 0x000000ffff147224 */ /* 0x000fce00078e002f */
.L_x_602:
        /* <DEDUP_REMOVED lines=27> */
.L_x_655:
[----:B------:R-:W-:Y:S05]  /*3800*/  @P0 BRA `(.L_x_602) ;  /* 0xfffffffc00900947 */ /* 0x000fea000383ffff */
.L_x_600:
[----:B------:R-:W-:Y:S01]  /*3810*/  UMOV UR5, 0xffffffff ;  /* 0xffffffff00057882 */ /* 0x000fe20000000000 */
[----:B------:R-:W-:Y:S02]  /*3820*/  ISETP.NE.AND P0, PT, R18, 0x65, PT ;  /* 0x000000651200780c */ /* 0x000fe40003f05270 */
[----:B------:R-:W-:Y:S11]  /*3830*/  BRA.DIV UR5, `(.L_x_603) ;  /* 0x0000001e051c7947 */ /* 0x000ff6000b800000 */
[----:B------:R-:W-:Y:S01]  /*3840*/  VOTE.ANY R21, PT, !P0 ;  /* 0x0000000000157806 */ /* 0x000fe200040e0100 */
[----:B------:R-:W-:Y:S02]  /*3850*/  VIADD R20, R38, 0x2 ;  /* 0x0000000226147836 */ /* 0x000fe40000000000 */
[----:B------:R-:W-:Y:S01]  /*3860*/  VIADD R43, R43, 0xffffffe0 ;  /* 0xffffffe02b2b7836 */ /* 0x000fe20000000000 */
[----:B------:R-:W-:-:S05]  /*3870*/  LOP3.LUT R21, R21, 0x80000000, R26, 0xec, !PT ;  /* 0x8000000015157812 */ /* 0x000fca00078eec1a */
        /* <DEDUP_REMOVED lines=28> */
.L_x_664:
[----:B------:R-:W-:Y:S05]  /*3a40*/  @P0 BRA `(.L_x_604) ;  /* 0xfffffff800d80947 */ /* 0x000fea000383ffff */
.L_x_598:
        /* <DEDUP_REMOVED lines=15> */
.L_x_592:
[----:B------:R-:W-:Y:S05]  /*3b40*/  WARPSYNC.ALL ;  /* 0x0000000000007948 */ /* 0x000fea0003800000 */
[----:B------:R-:W0:Y:S08]  /*3b50*/  S2UR UR5, SR_CgaCtaId ;  /* 0x00000000000579c3 */ /* 0x000e300000008800 */
[----:B------:R-:W-:Y:S01]  /*3b60*/  BAR.SYNC.DEFER_BLOCKING 0x0 ;  /* 0x0000000000007b1d */ /* 0x000fe20000010000 */
[----:B------:R-:W-:-:S05]  /*3b70*/  ISETP.NE.AND P0, PT, R2, RZ, PT ;  /* 0x000000ff0200720c */ /* 0x000fca0003f05270 */
[----:B------:R-:W-:Y:S02]  /*3b80*/  UMOV UR4, 0x400 ;  /* 0x0000040000047882 */ /* 0x000fe40000000000 */
[----:B0-----:R-:W-:-:S09]  /*3b90*/  ULEA UR4, UR5, UR4, 0x18 ;  /* 0x0000000405047291 */ /* 0x001fd2000f8ec0ff */
[----:B-1----:R-:W0:Y:S02]  /*3ba0*/  LDS R17, [UR4+0x4c] ;  /* 0x00004c04ff117984 */ /* 0x002e240008000800 */
[----:B0-----:R-:W-:-:S05]  /*3bb0*/  SEL R17, R17, RZ, P0 ;  /* 0x000000ff11117207 */ /* 0x001fca0000000000 */
[----:B------:R-:W-:-:S07]  /*3bc0*/  IMAD.IADD R17, R17, 0x1, R16 ;  /* 0x0000000111117824 */ /* 0x000fce00078e0210 */
.L_x_591:
[----:B------:R-:W-:Y:S01]  /*3bd0*/  IMAD.IADD R4, R4, 0x1, R17 ;  /* 0x0000000104047824 */ /* 0x000fe200078e0211 */
[----:B------:R-:W-:Y:S01]  /*3be0*/  BAR.SYNC.DEFER_BLOCKING 0x0 ;  /* 0x0000000000007b1d */ /* 0x000fe20000010000 */
[----:B------:R-:W-:Y:S02]  /*3bf0*/  ISETP.NE.AND P0, PT, R2, RZ, PT ;  /* 0x000000ff0200720c */ /* 0x000fe40003f05270 */
[----:B------:R-:W-:-:S05]  /*3c00*/  IMAD.IADD R5, R5, 0x1, R4 ;  /* 0x0000000105057824 */ /* 0x000fca00078e0204 */
[----:B------:R-:W0:Y:S01]  /*3c10*/  S2UR UR5, SR_CTAID.X ;  /* 0x00000000000579c3 */ /* 0x000e220000002500 */
[----:B------:R-:W-:Y:S01]  /*3c20*/  IMAD.IADD R6, R6, 0x1, R5 ;  /* 0x0000000106067824 */ /* 0x000fe200078e0205 */
[----:B------:R-:W1:Y:S03]  /*3c30*/  LDCU.64 UR6, c[0x0][0x388] ;  /* 0x00007100ff0677ac */ /* 0x000e660008000a00 */
[----:B------:R-:W-:-:S04]  /*3c40*/  IMAD.IADD R7, R7, 0x1, R6 ;  /* 0x0000000107077824 */ /* 0x000fc800078e0206 */
[----:B------:R-:W-:-:S04]  /*3c50*/  IMAD.IADD R8, R8, 0x1, R7 ;  /* 0x0000000108087824 */ /* 0x000fc800078e0207 */
[----:B------:R-:W-:-:S04]  /*3c60*/  IMAD.IADD R9, R9, 0x1, R8 ;  /* 0x0000000109097824 */ /* 0x000fc800078e0208 */
[----:B------:R-:W-:Y:S01]  /*3c70*/  IMAD.IADD R10, R10, 0x1, R9 ;  /* 0x000000010a0a7824 */ /* 0x000fe200078e0209 */
[----:B------:R2:W-:Y:S03]  /*3c80*/  STS.64 [R40], R4 ;  /* 0x0000000428007388 */ /* 0x0005e60000000a00 */
[----:B------:R-:W-:Y:S01]  /*3c90*/  IMAD.IADD R11, R11, 0x1, R10 ;  /* 0x000000010b0b7824 */ /* 0x000fe200078e020a */
[----:B------:R-:W-:Y:S03]  /*3ca0*/  STS.64 [R40+0x8], R6 ;  /* 0x0000080628007388 */ /* 0x000fe60000000a00 */
[----:B------:R-:W-:Y:S01]  /*3cb0*/  IMAD.IADD R12, R12, 0x1, R11 ;  /* 0x000000010c0c7824 */ /* 0x000fe200078e020b */
[----:B------:R3:W-:Y:S03]  /*3cc0*/  STS.64 [R40+0x10], R8 ;  /* 0x0000100828007388 */ /* 0x0007e60000000a00 */
[----:B------:R-:W-:Y:S01]  /*3cd0*/  IMAD.IADD R13, R13, 0x1, R12 ;  /* 0x000000010d0d7824 */ /* 0x000fe200078e020c */
[----:B------:R-:W-:Y:S01]  /*3ce0*/  STS.64 [R40+0x18], R10 ;  /* 0x0000180a28007388 */ /* 0x000fe20000000a00 */
[----:B--2---:R-:W0:Y:S02]  /*3cf0*/  LDC R4, c[0x0][0x398] ;  /* 0x0000e600ff047b82 */ /* 0x004e240000000800 */
[----:B------:R-:W-:Y:S01]  /*3d00*/  IMAD.IADD R14, R14, 0x1, R13 ;  /* 0x000000010e0e7824 */ /* 0x000fe200078e020d */
[----:B------:R2:W-:Y:S03]  /*3d10*/  STS.64 [R40+0x20], R12 ;  /* 0x0000200c28007388 */ /* 0x0005e60000000a00 */
[----:B------:R-:W-:Y:S01]  /*3d20*/  IMAD.IADD R15, R15, 0x1, R14 ;  /* 0x000000010f0f7824 */ /* 0x000fe200078e020e */
[----:B------:R-:W4:Y:S03]  /*3d30*/  S2R R5, SR_TID.X ;  /* 0x0000000000057919 */ /* 0x000f260000002100 */
[----:B------:R-:W-:Y:S01]  /*3d40*/  IMAD.IADD R28, R28, 0x1, R15 ;  /* 0x000000011c1c7824 */ /* 0x000fe200078e020f */
[----:B------:R-:W-:Y:S03]  /*3d50*/  STS.64 [R40+0x28], R14 ;  /* 0x0000280e28007388 */ /* 0x000fe60000000a00 */
[----:B------:R-:W-:Y:S01]  /*3d60*/  IMAD.IADD R29, R29, 0x1, R28 ;  /* 0x000000011d1d7824 */ /* 0x000fe200078e021c */
[----:B---3--:R-:W3:Y:S03]  /*3d70*/  S2R R8, SR_TID.X ;  /* 0x0000000000087919 */ /* 0x008ee60000002100 */
[----:B------:R-:W-:Y:S01]  /*3d80*/  IMAD.IADD R30, R30, 0x1, R29 ;  /* 0x000000011e1e7824 */ /* 0x000fe200078e021d */
[----:B------:R-:W-:Y:S03]  /*3d90*/  STS.64 [R40+0x30], R28 ;  /* 0x0000301c28007388 */ /* 0x000fe60000000a00 */
[----:B------:R-:W-:-:S02]  /*3da0*/  IMAD.IADD R31, R31, 0x1, R30 ;  /* 0x000000011f1f7824 */ /* 0x000fc400078e021e */
[----:B0-----:R-:W-:Y:S02]  /*3db0*/  VIADD R4, R4, UR5 ;  /* 0x0000000504047c36 */ /* 0x001fe40008000000 */
[----:B------:R-:W-:Y:S01]  /*3dc0*/  IMAD.IADD R32, R32, 0x1, R31 ;  /* 0x0000000120207824 */ /* 0x000fe200078e021f */
[----:B------:R-:W-:Y:S01]  /*3dd0*/  STS.64 [R40+0x38], R30 ;  /* 0x0000381e28007388 */ /* 0x000fe20000000a00 */
[----:B--2---:R-:W-:Y:S02]  /*3de0*/  IMAD R12, R4, 0x2100, RZ ;  /* 0x00002100040c7824 */ /* 0x004fe400078e02ff */
[----:B------:R-:W-:-:S04]  /*3df0*/  IMAD.IADD R33, R33, 0x1, R32 ;  /* 0x0000000121217824 */ /* 0x000fc800078e0220 */
[----:B------:R-:W-:Y:S01]  /*3e00*/  IMAD.IADD R34, R34, 0x1, R33 ;  /* 0x0000000122227824 */ /* 0x000fe200078e0221 */
[----:B------:R-:W-:Y:S03]  /*3e10*/  STS.64 [R40+0x40], R32 ;  /* 0x0000402028007388 */ /* 0x000fe60000000a00 */
[----:B------:R-:W-:Y:S01]  /*3e20*/  IMAD.IADD R35, R35, 0x1, R34 ;  /* 0x0000000123237824 */ /* 0x000fe200078e0222 */
[C---:B----4-:R-:W-:Y:S02]  /*3e30*/  LOP3.LUT R4, R5.reuse, 0x3e0, RZ, 0xc0, !PT ;  /* 0x000003e005047812 */ /* 0x050fe400078ec0ff */
[----:B------:R-:W-:Y:S01]  /*3e40*/  LOP3.LUT R6, R5, 0x1f, RZ, 0xc0, !PT ;  /* 0x0000001f05067812 */ /* 0x000fe200078ec0ff */
[----:B------:R-:W-:Y:S01]  /*3e50*/  IMAD.IADD R36, R36, 0x1, R35 ;  /* 0x0000000124247824 */ /* 0x000fe200078e0223 */
[----:B------:R-:W-:Y:S03]  /*3e60*/  STS.64 [R40+0x48], R34 ;  /* 0x0000482228007388 */ /* 0x000fe60000000a00 */
[----:B------:R-:W-:Y:S01]  /*3e70*/  IMAD.IADD R37, R37, 0x1, R36 ;  /* 0x0000000125257824 */ /* 0x000fe200078e0224 */
[----:B---3--:R-:W-:Y:S01]  /*3e80*/  LOP3.LUT R10, R8, 0x1f, RZ, 0xc0, !PT ;  /* 0x0000001f080a7812 */ /* 0x008fe200078ec0ff */
[----:B------:R-:W-:-:S03]  /*3e90*/  IMAD R6, R4, 0x16, R6 ;  /* 0x0000001604067824 */ /* 0x000fc600078e0206 */
[----:B------:R-:W-:Y:S01]  /*3ea0*/  STS.64 [R40+0x50], R36 ;  /* 0x0000502428007388 */ /* 0x000fe20000000a00 */
        /* <DEDUP_REMOVED lines=22> */
[----:B------:R0:W-:Y:S04]  /*4010*/  LDS R21, [R41+0xa80] ;  /* 0x000a800029157984 */ /* 0x0001e80000000800 */
[----:B------:R2:W-:Y:S01]  /*4020*/  @!P0 STS [UR4+0x8400], R0 ;  /* 0x00840000ff008988 */ /* 0x0005e20008000804 */
[----:B------:R-:W-:Y:S01]  /*4030*/  BAR.SYNC.DEFER_BLOCKING 0x0 ;  /* 0x0000000000007b1d */ /* 0x000fe20000010000 */
[----:B0-----:R-:W-:Y:S01]  /*4040*/  LOP3.LUT R41, R8, 0x3e0, RZ, 0xc0, !PT ;  /* 0x000003e008297812 */ /* 0x001fe200078ec0ff */
[----:B------:R-:W-:Y:S01]  /*4050*/  VIADD R8, R6, 0x80 ;  /* 0x0000008006087836 */ /* 0x000fe20000000000 */
[----:B------:R-:W-:-:S03]  /*4060*/  IADD3 R5, P0, PT, R12, R3, RZ ;  /* 0x000000030c057210 */ /* 0x000fc60007f1e0ff */
[----:B------:R-:W-:Y:S02]  /*4070*/  IMAD R10, R41, 0x16, R10 ;  /* 0x00000016290a7824 */ /* 0x000fe400078e020a */
[----:B------:R-:W-:Y:S02]  /*4080*/  VIADD R41, R6, 0x20 ;  /* 0x0000002006297836 */ /* 0x000fe40000000000 */
[----:B--2---:R-:W-:Y:S01]  /*4090*/  IMAD.X R0, RZ, RZ, RZ, P0 ;  /* 0x000000ffff007224 */ /* 0x004fe200000e06ff */
[----:B-1----:R-:W-:-:S04]  /*40a0*/  LEA R4, P0, R5, UR6, 0x2 ;  /* 0x0000000605047c11 */ /* 0x002fc8000f8010ff */
[----:B------:R-:W-:Y:S01]  /*40b0*/  LEA.HI.X R5, R5, UR7, R0, 0x2, P0 ;  /* 0x0000000705057c11 */ /* 0x000fe200080f1400 */
[----:B------:R-:W-:Y:S01]  /*40c0*/  VIADD R0, R10, 0xe0 ;  /* 0x000000e00a007836 */ /* 0x000fe20000000000 */
[----:B------:R-:W0:Y:S02]  /*40d0*/  LDS R2, [UR4+0x8400] ;  /* 0x00840004ff027984 */ /* 0x000e240008000800 */
[-C--:B0-----:R-:W-:Y:S01]  /*40e0*/  ISETP.GE.AND P6, PT, R3, R2.reuse, PT ;  /* 0x000000020300720c */ /* 0x081fe20003fc6270 */
[C---:B------:R-:W-:Y:S01]  /*40f0*/  VIADD R3, R6.reuse, 0xa0 ;  /* 0x000000a006037836 */ /* 0x040fe20000000000 */
[-C--:B------:R-:W-:Y:S01]  /*4100*/  ISETP.GE.AND P5, PT, R41, R2.reuse, PT ;  /* 0x000000022900720c */ /* 0x080fe20003fa6270 */
[----:B------:R-:W-:Y:S01]  /*4110*/  VIADD R41, R6, 0xc0 ;  /* 0x000000c006297836 */ /* 0x000fe20000000000 */
[-C--:B------:R-:W-:Y:S01]  /*4120*/  ISETP.GE.AND P0, PT, R8, R2.reuse, PT ;  /* 0x000000020800720c */ /* 0x080fe20003f06270 */
[----:B------:R-:W-:Y:S01]  /*4130*/  VIADD R8, R10, 0x40 ;  /* 0x000000400a087836 */ /* 0x000fe20000000000 */
[-C--:B------:R-:W-:Y:S01]  /*4140*/  ISETP.GE.AND P4, PT, R3, R2.reuse, PT ;  /* 0x000000020300720c */ /* 0x080fe20003f86270 */
[C---:B------:R-:W-:Y:S01]  /*4150*/  VIADD R3, R6.reuse, 0x100 ;  /* 0x0000010006037836 */ /* 0x040fe20000000000 */
[-C--:B------:R-:W-:Y:S01]  /*4160*/  ISETP.GE.AND P2, PT, R41, R2.reuse, PT ;  /* 0x000000022900720c */ /* 0x080fe20003f46270 */
[----:B------:R-:W-:Y:S01]  /*4170*/  VIADD R41, R6, 0x120 ;  /* 0x0000012006297836 */ /* 0x000fe20000000000 */
[----:B------:R-:W-:-:S02]  /*4180*/  ISETP.GE.AND P3, PT, R8, R2, PT ;  /* 0x000000020800720c */ /* 0x000fc40003f66270 */
[-C--:B------:R-:W-:Y:S01]  /*4190*/  ISETP.GE.AND P1, PT, R0, R2.reuse, PT ;  /* 0x000000020000720c */ /* 0x080fe20003f26270 */
[----:B------:R-:W-:Y:S01]  /*41a0*/  @!P6 STG.E desc[UR8][R4.64], R45 ;  /* 0x0000002d0400e986 */ /* 0x000fe2000c101908 */
[-C--:B------:R-:W-:Y:S01]  /*41b0*/  ISETP.GE.AND P6, PT, R3, R2.reuse, PT ;  /* 0x000000020300720c */ /* 0x080fe20003fc6270 */
[----:B------:R-:W-:Y:S02]  /*41c0*/  VIADD R3, R6, 0x140 ;  /* 0x0000014006037836 */ /* 0x000fe40000000000 */
[----:B------:R-:W-:Y:S01]  /*41d0*/  @!P5 STG.E desc[UR8][R4.64+0x80], R47 ;  /* 0x0000802f0400d986 */ /* 0x000fe2000c101908 */
[-C--:B------:R-:W-:Y:S01]  /*41e0*/  ISETP.GE.AND P5, PT, R41, R2.reuse, PT ;  /* 0x000000022900720c */ /* 0x080fe20003fa6270 */
[C---:B------:R-:W-:Y:S02]  /*41f0*/  VIADD R41, R10.reuse, 0x160 ;  /* 0x000001600a297836 */ /* 0x040fe40000000000 */
[----:B------:R-:W-:Y:S01]  /*4200*/  @!P0 STG.E desc[UR8][R4.64+0x200], R49 ;  /* 0x0002003104008986 */ /* 0x000fe2000c101908 */
[----:B------:R-:W-:Y:S01]  /*4210*/  ISETP.GE.AND P0, PT, R3, R2, PT ;  /* 0x000000020300720c */ /* 0x000fe20003f06270 */
[----:B------:R-:W-:-:S02]  /*4220*/  VIADD R3, R10, 0x180 ;  /* 0x000001800a037836 */ /* 0x000fc40000000000 */
[----:B------:R-:W-:Y:S01]  /*4230*/  @!P4 STG.E desc[UR8][R4.64+0x280], R51 ;  /* 0x000280330400c986 */ /* 0x000fe2000c101908 */
[-C--:B------:R-:W-:Y:S01]  /*4240*/  ISETP.GE.AND P4, PT, R41, R2.reuse, PT ;  /* 0x000000022900720c */ /* 0x080fe20003f86270 */
[C---:B------:R-:W-:Y:S02]  /*4250*/  VIADD R41, R10.reuse, 0x60 ;  /* 0x000000600a297836 */ /* 0x040fe40000000000 */
[----:B------:R-:W-:Y:S01]  /*4260*/  @!P2 STG.E desc[UR8][R4.64+0x300], R53 ;  /* 0x000300350400a986 */ /* 0x000fe2000c101908 */
[-C--:B------:R-:W-:Y:S01]  /*4270*/  ISETP.GE.AND P2, PT, R3, R2.reuse, PT ;  /* 0x000000020300720c */ /* 0x080fe20003f46270 */
[C---:B------:R-:W-:Y:S02]  /*4280*/  VIADD R3, R10.reuse, 0x1a0 ;  /* 0x000001a00a037836 */ /* 0x040fe40000000000 */
[----:B------:R0:W-:Y:S01]  /*4290*/  @!P3 STG.E desc[UR8][R4.64+0x100], R43 ;  /* 0x0001002b0400b986 */ /* 0x0001e2000c101908 */
[----:B------:R-:W-:Y:S01]  /*42a0*/  ISETP.GE.AND P3, PT, R41, R2, PT ;  /* 0x000000022900720c */ /* 0x000fe20003f66270 */
[----:B------:R-:W-:-:S02]  /*42b0*/  VIADD R41, R10, 0x1c0 ;  /* 0x000001c00a297836 */ /* 0x000fc40000000000 */
[----:B------:R1:W-:Y:S01]  /*42c0*/  @!P1 STG.E desc[UR8][R4.64+0x380], R37 ;  /* 0x0003802504009986 */ /* 0x0003e2000c101908 */
[-C--:B------:R-:W-:Y:S01]  /*42d0*/  ISETP.GE.AND P1, PT, R3, R2.reuse, PT ;  /* 0x000000020300720c */ /* 0x080fe20003f26270 */
[C---:B------:R-:W-:Y:S02]  /*42e0*/  VIADD R3, R6.reuse, 0x1e0 ;  /* 0x000001e006037836 */ /* 0x040fe40000000000 */
[----:B------:R1:W-:Y:S03]  /*42f0*/  @!P5 STG.E desc[UR8][R4.64+0x480], R33 ;  /* 0x000480210400d986 */ /* 0x0003e6000c101908 */
[-C--:B------:R-:W-:Y:S01]  /*4300*/  ISETP.GE.AND P5, PT, R3, R2.reuse, PT ;  /* 0x000000020300720c */ /* 0x080fe20003fa6270 */
[C---:B------:R-:W-:Y:S01]  /*4310*/  VIADD R3, R6.reuse, 0x240 ;  /* 0x0000024006037836 */ /* 0x040fe20000000000 */
[----:B------:R1:W-:Y:S01]  /*4320*/  @!P6 STG.E desc[UR8][R4.64+0x400], R35 ;  /* 0x000400230400e986 */ /* 0x0003e2000c101908 */
[----:B------:R-:W-:Y:S01]  /*4330*/  ISETP.GE.AND P6, PT, R41, R2, PT ;  /* 0x000000022900720c */ /* 0x000fe20003fc6270 */
[----:B------:R-:W-:-:S02]  /*4340*/  VIADD R41, R6, 0x200 ;  /* 0x0000020006297836 */ /* 0x000fc40000000000 */
[----:B------:R1:W-:Y:S01]  /*4350*/  @!P3 STG.E desc[UR8][R4.64+0x180], R29 ;  /* 0x0001801d0400b986 */ /* 0x0003e2000c101908 */
[-C--:B------:R-:W-:Y:S01]  /*4360*/  ISETP.GE.AND P3, PT, R3, R2.reuse, PT ;  /* 0x000000020300720c */ /* 0x080fe20003f66270 */
[----:B------:R-:W-:Y:S02]  /*4370*/  VIADD R3, R6, 0x280 ;  /* 0x0000028006037836 */ /* 0x000fe40000000000 */
[----:B------:R1:W-:Y:S01]  /*4380*/  @!P1 STG.E desc[UR8][R4.64+0x680], R25 ;  /* 0x0006801904009986 */ /* 0x0003e2000c101908 */
[----:B0-----:R-:W-:Y:S02]  /*4390*/  VIADD R43, R10, 0x220 ;  /* 0x000002200a2b7836 */ /* 0x001fe40000000000 */
[-C--:B------:R-:W-:Y:S01]  /*43a0*/  ISETP.GE.AND P1, PT, R3, R2.reuse, PT ;  /* 0x000000020300720c */ /* 0x080fe20003f26270 */
        /* <DEDUP_REMOVED lines=18> */
.L_x_578:
[----:B------:R-:W-:Y:S01]  /*44d0*/  BSSY B1, `(.L_x_605) ;  /* 0x0000006000017945 */ /* 0x000fe20003800000 */
[----:B------:R-:W-:Y:S01]  /*44e0*/  PLOP3.LUT P0, PT, P0, PT, PT, 0x8, 0x80 ;  /* 0x000000000080781c */ /* 0x000fe2000070e170 */
[----:B------:R-:W-:-:S12]  /*44f0*/  IMAD.MOV.U32 R21, RZ, RZ, -0x1 ;  /* 0xffffffffff157424 */ /* 0x000fd800078e00ff */
[----:B------:R-:W-:Y:S05]  /*4500*/  WARPSYNC.COLLECTIVE R21, `(.L_x_606) ;  /* 0x0000000015087348 */ /* 0x000fea0003c00000 */
[----:B------:R-:W-:Y:S01]  /*4510*/  VOTE.ANY P0, P0 ;  /* 0x0000000000ff7806 */ /* 0x000fe20000000100 */
[----:B------:R-:W-:-:S12]  /*4520*/  ENDCOLLECTIVE ;  /* 0x000000000000791b */ /* 0x000fd80003800000 */
.L_x_606:
[----:B------:R-:W-:Y:S05]  /*4530*/  BSYNC B1 ;  /* 0x0000000000017941 */ /* 0x000fea0003800000 */
.L_x_605:
[----:B------:R-:W-:Y:S05]  /*4540*/  BRA `(.L_x_607) ;  /* 0xffffffc800747947 */ /* 0x000fea000383ffff */
.L_x_580:
[----:B------:R-:W-:Y:S01]  /*4550*/  BSSY B1, `(.L_x_608) ;  /* 0x0000006000017945 */ /* 0x000fe20003800000 */
[----:B------:R-:W-:Y:S01]  /*4560*/  PLOP3.LUT P0, PT, P0, PT, PT, 0x8, 0x80 ;  /* 0x000000000080781c */ /* 0x000fe2000070e170 */
[----:B------:R-:W-:-:S12]  /*4570*/  IMAD.MOV.U32 R21, RZ, RZ, -0x1 ;  /* 0xffffffffff157424 */ /* 0x000fd800078e00ff */
[----:B------:R-:W-:Y:S05]  /*4580*/  WARPSYNC.COLLECTIVE R21, `(.L_x_609) ;  /* 0x0000000015087348 */ /* 0x000fea0003c00000 */
[----:B------:R-:W-:Y:S01]  /*4590*/  VOTE.ANY P0, P0 ;  /* 0x0000000000ff7806 */ /* 0x000fe20000000100 */
[----:B------:R-:W-:-:S12]  /*45a0*/  ENDCOLLECTIVE ;  /* 0x000000000000791b */ /* 0x000fd80003800000 */
.L_x_609:
[----:B------:R-:W-:Y:S05]  /*45b0*/  BSYNC B1 ;  /* 0x0000000000017941 */ /* 0x000fea0003800000 */
.L_x_608:
[----:B------:R-:W-:Y:S05]  /*45c0*/  BRA `(.L_x_610) ;  /* 0xffffffc800c87947 */ /* 0x000fea000383ffff */
.L_x_582:
[----:B------:R-:W0:Y:S01]  /*45d0*/  S2R R25, SR_GEMASK ;  /* 0x0000000000197919 */ /* 0x000e220000003c00 */
[----:B------:R-:W-:Y:S01]  /*45e0*/  BSSY B1, `(.L_x_611) ;  /* 0x0000006000017945 */ /* 0x000fe20003800000 */
[----:B------:R-:W-:Y:S01]  /*45f0*/  PLOP3.LUT P0, PT, P0, PT, PT, 0x8, 0x80 ;  /* 0x000000000080781c */ /* 0x000fe2000070e170 */
[----:B------:R-:W-:-:S12]  /*4600*/  IMAD.MOV.U32 R21, RZ, RZ, -0x1 ;  /* 0xffffffffff157424 */ /* 0x000fd800078e00ff */
[----:B0-----:R-:W-:Y:S05]  /*4610*/  WARPSYNC.COLLECTIVE R21, `(.L_x_612) ;  /* 0x0000000015087348 */ /* 0x001fea0003c00000 */
[----:B------:R-:W-:Y:S01]  /*4620*/  VOTE.ANY R21, PT, P0 ;  /* 0x0000000000157806 */ /* 0x000fe200000e0100 */
[----:B0-----:R-:W-:Y:S06]  /*4630*/  ENDCOLLECTIVE ;  /* 0x000000000000791b */ /* 0x001fec0003800000 */
.L_x_612:
[----:B------:R-:W-:Y:S05]  /*4640*/  BSYNC B1 ;  /* 0x0000000000017941 */ /* 0x000fea0003800000 */
.L_x_611:
[----:B------:R-:W-:Y:S01]  /*4650*/  LOP3.LUT R21, R21, 0x80000000, R25, 0xec, !PT ;  /* 0x8000000015157812 */ /* 0x000fe200078eec19 */
[----:B------:R-:W-:Y:S02]  /*4660*/  IMAD.MOV.U32 R20, RZ, RZ, R29 ;  /* 0x000000ffff147224 */ /* 0x000fe400078e001d */
[----:B------:R-:W-:Y:S02]  /*4670*/  VIADD R41, R39, 0x2 ;  /* 0x0000000227297836 */ /* 0x000fe40000000000 */
[----:B------:R-:W-:Y:S02]  /*4680*/  VIADD R16, R21, 0xffffffff ;  /* 0xffffffff15107836 */ /* 0x000fe40000000000 */
[C---:B------:R-:W-:Y:S02]  /*4690*/  VIADD R40, R39.reuse, 0x4 ;  /* 0x0000000427287836 */ /* 0x040fe40000000000 */
[----:B------:R-:W-:Y:S01]  /*46a0*/  VIADD R30, R39, 0x8 ;  /* 0x00000008271e7836 */ /* 0x000fe20000000000 */
[----:B------:R-:W-:Y:S01]  /*46b0*/  LOP3.LUT R48, R21, R16, RZ, 0xc, !PT ;  /* 0x0000001015307212 */ /* 0x000fe200078e0cff */
[----:B------:R-:W-:-:S02]  /*46c0*/  IMAD.MOV.U32 R16, RZ, RZ, 0x1 ;  /* 0x00000001ff107424 */ /* 0x000fc400078e00ff */
[----:B------:R-:W-:-:S03]  /*46d0*/  IMAD.MOV.U32 R21, RZ, RZ, -0x1 ;  /* 0xffffffffff157424 */ /* 0x000fc600078e00ff */
[----:B------:R-:W0:Y:S02]  /*46e0*/  POPC R48, R48 ;  /* 0x0000003000307309 */ /* 0x000e240000000000 */
[----:B0-----:R-:W-:Y:S01]  /*46f0*/  IMAD.MOV.U32 R17, RZ, RZ, R48 ;  /* 0x000000ffff117224 */ /* 0x001fe200078e0030 */
[----:B------:R-:W-:-:S13]  /*4700*/  ISETP.GE.AND P0, PT, R39, R48, PT ;  /* 0x000000302700720c */ /* 0x000fda0003f06270 */
[----:B------:R-:W-:Y:S05]  /*4710*/  WARPSYNC.COLLECTIVE R21, `(.L_x_613) ;  /* 0x0000000015087348 */ /* 0x000fea0003c00000 */
[----:B------:R0:W1:Y:S02]  /*4720*/  SHFL.DOWN P3, R22, R20, R16, R17 ;  /* 0x0800001014167389 */ /* 0x0000640000060011 */
[----:B01----:R-:W-:Y:S05]  /*4730*/  ENDCOLLECTIVE ;  /* 0x000000000000791b */ /* 0x003fea0003800000 */
.L_x_613:
        /* <DEDUP_REMOVED lines=8> */
.L_x_614:
        /* <DEDUP_REMOVED lines=10> */
.L_x_615:
        /* <DEDUP_REMOVED lines=8> */
.L_x_616:
[----:B------:R-:W-:Y:S01]  /*48e0*/  IMAD.MOV.U32 R16, RZ, RZ, 0x10 ;  /* 0x00000010ff107424 */ /* 0x000fe200078e00ff */
[----:B------:R-:W-:Y:S02]  /*48f0*/  SEL R22, R22, RZ, !P0 ;  /* 0x000000ff16167207 */ /* 0x000fe40004000000 */
[----:B------:R-:W-:-:S03]  /*4900*/  ISETP.NE.AND P0, PT, R28, 0x65, PT ;  /* 0x000000651c00780c */ /* 0x000fc60003f05270 */
[----:B------:R-:W-:Y:S02]  /*4910*/  IMAD.IADD R47, R29, 0x1, R22 ;  /* 0x000000011d2f7824 */ /* 0x000fe400078e0216 */
[----:B------:R-:W0:Y:S02]  /*4920*/  LDC.64 R28, c[0x0][0x390] ;  /* 0x0000e400ff1c7b82 */ /* 0x000e240000000a00 */
[----:B------:R-:W-:-:S07]  /*4930*/  IMAD.MOV.U32 R20, RZ, RZ, R47 ;  /* 0x000000ffff147224 */ /* 0x000fce00078e002f */
[----:B0-----:R-:W-:Y:S05]  /*4940*/  WARPSYNC.COLLECTIVE R21, `(.L_x_617) ;  /* 0x0000000015087348 */ /* 0x001fea0003c00000 */
[----:B------:R1:W2:Y:S02]  /*4950*/  SHFL.DOWN P3, R22, R20, R16, R17 ;  /* 0x0800001014167389 */ /* 0x0002a40000060011 */
[----:B012---:R-:W-:Y:S05]  /*4960*/  ENDCOLLECTIVE ;  /* 0x000000000000791b */ /* 0x007fea0003800000 */
.L_x_617:
[----:B------:R-:W-:Y:S05]  /*4970*/  WARPSYNC.COLLECTIVE R21, `(.L_x_618) ;  /* 0x0000000015087348 */ /* 0x000fea0003c00000 */
[----:B------:R-:W-:Y:S01]  /*4980*/  VOTE.ALL P0, P0 ;  /* 0x0000000000ff7806 */ /* 0x000fe20000000000 */
[----:B------:R-:W-:-:S12]  /*4990*/  ENDCOLLECTIVE ;  /* 0x000000000000791b */ /* 0x000fd80003800000 */
.L_x_618:
[----:B------:R-:W-:Y:S02]  /*49a0*/  IADD3 R44, P3, PT, R28, 0x100, RZ ;  /* 0x000001001c2c7810 */ /* 0x000fe40007f7e0ff */
[----:B------:R-:W-:-:S03]  /*49b0*/  SEL R22, R22, RZ, !P2 ;  /* 0x000000ff16167207 */ /* 0x000fc60005000000 */
[----:B------:R-:W-:Y:S02]  /*49c0*/  IMAD.X R45, RZ, RZ, R29, P3 ;  /* 0x000000ffff2d7224 */ /* 0x000fe400018e061d */
[----:B------:R-:W-:Y:S01]  /*49d0*/  IMAD.IADD R46, R47, 0x1, R22 ;  /* 0x000000012f2e7824 */ /* 0x000fe200078e0216 */
[----:B------:R-:W-:Y:S06]  /*49e0*/  BRA `(.L_x_619) ;  /* 0xffffffc8005c7947 */ /* 0x000fec000383ffff */
.L_x_584:
[----:B------:R-:W-:Y:S01]  /*49f0*/  BSSY B1, `(.L_x_620) ;  /* 0x0000006000017945 */ /* 0x000fe20003800000 */
[----:B------:R-:W-:Y:S01]  /*4a00*/  PLOP3.LUT P0, PT, P0, PT, PT, 0x8, 0x80 ;  /* 0x000000000080781c */ /* 0x000fe2000070e170 */
[----:B------:R-:W-:-:S12]  /*4a10*/  IMAD.MOV.U32 R21, RZ, RZ, -0x1 ;  /* 0xffffffffff157424 */ /* 0x000fd800078e00ff */
[----:B------:R-:W-:Y:S05]  /*4a20*/  WARPSYNC.COLLECTIVE R21, `(.L_x_621) ;  /* 0x0000000015087348 */ /* 0x000fea0003c00000 */
[----:B------:R-:W-:Y:S01]  /*4a30*/  VOTE.ANY P0, P0 ;  /* 0x0000000000ff7806 */ /* 0x000fe20000000100 */
[----:B------:R-:W-:-:S12]  /*4a40*/  ENDCOLLECTIVE ;  /* 0x000000000000791b */ /* 0x000fd80003800000 */
.L_x_621:
[----:B------:R-:W-:Y:S05]  /*4a50*/  BSYNC B1 ;  /* 0x0000000000017941 */ /* 0x000fea0003800000 */
.L_x_620:
[----:B------:R-:W-:Y:S05]  /*4a60*/  BRA `(.L_x_622) ;  /* 0xffffffc800647947 */ /* 0x000fea000383ffff */
.L_x_586:
[----:B------:R-:W-:Y:S01]  /*4a70*/  BSSY B1, `(.L_x_623) ;  /* 0x0000006000017945 */ /* 0x000fe20003800000 */
[----:B------:R-:W-:Y:S01]  /*4a80*/  PLOP3.LUT P0, PT, P0, PT, PT, 0x8, 0x80 ;  /* 0x000000000080781c */ /* 0x000fe2000070e170 */
[----:B------:R-:W-:-:S12]  /*4a90*/  IMAD.MOV.U32 R21, RZ, RZ, -0x1 ;  /* 0xffffffffff157424 */ /* 0x000fd800078e00ff */
[----:B------:R-:W-:Y:S05]  /*4aa0*/  WARPSYNC.COLLECTIVE R21, `(.L_x_624) ;  /* 0x0000000015087348 */ /* 0x000fea0003c00000 */
[----:B------:R-:W-:Y:S01]  /*4ab0*/  VOTE.ANY P0, P0 ;  /* 0x0000000000ff7806 */ /* 0x000fe20000000100 */
[----:B------:R-:W-:-:S12]  /*4ac0*/  ENDCOLLECTIVE ;  /* 0x000000000000791b */ /* 0x000fd80003800000 */
.L_x_624:
[----:B------:R-:W-:Y:S05]  /*4ad0*/  BSYNC B1 ;  /* 0x0000000000017941 */ /* 0x000fea0003800000 */
.L_x_623:
[----:B------:R-:W-:Y:S05]  /*4ae0*/  BRA `(.L_x_625) ;  /* 0xffffffc800b87947 */ /* 0x000fea000383ffff */
.L_x_588:
[----:B------:R-:W-:Y:S01]  /*4af0*/  BSSY B1, `(.L_x_626) ;  /* 0x0000006000017945 */ /* 0x000fe20003800000 */
[----:B------:R-:W-:Y:S01]  /*4b00*/  PLOP3.LUT P0, PT, P0, PT, PT, 0x8, 0x80 ;  /* 0x000000000080781c */ /* 0x000fe2000070e170 */
[----:B------:R-:W-:-:S12]  /*4b10*/  IMAD.MOV.U32 R21, RZ, RZ, -0x1 ;  /* 0xffffffffff157424 */ /* 0x000fd800078e00ff */
[----:B------:R-:W-:Y:S05]  /*4b20*/  WARPSYNC.COLLECTIVE R21, `(.L_x_627) ;  /* 0x0000000015087348 */ /* 0x000fea0003c00000 */
[----:B------:R-:W-:Y:S01]  /*4b30*/  VOTE.ANY R21, PT, P0 ;  /* 0x0000000000157806 */ /* 0x000fe200000e0100 */
[----:B------:R-:W-:Y:S06]  /*4b40*/  ENDCOLLECTIVE ;  /* 0x000000000000791b */ /* 0x000fec0003800000 */
.L_x_627:
[----:B------:R-:W-:Y:S05]  /*4b50*/  BSYNC B1 ;  /* 0x0000000000017941 */ /* 0x000fea0003800000 */
.L_x_626:
        /* <DEDUP_REMOVED lines=11> */
.L_x_628:
        /* <DEDUP_REMOVED lines=9> */
.L_x_629:
        /* <DEDUP_REMOVED lines=8> */
.L_x_630:
        /* <DEDUP_REMOVED lines=8> */
.L_x_631:
        /* <DEDUP_REMOVED lines=8> */
.L_x_632:
[----:B------:R-:W-:Y:S02]  /*4e20*/  SEL R22, R22, RZ, !P0 ;  /* 0x000000ff16167207 */ /* 0x000fe40004000000 */
[----:B------:R-:W-:Y:S02]  /*4e30*/  ISETP.NE.AND P0, PT, R28, 0x65, PT ;  /* 0x000000651c00780c */ /* 0x000fe40003f05270 */
[----:B------:R-:W-:-:S11]  /*4e40*/  IADD3 R46, PT, PT, R29, R22, R46 ;  /* 0x000000161d2e7210 */ /* 0x000fd60007ffe02e */
[----:B------:R-:W-:Y:S05]  /*4e50*/  WARPSYNC.COLLECTIVE R21, `(.L_x_633) ;  /* 0x0000000015087348 */ /* 0x000fea0003c00000 */
[----:B------:R-:W-:Y:S01]  /*4e60*/  VOTE.ALL P0, P0 ;  /* 0x0000000000ff7806 */ /* 0x000fe20000000000 */
[----:B------:R-:W-:-:S12]  /*4e70*/  ENDCOLLECTIVE ;  /* 0x000000000000791b */ /* 0x000fd80003800000 */
.L_x_633:
[----:B------:R-:W-:Y:S05]  /*4e80*/  BRA `(.L_x_634) ;  /* 0xffffffc800507947 */ /* 0x000fea000383ffff */
.L_x_593:
[----:B------:R-:W-:Y:S01]  /*4e90*/  BSSY B0, `(.L_x_635) ;  /* 0x0000006000007945 */ /* 0x000fe20003800000 */
[----:B------:R-:W-:Y:S01]  /*4ea0*/  PLOP3.LUT P0, PT, P0, PT, PT, 0x8, 0x80 ;  /* 0x000000000080781c */ /* 0x000fe2000070e170 */
[----:B------:R-:W-:-:S12]  /*4eb0*/  IMAD.MOV.U32 R21, RZ, RZ, -0x1 ;  /* 0xffffffffff157424 */ /* 0x000fd800078e00ff */
[----:B------:R-:W-:Y:S05]  /*4ec0*/  WARPSYNC.COLLECTIVE R21, `(.L_x_636) ;  /* 0x0000000015087348 */ /* 0x000fea0003c00000 */
[----:B------:R-:W-:Y:S01]  /*4ed0*/  VOTE.ANY P0, P0 ;  /* 0x0000000000ff7806 */ /* 0x000fe20000000100 */
[----:B------:R-:W-:-:S12]  /*4ee0*/  ENDCOLLECTIVE ;  /* 0x000000000000791b */ /* 0x000fd80003800000 */
.L_x_636:
[----:B------:R-:W-:Y:S05]  /*4ef0*/  BSYNC B0 ;  /* 0x0000000000007941 */ /* 0x000fea0003800000 */
.L_x_635:
[----:B------:R-:W-:Y:S05]  /*4f00*/  BRA `(.L_x_637) ;  /* 0xffffffe000907947 */ /* 0x000fea000383ffff */
.L_x_595:
[----:B------:R-:W-:Y:S01]  /*4f10*/  BSSY B0, `(.L_x_638) ;  /* 0x0000006000007945 */ /* 0x000fe20003800000 */
[----:B------:R-:W-:Y:S01]  /*4f20*/  PLOP3.LUT P0, PT, P0, PT, PT, 0x8, 0x80 ;  /* 0x000000000080781c */ /* 0x000fe2000070e170 */
[----:B------:R-:W-:-:S12]  /*4f30*/  IMAD.MOV.U32 R21, RZ, RZ, -0x1 ;  /* 0xffffffffff157424 */ /* 0x000fd800078e00ff */
[----:B------:R-:W-:Y:S05]  /*4f40*/  WARPSYNC.COLLECTIVE R21, `(.L_x_639) ;  /* 0x0000000015087348 */ /* 0x000fea0003c00000 */
[----:B------:R-:W-:Y:S01]  /*4f50*/  VOTE.ANY P0, P0 ;  /* 0x0000000000ff7806 */ /* 0x000fe20000000100 */
[----:B------:R-:W-:-:S12]  /*4f60*/  ENDCOLLECTIVE ;  /* 0x000000000000791b */ /* 0x000fd80003800000 */
.L_x_639:
[----:B------:R-:W-:Y:S05]  /*4f70*/  BSYNC B0 ;  /* 0x0000000000007941 */ /* 0x000fea0003800000 */
.L_x_638:
[----:B------:R-:W-:Y:S05]  /*4f80*/  BRA `(.L_x_640) ;  /* 0xffffffe000e47947 */ /* 0x000fea000383ffff */
.L_x_597:
[----:B------:R-:W0:Y:S01]  /*4f90*/  S2R R26, SR_GEMASK ;  /* 0x00000000001a7919 */ /* 0x000e220000003c00 */
[----:B------:R-:W-:Y:S01]  /*4fa0*/  BSSY B0, `(.L_x_641) ;  /* 0x0000006000007945 */ /* 0x000fe20003800000 */
[----:B------:R-:W-:Y:S01]  /*4fb0*/  PLOP3.LUT P0, PT, P0, PT, PT, 0x8, 0x80 ;  /* 0x000000000080781c */ /* 0x000fe2000070e170 */
[----:B------:R-:W-:-:S12]  /*4fc0*/  IMAD.MOV.U32 R21, RZ, RZ, -0x1 ;  /* 0xffffffffff157424 */ /* 0x000fd800078e00ff */
[----:B0-----:R-:W-:Y:S05]  /*4fd0*/  WARPSYNC.COLLECTIVE R21, `(.L_x_642) ;  /* 0x0000000015087348 */ /* 0x001fea0003c00000 */
[----:B------:R-:W-:Y:S01]  /*4fe0*/  VOTE.ANY R21, PT, P0 ;  /* 0x0000000000157806 */ /* 0x000fe200000e0100 */
[----:B0-----:R-:W-:Y:S06]  /*4ff0*/  ENDCOLLECTIVE ;  /* 0x000000000000791b */ /* 0x001fec0003800000 */
.L_x_642:
[----:B------:R-:W-:Y:S05]  /*5000*/  BSYNC B0 ;  /* 0x0000000000007941 */ /* 0x000fea0003800000 */
.L_x_641:
[----:B------:R-:W-:Y:S01]  /*5010*/  LOP3.LUT R21, R21, 0x80000000, R26, 0xec, !PT ;  /* 0x8000000015157812 */ /* 0x000fe200078eec1a */
[----:B------:R-:W-:-:S04]  /*5020*/  IMAD.MOV.U32 R20, RZ, RZ, R19 ;  /* 0x000000ffff147224 */ /* 0x000fc800078e0013 */
        /* <DEDUP_REMOVED lines=10> */
.L_x_643:
        /* <DEDUP_REMOVED lines=9> */
.L_x_644:
        /* <DEDUP_REMOVED lines=9> */
.L_x_645:
        /* <DEDUP_REMOVED lines=9> */
.L_x_646:
[----:B------:R-:W-:Y:S01]  /*5280*/  IMAD.MOV.U32 R16, RZ, RZ, 0x10 ;  /* 0x00000010ff107424 */ /* 0x000fe200078e00ff */
[----:B------:R-:W-:Y:S02]  /*5290*/  SEL R19, R22, RZ, !P0 ;  /* 0x000000ff16137207 */ /* 0x000fe40004000000 */
[----:B------:R-:W-:Y:S01]  /*52a0*/  ISETP.NE.AND P0, PT, R18, 0x65, PT ;  /* 0x000000651200780c */ /* 0x000fe20003f05270 */
[----:B------:R-:W-:Y:S02]  /*52b0*/  VIADD R18, R38, 0x10 ;  /* 0x0000001026127836 */ /* 0x000fe40000000000 */
[----:B------:R-:W-:-:S03]  /*52c0*/  IMAD.IADD R48, R50, 0x1, R19 ;  /* 0x0000000132307824 */ /* 0x000fc600078e0213 */
[----:B------:R-:W-:Y:S01]  /*52d0*/  ISETP.GT.AND P2, PT, R18, R47, PT ;  /* 0x0000002f1200720c */ /* 0x000fe20003f44270 */
[----:B------:R-:W-:Y:S01]  /*52e0*/  IMAD.MOV.U32 R20, RZ, RZ, R48 ;  /* 0x000000ffff147224 */ /* 0x000fe200078e0030 */
[----:B------:R-:W0:Y:S11]  /*52f0*/  LDC.64 R18, c[0x0][0x390] ;  /* 0x0000e400ff127b82 */ /* 0x000e360000000a00 */
[----:B0-----:R-:W-:Y:S05]  /*5300*/  WARPSYNC.COLLECTIVE R21, `(.L_x_647) ;  /* 0x0000000015087348 */ /* 0x001fea0003c00000 */
[----:B------:R1:W2:Y:S02]  /*5310*/  SHFL.DOWN P3, R22, R20, R16, R17 ;  /* 0x0800001014167389 */ /* 0x0002a40000060011 */
[----:B012---:R-:W-:Y:S05]  /*5320*/  ENDCOLLECTIVE ;  /* 0x000000000000791b */ /* 0x007fea0003800000 */
.L_x_647:
[----:B------:R-:W-:Y:S05]  /*5330*/  WARPSYNC.COLLECTIVE R21, `(.L_x_648) ;  /* 0x0000000015087348 */ /* 0x000fea0003c00000 */
[----:B------:R-:W-:Y:S01]  /*5340*/  VOTE.ALL P0, P0 ;  /* 0x0000000000ff7806 */ /* 0x000fe20000000000 */
[----:B------:R-:W-:-:S12]  /*5350*/  ENDCOLLECTIVE ;  /* 0x000000000000791b */ /* 0x000fd80003800000 */
.L_x_648:
[----:B------:R-:W-:Y:S02]  /*5360*/  SEL R45, R22, RZ, !P2 ;  /* 0x000000ff162d7207 */ /* 0x000fe40005000000 */
[----:B------:R-:W-:-:S03]  /*5370*/  IADD3 R44, P3, PT, R18, 0x100, RZ ;  /* 0x00000100122c7810 */ /* 0x000fc60007f7e0ff */
[----:B------:R-:W-:Y:S02]  /*5380*/  IMAD.IADD R46, R48, 0x1, R45 ;  /* 0x00000001302e7824 */ /* 0x000fe400078e022d */
[----:B------:R-:W-:Y:S01]  /*5390*/  IMAD.X R45, RZ, RZ, R19, P3 ;  /* 0x000000ffff2d7224 */ /* 0x000fe200018e0613 */
[----:B------:R-:W-:Y:S07]  /*53a0*/  BRA `(.L_x_649) ;  /* 0xffffffe000787947 */ /* 0x000fee000383ffff */
.L_x_599:
[----:B------:R-:W-:Y:S01]  /*53b0*/  BSSY B0, `(.L_x_650) ;  /* 0x0000006000007945 */ /* 0x000fe20003800000 */
[----:B------:R-:W-:Y:S01]  /*53c0*/  PLOP3.LUT P0, PT, P0, PT, PT, 0x8, 0x80 ;  /* 0x000000000080781c */ /* 0x000fe2000070e170 */
[----:B------:R-:W-:-:S12]  /*53d0*/  IMAD.MOV.U32 R21, RZ, RZ, -0x1 ;  /* 0xffffffffff157424 */ /* 0x000fd800078e00ff */
[----:B------:R-:W-:Y:S05]  /*53e0*/  WARPSYNC.COLLECTIVE R21, `(.L_x_651) ;  /* 0x0000000015087348 */ /* 0x000fea0003c00000 */
[----:B------:R-:W-:Y:S01]  /*53f0*/  VOTE.ANY P0, P0 ;  /* 0x0000000000ff7806 */ /* 0x000fe20000000100 */
[----:B------:R-:W-:-:S12]  /*5400*/  ENDCOLLECTIVE ;  /* 0x000000000000791b */ /* 0x000fd80003800000 */
.L_x_651:
[----:B------:R-:W-:Y:S05]  /*5410*/  BSYNC B0 ;  /* 0x0000000000007941 */ /* 0x000fea0003800000 */
.L_x_650:
[----:B------:R-:W-:Y:S05]  /*5420*/  BRA `(.L_x_652) ;  /* 0xffffffe000807947 */ /* 0x000fea000383ffff */
.L_x_601:
[----:B------:R-:W-:Y:S01]  /*5430*/  BSSY B0, `(.L_x_653) ;  /* 0x0000006000007945 */ /* 0x000fe20003800000 */
[----:B------:R-:W-:Y:S01]  /*5440*/  PLOP3.LUT P0, PT, P0, PT, PT, 0x8, 0x80 ;  /* 0x000000000080781c */ /* 0x000fe2000070e170 */
[----:B------:R-:W-:-:S12]  /*5450*/  IMAD.MOV.U32 R21, RZ, RZ, -0x1 ;  /* 0xffffffffff157424 */ /* 0x000fd800078e00ff */
[----:B------:R-:W-:Y:S05]  /*5460*/  WARPSYNC.COLLECTIVE R21, `(.L_x_654) ;  /* 0x0000000015087348 */ /* 0x000fea0003c00000 */
[----:B------:R-:W-:Y:S01]  /*5470*/  VOTE.ANY P0, P0 ;  /* 0x0000000000ff7806 */ /* 0x000fe20000000100 */
[----:B------:R-:W-:-:S12]  /*5480*/  ENDCOLLECTIVE ;  /* 0x000000000000791b */ /* 0x000fd80003800000 */
.L_x_654:
[----:B------:R-:W-:Y:S05]  /*5490*/  BSYNC B0 ;  /* 0x0000000000007941 */ /* 0x000fea0003800000 */
.L_x_653:
[----:B------:R-:W-:Y:S05]  /*54a0*/  BRA `(.L_x_655) ;  /* 0xffffffe000d47947 */ /* 0x000fea000383ffff */
.L_x_603:
[----:B------:R-:W-:Y:S01]  /*54b0*/  BSSY B0, `(.L_x_656) ;  /* 0x0000006000007945 */ /* 0x000fe20003800000 */
[----:B------:R-:W-:Y:S01]  /*54c0*/  PLOP3.LUT P0, PT, P0, PT, PT, 0x8, 0x80 ;  /* 0x000000000080781c */ /* 0x000fe2000070e170 */
[----:B------:R-:W-:-:S12]  /*54d0*/  IMAD.MOV.U32 R21, RZ, RZ, -0x1 ;  /* 0xffffffffff157424 */ /* 0x000fd800078e00ff */
[----:B------:R-:W-:Y:S05]  /*54e0*/  WARPSYNC.COLLECTIVE R21, `(.L_x_657) ;  /* 0x0000000015087348 */ /* 0x000fea0003c00000 */
[----:B------:R-:W-:Y:S01]  /*54f0*/  VOTE.ANY R21, PT, P0 ;  /* 0x0000000000157806 */ /* 0x000fe200000e0100 */
[----:B------:R-:W-:Y:S06]  /*5500*/  ENDCOLLECTIVE ;  /* 0x000000000000791b */ /* 0x000fec0003800000 */
.L_x_657:
[----:B------:R-:W-:Y:S05]  /*5510*/  BSYNC B0 ;  /* 0x0000000000007941 */ /* 0x000fea0003800000 */
.L_x_656:
        /* <DEDUP_REMOVED lines=11> */
.L_x_658:
        /* <DEDUP_REMOVED lines=10> */
.L_x_659:
[----:B------:R-:W-:Y:S01]  /*5670*/  IMAD.MOV.U32 R16, RZ, RZ, 0x4 ;  /* 0x00000004ff107424 */ /* 0x000fe200078e00ff */
[----:B------:R-:W-:Y:S01]  /*5680*/  SEL R19, R22, RZ, !P0 ;  /* 0x000000ff16137207 */ /* 0x000fe20004000000 */
[----:B------:R-:W-:-:S04]  /*5690*/  VIADD R22, R38, 0x4 ;  /* 0x0000000426167836 */ /* 0x000fc80000000000 */
[----:B------:R-:W-:Y:S01]  /*56a0*/  IMAD.IADD R50, R48, 0x1, R19 ;  /* 0x0000000130327824 */ /* 0x000fe200078e0213 */
[----:B------:R-:W-:Y:S01]  /*56b0*/  ISETP.GT.AND P0, PT, R22, R17, PT ;  /* 0x000000111600720c */ /* 0x000fe20003f04270 */
[----:B------:R-:W-:Y:S02]  /*56c0*/  VIADD R48, R38, 0x10 ;  /* 0x0000001026307836 */ /* 0x000fe40000000000 */
[----:B------:R-:W-:-:S10]  /*56d0*/  IMAD.MOV.U32 R20, RZ, RZ, R50 ;  /* 0x000000ffff147224 */ /* 0x000fd400078e0032 */
[----:B------:R-:W-:Y:S05]  /*56e0*/  WARPSYNC.COLLECTIVE R21, `(.L_x_660) ;  /* 0x0000000015087348 */ /* 0x000fea0003c00000 */
[----:B------:R0:W1:Y:S02]  /*56f0*/  SHFL.DOWN P3, R22, R20, R16, R17 ;  /* 0x0800001014167389 */ /* 0x0000640000060011 */
[----:B01----:R-:W-:Y:S05]  /*5700*/  ENDCOLLECTIVE ;  /* 0x000000000000791b */ /* 0x003fea0003800000 */
.L_x_660:
        /* <DEDUP_REMOVED lines=9> */
.L_x_661:
        /* <DEDUP_REMOVED lines=8> */
.L_x_662:
[----:B------:R-:W-:Y:S02]  /*5820*/  SEL R22, R22, RZ, !P0 ;  /* 0x000000ff16167207 */ /* 0x000fe40004000000 */
[----:B------:R-:W-:Y:S02]  /*5830*/  ISETP.NE.AND P0, PT, R18, 0x65, PT ;  /* 0x000000651200780c */ /* 0x000fe40003f05270 */
[----:B------:R-:W-:-:S11]  /*5840*/  IADD3 R46, PT, PT, R19, R22, R46 ;  /* 0x00000016132e7210 */ /* 0x000fd60007ffe02e */
[----:B------:R-:W-:Y:S05]  /*5850*/  WARPSYNC.COLLECTIVE R21, `(.L_x_663) ;  /* 0x0000000015087348 */ /* 0x000fea0003c00000 */
[----:B------:R-:W-:Y:S01]  /*5860*/  VOTE.ALL P0, P0 ;  /* 0x0000000000ff7806 */ /* 0x000fe20000000000 */
[----:B------:R-:W-:-:S12]  /*5870*/  ENDCOLLECTIVE ;  /* 0x000000000000791b */ /* 0x000fd80003800000 */
.L_x_663:
[----:B------:R-:W-:Y:S05]  /*5880*/  BRA `(.L_x_664) ;  /* 0xffffffe0006c7947 */ /* 0x000fea000383ffff */
.L_x_665:
        /* <DEDUP_REMOVED lines=15> */
.L_x_1628:


//--------------------- .text._ZN3cub18CUB_300001_SM_10006detail4scan20DeviceScanInitKernelINS0_13ScanTileStateIiLb1EEEEEvT_i --------------------------
	.section	.text._ZN3cub18CUB_300001_SM_10006detail4scan20DeviceScanInitKernelINS0_13ScanTileStateIiLb1EEEEEvT_i,"ax",@progbits
	.align	128
        .global         _ZN3cub18CUB_300001_SM_10006detail4scan20DeviceScanInitKernelINS0_13ScanTileStateIiLb1EEEEEvT_i
        .type           _ZN3cub18CUB_300001_SM_10006detail4scan20DeviceScanInitKernelINS0_13ScanTileStateIiLb1EEEEEvT_i,@function
        .size           _ZN3cub18CUB_300001_SM_10006detail4scan20DeviceScanInitKernelINS0_13ScanTileStateIiLb1EEEEEvT_i,(.L_x_1629 - _ZN3cub18CUB_300001_SM_10006detail4scan20DeviceScanInitKernelINS0_13ScanTileStateIiLb1EEEEEvT_i)
        .other          _ZN3cub18CUB_300001_SM_10006detail4scan20DeviceScanInitKernelINS0_13ScanTileStateIiLb1EEEEEvT_i,@"STO_CUDA_ENTRY STV_DEFAULT"
_ZN3cub18CUB_300001_SM_10006detail4scan20DeviceScanInitKernelINS0_13ScanTileStateIiLb1EEEEEvT_i:
.text._ZN3cub18CUB_300001_SM_10006detail4scan20DeviceScanInitKernelINS0_13ScanTileStateIiLb1EEEEEvT_i:
[----:B------:R-:W-:Y:S01]  /*0000*/  LDC R1, c[0x0][0x37c] ;  /* 0x0000df00ff017b82 */ /* 0x000fe20000000800 */
[----:B------:R-:W0:Y:S07]  /*0010*/  S2R R0, SR_TID.X ;  /* 0x0000000000007919 */ /* 0x000e2e0000002100 */
[----:B------:R-:W1:Y:S01]  /*0020*/  S2UR UR6, SR_CTAID.X ;  /* 0x00000000000679c3 */ /* 0x000e620000002500 */
[----:B------:R-:W2:Y:S07]  /*0030*/  LDCU UR4, c[0x0][0x388] ;  /* 0x00007100ff0477ac */ /* 0x000eae0008000800 */
[----:B------:R-:W1:Y:S01]  /*0040*/  LDC R5, c[0x0][0x360] ;  /* 0x0000d800ff057b82 */ /* 0x000e620000000800 */
[----:B0-----:R-:W-:Y:S01]  /*0050*/  ISETP.GT.U32.AND P0, PT, R0, 0x1f, PT ;  /* 0x0000001f0000780c */ /* 0x001fe20003f04070 */
[----:B-1----:R-:W-:-:S03]  /*0060*/  IMAD R5, R5, UR6, R0 ;  /* 0x0000000605057c24 */ /* 0x002fc6000f8e0200 */
[----:B------:R-:W-:Y:S02]  /*0070*/  ISETP.NE.OR P0, PT, RZ, UR6, P0 ;  /* 0x00000006ff007c0c */ /* 0x000fe40008705670 */
[----:B--2---:R-:W-:Y:S01]  /*0080*/  ISETP.GE.AND P1, PT, R5, UR4, PT ;  /* 0x0000000405007c0c */ /* 0x004fe2000bf26270 */
[----:B------:R-:W0:-:S12]  /*0090*/  LDCU.64 UR4, c[0x0][0x358] ;  /* 0x00006b00ff0477ac */ /* 0x000e180008000a00 */
[----:B------:R-:W1:Y:S01]  /*00a0*/  @!P1 LDC.64 R2, c[0x0][0x380] ;  /* 0x0000e000ff029b82 */ /* 0x000e620000000a00 */
[----:B------:R-:W-:Y:S01]  /*00b0*/  @!P1 MOV R4, 0x63 ;  /* 0x0000006300049802 */ /* 0x000fe20000000f00 */
[----:B-1----:R-:W-:-:S04]  /*00c0*/  @!P1 IMAD.WIDE R2, R5, 0x8, R2 ;  /* 0x0000000805029825 */ /* 0x002fc800078e0202 */
[----:B------:R-:W-:-:S05]  /*00d0*/  HFMA2 R5, -RZ, RZ, 0, 0 ;  /* 0x00000000ff057431 */ /* 0x000fca00000001ff */
[----:B0-----:R0:W-:Y:S01]  /*00e0*/  @!P1 STG.E.64 desc[UR4][R2.64+0x100], R4 ;  /* 0x0001000402009986 */ /* 0x0011e2000c101b04 */
[----:B------:R-:W-:Y:S05]  /*00f0*/  @P0 EXIT ;  /* 0x000000000000094d */ /* 0x000fea0003800000 */
[----:B0-----:R-:W0:Y:S02]  /*0100*/  LDC.64 R2, c[0x0][0x380] ;  /* 0x0000e000ff027b82 */ /* 0x001e240000000a00 */
[----:B0-----:R-:W-:-:S05]  /*0110*/  IMAD.WIDE.U32 R2, R0, 0x8, R2 ;  /* 0x0000000800027825 */ /* 0x001fca00078e0002 */
[----:B------:R-:W-:Y:S01]  /*0120*/  STG.E.64 desc[UR4][R2.64], RZ ;  /* 0x000000ff02007986 */ /* 0x000fe2000c101b04 */
[----:B------:R-:W-:Y:S05]  /*0130*/  EXIT ;  /* 0x000000000000794d */ /* 0x000fea0003800000 */
.L_x_666:
        /* <DEDUP_REMOVED lines=12> */
.L_x_1629:


//--------------------- .text._ZN3cub18CUB_300001_SM_10006detail4scan23DeviceCompactInitKernelINS0_13ScanTileStateIiLb1EEEPlEEvT_iT0_ --------------------------
	.section	.text._ZN3cub18CUB_300001_SM_10006detail4scan23DeviceCompactInitKernelINS0_13ScanTileStateIiLb1EEEPlEEvT_iT0_,"ax",@progbits
	.align	128
        .global         _ZN3cub18CUB_300001_SM_10006detail4scan23DeviceCompactInitKernelINS0_13ScanTileStateIiLb1EEEPlEEvT_iT0_
        .type           _ZN3cub18CUB_300001_SM_10006detail4scan23DeviceCompactInitKernelINS0_13ScanTileStateIiLb1EEEPlEEvT_iT0_,@function
        .size           _ZN3cub18CUB_300001_SM_10006detail4scan23DeviceCompactInitKernelINS0_13ScanTileStateIiLb1EEEPlEEvT_iT0_,(.L_x_1630 - _ZN3cub18CUB_300001_SM_10006detail4scan23DeviceCompactInitKernelINS0_13ScanTileStateIiLb1EEEPlEEvT_iT0_)
        .other          _ZN3cub18CUB_300001_SM_10006detail4scan23DeviceCompactInitKernelINS0_13ScanTileStateIiLb1EEEPlEEvT_iT0_,@"STO_CUDA_ENTRY STV_DEFAULT"
_ZN3cub18CUB_300001_SM_10006detail4scan23DeviceCompactInitKernelINS0_13ScanTileStateIiLb1EEEPlEEvT_iT0_:
.text._ZN3cub18CUB_300001_SM_10006detail4scan23DeviceCompactInitKernelINS0_13ScanTileStateIiLb1EEEPlEEvT_iT0_:
[----:B------:R-:W-:Y:S01]  /*0000*/  LDC R1, c[0x0][0x37c] ;  /* 0x0000df00ff017b82 */ /* 0x000fe20000000800 */
[----:B------:R-:W0:Y:S07]  /*0010*/  S2R R0, SR_TID.X ;  /* 0x0000000000007919 */ /* 0x000e2e0000002100 */
[----:B------:R-:W1:Y:S01]  /*0020*/  S2UR UR6, SR_CTAID.X ;  /* 0x00000000000679c3 */ /* 0x000e620000002500 */
[----:B------:R-:W2:Y:S07]  /*0030*/  LDCU UR4, c[0x0][0x388] ;  /* 0x00007100ff0477ac */ /* 0x000eae0008000800 */
[----:B------:R-:W1:Y:S01]  /*0040*/  LDC R7, c[0x0][0x360] ;  /* 0x0000d800ff077b82 */ /* 0x000e620000000800 */
[C---:B0-----:R-:W-:Y:S01]  /*0050*/  ISETP.GT.U32.AND P0, PT, R0.reuse, 0x1f, PT ;  /* 0x0000001f0000780c */ /* 0x041fe20003f04070 */
[----:B-1----:R-:W-:Y:S01]  /*0060*/  IMAD R7, R7, UR6, R0 ;  /* 0x0000000607077c24 */ /* 0x002fe2000f8e0200 */
[----:B------:R-:W-:-:S02]  /*0070*/  LOP3.LUT P2, RZ, R0, UR6, RZ, 0xfc, !PT ;  /* 0x0000000600ff7c12 */ /* 0x000fc4000f84fcff */
[----:B------:R-:W-:Y:S02]  /*0080*/  ISETP.NE.OR P0, PT, RZ, UR6, P0 ;  /* 0x00000006ff007c0c */ /* 0x000fe40008705670 */
[----:B--2---:R-:W-:Y:S01]  /*0090*/  ISETP.GE.AND P1, PT, R7, UR4, PT ;  /* 0x0000000407007c0c */ /* 0x004fe2000bf26270 */
[----:B------:R-:W0:Y:S10]  /*00a0*/  LDCU.64 UR4, c[0x0][0x358] ;  /* 0x00006b00ff0477ac */ /* 0x000e340008000a00 */
[----:B------:R-:W1:Y:S02]  /*00b0*/  @!P0 LDC.64 R4, c[0x0][0x380] ;  /* 0x0000e000ff048b82 */ /* 0x000e640000000a00 */
[----:B------:R-:W-:-:S06]  /*00c0*/  @!P1 MOV R6, 0x63 ;  /* 0x0000006300069802 */ /* 0x000fcc0000000f00 */
[----:B------:R-:W2:Y:S01]  /*00d0*/  @!P1 LDC.64 R2, c[0x0][0x380] ;  /* 0x0000e000ff029b82 */ /* 0x000ea20000000a00 */
[----:B-1----:R-:W-:-:S04]  /*00e0*/  @!P0 IMAD.WIDE.U32 R4, R0, 0x8, R4 ;  /* 0x0000000800048825 */ /* 0x002fc800078e0004 */
[----:B--2---:R-:W-:-:S04]  /*00f0*/  @!P1 IMAD.WIDE R2, R7, 0x8, R2 ;  /* 0x0000000807029825 */ /* 0x004fc800078e0202 */
[----:B------:R-:W-:-:S05]  /*0100*/  IMAD.MOV.U32 R7, RZ, RZ, RZ ;  /* 0x000000ffff077224 */ /* 0x000fca00078e00ff */
[----:B0-----:R0:W-:Y:S04]  /*0110*/  @!P1 STG.E.64 desc[UR4][R2.64+0x100], R6 ;  /* 0x0001000602009986 */ /* 0x0011e8000c101b04 */
[----:B------:R0:W-:Y:S01]  /*0120*/  @!P0 STG.E.64 desc[UR4][R4.64], RZ ;  /* 0x000000ff04008986 */ /* 0x0001e2000c101b04 */
[----:B------:R-:W-:Y:S05]  /*0130*/  @P2 EXIT ;  /* 0x000000000000294d */ /* 0x000fea0003800000 */
[----:B0-----:R-:W0:Y:S02]  /*0140*/  LDC.64 R2, c[0x0][0x390] ;  /* 0x0000e400ff027b82 */ /* 0x001e240000000a00 */
[----:B0-----:R-:W-:Y:S01]  /*0150*/  STG.E.64 desc[UR4][R2.64], RZ ;  /* 0x000000ff02007986 */ /* 0x001fe2000c101b04 */
[----:B------:R-:W-:Y:S05]  /*0160*/  EXIT ;  /* 0x000000000000794d */ /* 0x000fea0003800000 */
.L_x_667:
        /* <DEDUP_REMOVED lines=9> */
.L_x_1630:


//--------------------- .text._ZN3cub18CUB_300001_SM_10006detail6reduce28DeviceReduceSingleTileKernelINS2_10policy_hubIiyN4cuda3std3__44plusIiEEE10Policy1000EPiSC_iS9_iiNS7_10__identityEEEvT0_T1_T2_T3_T4_T6_ --------------------------
	.section	.text._ZN3cub18CUB_300001_SM_10006detail6reduce28DeviceReduceSingleTileKernelINS2_10policy_hubIiyN4cuda3std3__44plusIiEEE10Policy1000EPiSC_iS9_iiNS7_10__identityEEEvT0_T1_T2_T3_T4_T6_,"ax",@progbits
	.align	128
        .global         _ZN3cub18CUB_300001_SM_10006detail6reduce28DeviceReduceSingleTileKernelINS2_10policy_hubIiyN4cuda3std3__44plusIiEEE10Policy1000EPiSC_iS9_iiNS7_10__identityEEEvT0_T1_T2_T3_T4_T6_
        .type           _ZN3cub18CUB_300001_SM_10006detail6reduce28DeviceReduceSingleTileKernelINS2_10policy_hubIiyN4cuda3std3__44plusIiEEE10Policy1000EPiSC_iS9_iiNS7_10__identityEEEvT0_T1_T2_T3_T4_T6_,@function
        .size           _ZN3cub18CUB_300001_SM_10006detail6reduce28DeviceReduceSingleTileKernelINS2_10policy_hubIiyN4cuda3std3__44plusIiEEE10Policy1000EPiSC_iS9_iiNS7_10__identityEEEvT0_T1_T2_T3_T4_T6_,(.L_x_1631 - _ZN3cub18CUB_300001_SM_10006detail6reduce28DeviceReduceSingleTileKernelINS2_10policy_hubIiyN4cuda3std3__44plusIiEEE10Policy1000EPiSC_iS9_iiNS7_10__identityEEEvT0_T1_T2_T3_T4_T6_)
        .other          _ZN3cub18CUB_300001_SM_10006detail6reduce28DeviceReduceSingleTileKernelINS2_10policy_hubIiyN4cuda3std3__44plusIiEEE10Policy1000EPiSC_iS9_iiNS7_10__identityEEEvT0_T1_T2_T3_T4_T6_,@"STO_CUDA_ENTRY STV_DEFAULT"
_ZN3cub18CUB_300001_SM_10006detail6reduce28DeviceReduceSingleTileKernelINS2_10policy_hubIiyN4cuda3std3__44plusIiEEE10Policy1000EPiSC_iS9_iiNS7_10__identityEEEvT0_T1_T2_T3_T4_T6_:
.text._ZN3cub18CUB_300001_SM_10006detail6reduce28DeviceReduceSingleTileKernelINS2_10policy_hubIiyN4cuda3std3__44plusIiEEE10Policy1000EPiSC_iS9_iiNS7_10__identityEEEvT0_T1_T2_T3_T4_T6_:
[----:B------:R-:W-:Y:S01]  /*0000*/  LDC R1, c[0x0][0x37c] ;  /* 0x0000df00ff017b82 */ /* 0x000fe20000000800 */
[----:B------:R-:W0:Y:S01]  /*0010*/  LDCU UR4, c[0x0][0x390] ;  /* 0x00007200ff0477ac */ /* 0x000e220008000800 */
[----:B------:R-:W1:Y:S01]  /*0020*/  LDCU.64 UR6, c[0x0][0x358] ;  /* 0x00006b00ff0677ac */ /* 0x000e620008000a00 */
[----:B0-----:R-:W-:-:S05]  /*0030*/  IMAD.U32 R20, RZ, RZ, UR4 ;  /* 0x00000004ff147e24 */ /* 0x001fca000f8e00ff */
[----:B------:R-:W-:-:S13]  /*0040*/  ISETP.NE.AND P0, PT, R20, RZ, PT ;  /* 0x000000ff1400720c */ /* 0x000fda0003f05270 */
[----:B-1----:R-:W-:Y:S05]  /*0050*/  @P0 BRA `(.L_x_668) ;  /* 0x00000000001c0947 */ /* 0x002fea0003800000 */
[----:B------:R-:W0:Y:S02]  /*0060*/  S2R R0, SR_TID.X ;  /* 0x0000000000007919 */ /* 0x000e240000002100 */
[----:B0-----:R-:W-:-:S13]  /*0070*/  ISETP.NE.AND P0, PT, R0, RZ, PT ;  /* 0x000000ff0000720c */ /* 0x001fda0003f05270 */
[----:B------:R-:W-:Y:S05]  /*0080*/  @P0 EXIT ;  /* 0x000000000000094d */ /* 0x000fea0003800000 */
[----:B------:R-:W0:Y:S08]  /*0090*/  LDC R5, c[0x0][0x398] ;  /* 0x0000e600ff057b82 */ /* 0x000e300000000800 */
[----:B------:R-:W0:Y:S02]  /*00a0*/  LDC.64 R2, c[0x0][0x388] ;  /* 0x0000e200ff027b82 */ /* 0x000e240000000a00 */
[----:B0-----:R-:W-:Y:S01]  /*00b0*/  STG.E desc[UR6][R2.64], R5 ;  /* 0x0000000502007986 */ /* 0x001fe2000c101906 */
[----:B------:R-:W-:Y:S05]  /*00c0*/  EXIT ;  /* 0x000000000000794d */ /* 0x000fea0003800000 */
.L_x_668:
[----:B------:R-:W0:Y:S01]  /*00d0*/  LDCU UR4, c[0x0][0x380] ;  /* 0x00007000ff0477ac */ /* 0x000e220008000800 */
[----:B------:R-:W-:Y:S01]  /*00e0*/  BSSY.RECONVERGENT B0, `(.L_x_669) ;  /* 0x0000385000007945 */ /* 0x000fe20003800200 */
[----:B0-----:R-:W-:-:S09]  /*00f0*/  ULOP3.LUT UP0, URZ, UR4, 0xf, URZ, 0xc0, !UPT ;  /* 0x0000000f04ff7892 */ /* 0x001fd2000f80c0ff */
[----:B------:R-:W-:Y:S05]  /*0100*/  BRA.U UP0, `(.L_x_670) ;  /* 0x0000001900d87547 */ /* 0x000fea000b800000 */
[----:B------:R-:W-:-:S13]  /*0110*/  ISETP.GT.AND P0, PT, R20, 0xfff, PT ;  /* 0x00000fff1400780c */ /* 0x000fda0003f04270 */
[----:B------:R-:W-:Y:S05]  /*0120*/  @P0 BRA `(.L_x_671) ;  /* 0x0000000c008c0947 */ /* 0x000fea0003800000 */
[----:B------:R-:W0:Y:S01]  /*0130*/  S2R R9, SR_TID.X ;  /* 0x0000000000097919 */ /* 0x000e220000002100 */
[----:B------:R-:W-:Y:S01]  /*0140*/  BSSY.RECONVERGENT B1, `(.L_x_672) ;  /* 0x0000009000017945 */ /* 0x000fe20003800200 */
[----:B------:R-:W-:Y:S01]  /*0150*/  IMAD.MOV.U32 R0, RZ, RZ, RZ ;  /* 0x000000ffff007224 */ /* 0x000fe200078e00ff */
[----:B0-----:R-:W-:Y:S01]  /*0160*/  ISETP.GE.AND P0, PT, R9, R20, PT ;  /* 0x000000140900720c */ /* 0x001fe20003f06270 */
[----:B------:R-:W-:-:S12]  /*0170*/  IMAD.MOV.U32 R11, RZ, RZ, R9 ;  /* 0x000000ffff0b7224 */ /* 0x000fd800078e0009 */
[----:B------:R-:W-:Y:S05]  /*0180*/  @P0 BRA `(.L_x_673) ;  /* 0x0000000000100947 */ /* 0x000fea0003800000 */
[----:B------:R-:W0:Y:S02]  /*0190*/  LDC.64 R2, c[0x0][0x380] ;  /* 0x0000e000ff027b82 */ /* 0x000e240000000a00 */
[----:B0-----:R-:W-:-:S05]  /*01a0*/  IMAD.WIDE.U32 R2, R9, 0x4, R2 ;  /* 0x0000000409027825 */ /* 0x001fca00078e0002 */
[----:B------:R0:W5:Y:S01]  /*01b0*/  LDG.E.CONSTANT R0, desc[UR6][R2.64] ;  /* 0x0000000602007981 */ /* 0x000162000c1e9900 */
[----:B------:R-:W-:-:S07]  /*01c0*/  VIADD R11, R9, 0x100 ;  /* 0x00000100090b7836 */ /* 0x000fce0000000000 */
.L_x_673:
[----:B------:R-:W-:Y:S05]  /*01d0*/  BSYNC.RECONVERGENT B1 ;  /* 0x0000000000017941 */ /* 0x000fea0003800200 */
.L_x_672:
[----:B------:R-:W-:Y:S01]  /*01e0*/  ISETP.GE.AND P0, PT, R11, R20, PT ;  /* 0x000000140b00720c */ /* 0x000fe20003f06270 */
[----:B------:R-:W-:-:S12]  /*01f0*/  BSSY.RECONVERGENT B1, `(.L_x_674) ;  /* 0x0000066000017945 */ /* 0x000fd80003800200 */
[----:B------:R-:W-:Y:S05]  /*0200*/  @P0 BRA `(.L_x_675) ;  /* 0x0000000400900947 */ /* 0x000fea0003800000 */
[----:B0-----:R-:W-:Y:S01]  /*0210*/  LOP3.LUT R3, RZ, R11, RZ, 0x33, !PT ;  /* 0x0000000bff037212 */ /* 0x001fe200078e33ff */
[----:B------:R-:W-:Y:S04]  /*0220*/  BSSY.RECONVERGENT B2, `(.L_x_676) ;  /* 0x0000015000027945 */ /* 0x000fe80003800200 */
[----:B------:R-:W-:-:S05]  /*0230*/  IMAD.IADD R4, R3, 0x1, R20 ;  /* 0x0000000103047824 */ /* 0x000fca00078e0214 */
[C---:B------:R-:W-:Y:S02]  /*0240*/  LOP3.LUT R2, R4.reuse, 0x300, RZ, 0xc0, !PT ;  /* 0x0000030004027812 */ /* 0x040fe400078ec0ff */
[----:B------:R-:W-:Y:S02]  /*0250*/  ISETP.GE.U32.AND P1, PT, R4, 0x300, PT ;  /* 0x000003000400780c */ /* 0x000fe40003f26070 */
[----:B------:R-:W-:-:S13]  /*0260*/  ISETP.NE.AND P0, PT, R2, 0x300, PT ;  /* 0x000003000200780c */ /* 0x000fda0003f05270 */
[----:B------:R-:W-:Y:S05]  /*0270*/  @!P0 BRA `(.L_x_677) ;  /* 0x00000000003c8947 */ /* 0x000fea0003800000 */
[----:B------:R-:W0:Y:S01]  /*0280*/  LDC.64 R2, c[0x0][0x380] ;  /* 0x0000e000ff027b82 */ /* 0x000e220000000a00 */
[----:B------:R-:W-:-:S04]  /*0290*/  LEA.HI R4, R4, 0x1, RZ, 0x18 ;  /* 0x0000000104047811 */ /* 0x000fc800078fc0ff */
[----:B------:R-:W-:-:S05]  /*02a0*/  LOP3.LUT R4, R4, 0x3, RZ, 0xc0, !PT ;  /* 0x0000000304047812 */ /* 0x000fca00078ec0ff */
[----:B------:R-:W-:Y:S02]  /*02b0*/  IMAD.MOV R4, RZ, RZ, -R4 ;  /* 0x000000ffff047224 */ /* 0x000fe400078e0a04 */
[----:B0-----:R-:W-:-:S04]  /*02c0*/  IMAD.WIDE.U32 R2, R11, 0x4, R2 ;  /* 0x000000040b027825 */ /* 0x001fc800078e0002 */
[----:B------:R-:W-:-:S07]  /*02d0*/  IMAD.MOV.U32 R5, RZ, RZ, R3 ;  /* 0x000000ffff057224 */ /* 0x000fce00078e0003 */
.L_x_678:
[----:B------:R-:W-:-:S06]  /*02e0*/  IMAD.MOV.U32 R3, RZ, RZ, R5 ;  /* 0x000000ffff037224 */ /* 0x000fcc00078e0005 */
[----:B------:R0:W2:Y:S01]  /*02f0*/  LDG.E.CONSTANT R3, desc[UR6][R2.64] ;  /* 0x0000000602037981 */ /* 0x0000a2000c1e9900 */
[----:B------:R-:W-:Y:S02]  /*0300*/  VIADD R4, R4, 0x1 ;  /* 0x0000000104047836 */ /* 0x000fe40000000000 */
[----:B------:R-:W-:-:S03]  /*0310*/  VIADD R11, R11, 0x100 ;  /* 0x000001000b0b7836 */ /* 0x000fc60000000000 */
[----:B------:R-:W-:Y:S02]  /*0320*/  ISETP.NE.AND P0, PT, R4, RZ, PT ;  /* 0x000000ff0400720c */ /* 0x000fe40003f05270 */
[----:B0-----:R-:W-:-:S05]  /*0330*/  IADD3 R2, P2, PT, R2, 0x400, RZ ;  /* 0x0000040002027810 */ /* 0x001fca0007f5e0ff */
[----:B------:R-:W-:Y:S02]  /*0340*/  IMAD.X R5, RZ, RZ, R5, P2 ;  /* 0x000000ffff057224 */ /* 0x000fe400010e0605 */
[----:B--2--5:R-:W-:-:S04]  /*0350*/  IMAD.IADD R0, R3, 0x1, R0 ;  /* 0x0000000103007824 */ /* 0x024fc800078e0200 */
[----:B------:R-:W-:Y:S05]  /*0360*/  @P0 BRA `(.L_x_678) ;  /* 0xfffffffc00dc0947 */ /* 0x000fea000383ffff */
.L_x_677:
[----:B------:R-:W-:Y:S05]  /*0370*/  BSYNC.RECONVERGENT B2 ;  /* 0x0000000000027941 */ /* 0x000fea0003800200 */
.L_x_676:
[----:B------:R-:W-:Y:S05]  /*0380*/  @!P1 BRA `(.L_x_675) ;  /* 0x0000000400309947 */ /* 0x000fea0003800000 */
[----:B------:R-:W-:Y:S01]  /*0390*/  IMAD.IADD R2, R20, 0x1, -R11 ;  /* 0x0000000114027824 */ /* 0x000fe200078e0a0b */
[----:B------:R-:W-:Y:S01]  /*03a0*/  BSSY.RECONVERGENT B2, `(.L_x_679) ;  /* 0x0000029000027945 */ /* 0x000fe20003800200 */
[----:B------:R-:W-:-:S03]  /*03b0*/  PLOP3.LUT P0, PT, PT, PT, PT, 0x80, 0x8 ;  /* 0x000000000008781c */ /* 0x000fc60003f0f070 */
[----:B------:R-:W-:-:S13]  /*03c0*/  ISETP.GT.AND P1, PT, R2, 0xc00, PT ;  /* 0x00000c000200780c */ /* 0x000fda0003f24270 */
[----:B------:R-:W-:Y:S05]  /*03d0*/  @!P1 BRA `(.L_x_680) ;  /* 0x0000000000949947 */ /* 0x000fea0003800000 */
[----:B------:R-:W-:Y:S01]  /*03e0*/  PLOP3.LUT P0, PT, PT, PT, PT, 0x8, 0x80 ;  /* 0x000000000080781c */ /* 0x000fe20003f0e170 */
[----:B------:R-:W-:-:S12]  /*03f0*/  VIADD R8, R20, 0xfffff400 ;  /* 0xfffff40014087836 */ /* 0x000fd80000000000 */
.L_x_681:
[----:B------:R-:W0:Y:S01]  /*0400*/  LDC.64 R4, c[0x0][0x380] ;  /* 0x0000e000ff047b82 */ /* 0x000e220000000a00 */
[C---:B------:R-:W-:Y:S02]  /*0410*/  VIADD R7, R11.reuse, 0x400 ;  /* 0x000004000b077836 */ /* 0x040fe40000000000 */
[C---:B------:R-:W-:Y:S02]  /*0420*/  VIADD R3, R11.reuse, 0x800 ;  /* 0x000008000b037836 */ /* 0x040fe40000000000 */
[----:B0-----:R-:W-:-:S05]  /*0430*/  IMAD.WIDE R22, R11, 0x4, R4 ;  /* 0x000000040b167825 */ /* 0x001fca00078e0204 */
[----:B------:R-:W2:Y:S01]  /*0440*/  LDG.E.CONSTANT R13, desc[UR6][R22.64] ;  /* 0x00000006160d7981 */ /* 0x000ea2000c1e9900 */
[----:B------:R-:W-:-:S03]  /*0450*/  IMAD.WIDE R6, R7, 0x4, R4 ;  /* 0x0000000407067825 */ /* 0x000fc600078e0204 */
[----:B------:R-:W2:Y:S04]  /*0460*/  LDG.E.CONSTANT R10, desc[UR6][R22.64+0x400] ;  /* 0x00040006160a7981 */ /* 0x000ea8000c1e9900 */
[----:B------:R-:W3:Y:S04]  /*0470*/  LDG.E.CONSTANT R12, desc[UR6][R22.64+0x800] ;  /* 0x00080006160c7981 */ /* 0x000ee8000c1e9900 */
[----:B------:R-:W3:Y:S01]  /*0480*/  LDG.E.CONSTANT R19, desc[UR6][R22.64+0xc00] ;  /* 0x000c000616137981 */ /* 0x000ee2000c1e9900 */
[----:B------:R-:W-:-:S03]  /*0490*/  IMAD.WIDE R2, R3, 0x4, R4 ;  /* 0x0000000403027825 */ /* 0x000fc600078e0204 */
[----:B------:R-:W4:Y:S04]  /*04a0*/  LDG.E.CONSTANT R16, desc[UR6][R6.64] ;  /* 0x0000000606107981 */ /* 0x000f28000c1e9900 */
[----:B------:R-:W4:Y:S01]  /*04b0*/  LDG.E.CONSTANT R15, desc[UR6][R6.64+0x400] ;  /* 0x00040006060f7981 */ /* 0x000f22000c1e9900 */
[----:B------:R-:W-:-:S03]  /*04c0*/  VIADD R25, R11, 0xc00 ;  /* 0x00000c000b197836 */ /* 0x000fc60000000000 */
[----:B------:R-:W4:Y:S04]  /*04d0*/  LDG.E.CONSTANT R14, desc[UR6][R6.64+0x800] ;  /* 0x00080006060e7981 */ /* 0x000f28000c1e9900 */
[----:B------:R-:W4:Y:S01]  /*04e0*/  LDG.E.CONSTANT R21, desc[UR6][R6.64+0xc00] ;  /* 0x000c000606157981 */ /* 0x000f22000c1e9900 */
[----:B------:R-:W-:-:S03]  /*04f0*/  IMAD.WIDE R4, R25, 0x4, R4 ;  /* 0x0000000419047825 */ /* 0x000fc600078e0204 */
[----:B------:R-:W4:Y:S04]  /*0500*/  LDG.E.CONSTANT R18, desc[UR6][R2.64] ;  /* 0x0000000602127981 */ /* 0x000f28000c1e9900 */
[----:B------:R-:W4:Y:S04]  /*0510*/  LDG.E.CONSTANT R17, desc[UR6][R2.64+0x400] ;  /* 0x0004000602117981 */ /* 0x000f28000c1e9900 */
[----:B------:R-:W4:Y:S04]  /*0520*/  LDG.E.CONSTANT R23, desc[UR6][R2.64+0x800] ;  /* 0x0008000602177981 */ /* 0x000f28000c1e9900 */
[----:B------:R-:W4:Y:S04]  /*0530*/  LDG.E.CONSTANT R24, desc[UR6][R2.64+0xc00] ;  /* 0x000c000602187981 */ /* 0x000f28000c1e9900 */
[----:B------:R-:W4:Y:S04]  /*0540*/  LDG.E.CONSTANT R25, desc[UR6][R4.64] ;  /* 0x0000000604197981 */ /* 0x000f28000c1e9900 */
[----:B------:R-:W4:Y:S04]  /*0550*/  LDG.E.CONSTANT R26, desc[UR6][R4.64+0x400] ;  /* 0x00040006041a7981 */ /* 0x000f28000c1e9900 */
[----:B------:R-:W4:Y:S04]  /*0560*/  LDG.E.CONSTANT R22, desc[UR6][R4.64+0x800] ;  /* 0x0008000604167981 */ /* 0x000f28000c1e9900 */
[----:B------:R-:W4:Y:S01]  /*0570*/  LDG.E.CONSTANT R27, desc[UR6][R4.64+0xc00] ;  /* 0x000c0006041b7981 */ /* 0x000f22000c1e9900 */
[----:B------:R-:W-:-:S05]  /*0580*/  VIADD R11, R11, 0x1000 ;  /* 0x000010000b0b7836 */ /* 0x000fca0000000000 */
[----:B------:R-:W-:Y:S02]  /*0590*/  ISETP.GE.AND P1, PT, R11, R8, PT ;  /* 0x000000080b00720c */ /* 0x000fe40003f26270 */
[----:B--2--5:R-:W-:-:S04]  /*05a0*/  IADD3 R10, PT, PT, R10, R13, R0 ;  /* 0x0000000d0a0a7210 */ /* 0x024fc80007ffe000 */
[----:B---3--:R-:W-:-:S04]  /*05b0*/  IADD3 R10, PT, PT, R19, R12, R10 ;  /* 0x0000000c130a7210 */ /* 0x008fc80007ffe00a */
[----:B----4-:R-:W-:-:S04]  /*05c0*/  IADD3 R10, PT, PT, R15, R16, R10 ;  /* 0x000000100f0a7210 */ /* 0x010fc80007ffe00a */
[----:B------:R-:W-:-:S04]  /*05d0*/  IADD3 R10, PT, PT, R21, R14, R10 ;  /* 0x0000000e150a7210 */ /* 0x000fc80007ffe00a */
[----:B------:R-:W-:-:S04]  /*05e0*/  IADD3 R10, PT, PT, R17, R18, R10 ;  /* 0x00000012110a7210 */ /* 0x000fc80007ffe00a */
[----:B------:R-:W-:-:S04]  /*05f0*/  IADD3 R10, PT, PT, R24, R23, R10 ;  /* 0x00000017180a7210 */ /* 0x000fc80007ffe00a */
[----:B------:R-:W-:-:S04]  /*0600*/  IADD3 R25, PT, PT, R26, R25, R10 ;  /* 0x000000191a197210 */ /* 0x000fc80007ffe00a */
[----:B------:R-:W-:Y:S01]  /*0610*/  IADD3 R0, PT, PT, R27, R22, R25 ;  /* 0x000000161b007210 */ /* 0x000fe20007ffe019 */
[----:B------:R-:W-:Y:S06]  /*0620*/  @!P1 BRA `(.L_x_681) ;  /* 0xfffffffc00749947 */ /* 0x000fec000383ffff */
.L_x_680:
[----:B------:R-:W-:Y:S05]  /*0630*/  BSYNC.RECONVERGENT B2 ;  /* 0x0000000000027941 */ /* 0x000fea0003800200 */
.L_x_679:
[----:B------:R-:W-:Y:S01]  /*0640*/  IMAD.IADD R2, R20, 0x1, -R11 ;  /* 0x0000000114027824 */ /* 0x000fe200078e0a0b */
[----:B------:R-:W-:Y:S04]  /*0650*/  BSSY.RECONVERGENT B2, `(.L_x_682) ;  /* 0x0000015000027945 */ /* 0x000fe80003800200 */
[----:B------:R-:W-:-:S13]  /*0660*/  ISETP.GT.AND P1, PT, R2, 0x400, PT ;  /* 0x000004000200780c */ /* 0x000fda0003f24270 */
[----:B------:R-:W-:Y:S05]  /*0670*/  @!P1 BRA `(.L_x_683) ;  /* 0x0000000000489947 */ /* 0x000fea0003800000 */
[----:B------:R-:W0:Y:S01]  /*0680*/  LDC.64 R4, c[0x0][0x380] ;  /* 0x0000e000ff047b82 */ /* 0x000e220000000a00 */
[C---:B------:R-:W-:Y:S02]  /*0690*/  VIADD R13, R11.reuse, 0x400 ;  /* 0x000004000b0d7836 */ /* 0x040fe40000000000 */
[----:B0-----:R-:W-:-:S05]  /*06a0*/  IMAD.WIDE R2, R11, 0x4, R4 ;  /* 0x000000040b027825 */ /* 0x001fca00078e0204 */
[----:B------:R-:W2:Y:S01]  /*06b0*/  LDG.E.CONSTANT R7, desc[UR6][R2.64] ;  /* 0x0000000602077981 */ /* 0x000ea2000c1e9900 */
[----:B------:R-:W-:-:S03]  /*06c0*/  IMAD.WIDE R4, R13, 0x4, R4 ;  /* 0x000000040d047825 */ /* 0x000fc600078e0204 */
[----:B------:R-:W2:Y:S04]  /*06d0*/  LDG.E.CONSTANT R6, desc[UR6][R2.64+0x400] ;  /* 0x0004000602067981 */ /* 0x000ea8000c1e9900 */
[----:B------:R-:W3:Y:S04]  /*06e0*/  LDG.E.CONSTANT R13, desc[UR6][R2.64+0x800] ;  /* 0x00080006020d7981 */ /* 0x000ee8000c1e9900 */
[----:B------:R-:W3:Y:S04]  /*06f0*/  LDG.E.CONSTANT R8, desc[UR6][R2.64+0xc00] ;  /* 0x000c000602087981 */ /* 0x000ee8000c1e9900 */
[----:B------:R-:W4:Y:S04]  /*0700*/  LDG.E.CONSTANT R15, desc[UR6][R4.64] ;  /* 0x00000006040f7981 */ /* 0x000f28000c1e9900 */
[----:B------:R-:W4:Y:S04]  /*0710*/  LDG.E.CONSTANT R10, desc[UR6][R4.64+0x400] ;  /* 0x00040006040a7981 */ /* 0x000f28000c1e9900 */
[----:B------:R-:W4:Y:S04]  /*0720*/  LDG.E.CONSTANT R17, desc[UR6][R4.64+0x800] ;  /* 0x0008000604117981 */ /* 0x000f28000c1e9900 */
[----:B------:R-:W4:Y:S01]  /*0730*/  LDG.E.CONSTANT R12, desc[UR6][R4.64+0xc00] ;  /* 0x000c0006040c7981 */ /* 0x000f22000c1e9900 */
[----:B------:R-:W-:Y:S01]  /*0740*/  PLOP3.LUT P0, PT, PT, PT, PT, 0x8, 0x80 ;  /* 0x000000000080781c */ /* 0x000fe20003f0e170 */
[----:B------:R-:W-:Y:S01]  /*0750*/  VIADD R11, R11, 0x800 ;  /* 0x000008000b0b7836 */ /* 0x000fe20000000000 */
[----:B--2--5:R-:W-:-:S04]  /*0760*/  IADD3 R6, PT, PT, R6, R7, R0 ;  /* 0x0000000706067210 */ /* 0x024fc80007ffe000 */
[----:B---3--:R-:W-:-:S04]  /*0770*/  IADD3 R6, PT, PT, R8, R13, R6 ;  /* 0x0000000d08067210 */ /* 0x008fc80007ffe006 */
[----:B----4-:R-:W-:-:S04]  /*0780*/  IADD3 R6, PT, PT, R10, R15, R6 ;  /* 0x0000000f0a067210 */ /* 0x010fc80007ffe006 */
[----:B------:R-:W-:-:S07]  /*0790*/  IADD3 R0, PT, PT, R12, R17, R6 ;  /* 0x000000110c007210 */ /* 0x000fce0007ffe006 */
.L_x_683:
[----:B------:R-:W-:Y:S05]  /*07a0*/  BSYNC.RECONVERGENT B2 ;  /* 0x0000000000027941 */ /* 0x000fea0003800200 */
.L_x_682:
[----:B------:R-:W-:-:S13]  /*07b0*/  ISETP.LT.OR P0, PT, R11, R20, P0 ;  /* 0x000000140b00720c */ /* 0x000fda0000701670 */
[----:B------:R-:W-:Y:S05]  /*07c0*/  @!P0 BRA `(.L_x_675) ;  /* 0x0000000000208947 */ /* 0x000fea0003800000 */
[----:B------:R-:W0:Y:S02]  /*07d0*/  LDC.64 R2, c[0x0][0x380] ;  /* 0x0000e000ff027b82 */ /* 0x000e240000000a00 */
[----:B0-----:R-:W-:-:S05]  /*07e0*/  IMAD.WIDE R2, R11, 0x4, R2 ;  /* 0x000000040b027825 */ /* 0x001fca00078e0202 */
[----:B------:R-:W2:Y:S04]  /*07f0*/  LDG.E.CONSTANT R5, desc[UR6][R2.64] ;  /* 0x0000000602057981 */ /* 0x000ea8000c1e9900 */
[----:B------:R-:W2:Y:S04]  /*0800*/  LDG.E.CONSTANT R4, desc[UR6][R2.64+0x400] ;  /* 0x0004000602047981 */ /* 0x000ea8000c1e9900 */
[----:B------:R-:W3:Y:S04]  /*0810*/  LDG.E.CONSTANT R7, desc[UR6][R2.64+0x800] ;  /* 0x0008000602077981 */ /* 0x000ee8000c1e9900 */
[----:B------:R-:W3:Y:S01]  /*0820*/  LDG.E.CONSTANT R6, desc[UR6][R2.64+0xc00] ;  /* 0x000c000602067981 */ /* 0x000ee2000c1e9900 */
[----:B--2--5:R-:W-:-:S04]  /*0830*/  IADD3 R0, PT, PT, R4, R5, R0 ;  /* 0x0000000504007210 */ /* 0x024fc80007ffe000 */
[----:B---3--:R-:W-:-:S07]  /*0840*/  IADD3 R0, PT, PT, R6, R7, R0 ;  /* 0x0000000706007210 */ /* 0x008fce0007ffe000 */
.L_x_675:
[----:B------:R-:W-:Y:S05]  /*0850*/  BSYNC.RECONVERGENT B1 ;  /* 0x0000000000017941 */ /* 0x000fea0003800200 */
.L_x_674:
[----:B------:R-:W-:-:S13]  /*0860*/  ISETP.GE.AND P0, PT, R20, 0x100, PT ;  /* 0x000001001400780c */ /* 0x000fda0003f06270 */
[----:B------:R-:W-:Y:S05]  /*0870*/  @!P0 BRA `(.L_x_684) ;  /* 0x0000000000ac8947 */ /* 0x000fea0003800000 */
[----:B------:R-:W1:Y:S01]  /*0880*/  S2R R6, SR_LANEID ;  /* 0x0000000000067919 */ /* 0x000e620000000000 */
[----:B0----5:R-:W0:Y:S01]  /*0890*/  SHFL.DOWN PT, R2, R0, 0x1, 0x1f ;  /* 0x08201f0000027f89 */ /* 0x021e2200000e0000 */
[C---:B-1----:R-:W-:Y:S02]  /*08a0*/  ISETP.GT.AND P0, PT, R6.reuse, 0x1e, PT ;  /* 0x0000001e0600780c */ /* 0x042fe40003f04270 */
[----:B------:R-:W-:Y:S02]  /*08b0*/  ISETP.NE.AND P1, PT, R6, RZ, PT ;  /* 0x000000ff0600720c */ /* 0x000fe40003f25270 */
[----:B0-----:R-:W-:Y:S02]  /*08c0*/  SEL R3, R2, RZ, !P0 ;  /* 0x000000ff02037207 */ /* 0x001fe40004000000 */
[----:B------:R-:W-:-:S03]  /*08d0*/  ISETP.GT.AND P0, PT, R6, 0x1d, PT ;  /* 0x0000001d0600780c */ /* 0x000fc60003f04270 */
[----:B------:R-:W-:-:S05]  /*08e0*/  IMAD.IADD R3, R3, 0x1, R0 ;  /* 0x0000000103037824 */ /* 0x000fca00078e0200 */
[----:B------:R-:W0:Y:S01]  /*08f0*/  SHFL.DOWN PT, R2, R3, 0x2, 0x1f ;  /* 0x08401f0003027f89 */ /* 0x000e2200000e0000 */
[----:B------:R-:W1:Y:S01]  /*0900*/  @!P1 S2R R7, SR_CgaCtaId ;  /* 0x0000000000079919 */ /* 0x000e620000008800 */
[----:B0-----:R-:W-:Y:S02]  /*0910*/  SEL R2, R2, RZ, !P0 ;  /* 0x000000ff02027207 */ /* 0x001fe40004000000 */
[----:B------:R-:W-:-:S03]  /*0920*/  ISETP.GT.AND P0, PT, R6, 0x1b, PT ;  /* 0x0000001b0600780c */ /* 0x000fc60003f04270 */
[----:B------:R-:W-:-:S05]  /*0930*/  IMAD.IADD R2, R3, 0x1, R2 ;  /* 0x0000000103027824 */ /* 0x000fca00078e0202 */
[----:B------:R-:W0:Y:S02]  /*0940*/  SHFL.DOWN PT, R4, R2, 0x4, 0x1f ;  /* 0x08801f0002047f89 */ /* 0x000e2400000e0000 */
[----:B0-----:R-:W-:Y:S02]  /*0950*/  SEL R5, R4, RZ, !P0 ;  /* 0x000000ff04057207 */ /* 0x001fe40004000000 */
[----:B------:R-:W-:Y:S02]  /*0960*/  ISETP.GT.AND P0, PT, R6, 0x17, PT ;  /* 0x000000170600780c */ /* 0x000fe40003f04270 */
[----:B------:R-:W-:Y:S01]  /*0970*/  @!P1 MOV R4, 0x400 ;  /* 0x0000040000049802 */ /* 0x000fe20000000f00 */
[----:B------:R-:W-:Y:S01]  /*0980*/  IMAD.IADD R5, R2, 0x1, R5 ;  /* 0x0000000102057824 */ /* 0x000fe200078e0205 */
[----:B------:R-:W-:Y:S02]  /*0990*/  @!P1 SHF.R.U32.HI R2, RZ, 0x3, R9 ;  /* 0x00000003ff029819 */ /* 0x000fe40000011609 */
[----:B-1----:R-:W-:-:S02]  /*09a0*/  @!P1 LEA R7, R7, R4, 0x18 ;  /* 0x0000000407079211 */ /* 0x002fc400078ec0ff */
[----:B------:R-:W0:Y:S01]  /*09b0*/  SHFL.DOWN PT, R0, R5, 0x8, 0x1f ;  /* 0x09001f0005007f89 */ /* 0x000e2200000e0000 */
[----:B------:R-:W-:-:S05]  /*09c0*/  @!P1 LOP3.LUT R2, R2, 0x7c, RZ, 0xc0, !PT ;  /* 0x0000007c02029812 */ /* 0x000fca00078ec0ff */
[----:B------:R-:W-:Y:S01]  /*09d0*/  @!P1 IMAD.IADD R2, R2, 0x1, R7 ;  /* 0x0000000102029824 */ /* 0x000fe200078e0207 */
[----:B0-----:R-:W-:Y:S02]  /*09e0*/  SEL R0, R0, RZ, !P0 ;  /* 0x000000ff00007207 */ /* 0x001fe40004000000 */
[----:B------:R-:W-:-:S03]  /*09f0*/  ISETP.GT.AND P0, PT, R6, 0xf, PT ;  /* 0x0000000f0600780c */ /* 0x000fc60003f04270 */
[----:B------:R-:W-:-:S05]  /*0a00*/  IMAD.IADD R0, R5, 0x1, R0 ;  /* 0x0000000105007824 */ /* 0x000fca00078e0200 */
[----:B------:R-:W0:Y:S02]  /*0a10*/  SHFL.DOWN PT, R3, R0, 0x10, 0x1f ;  /* 0x0a001f0000037f89 */ /* 0x000e2400000e0000 */
[----:B0-----:R-:W-:Y:S02]  /*0a20*/  SEL R3, R3, RZ, !P0 ;  /* 0x000000ff03037207 */ /* 0x001fe40004000000 */
[----:B------:R-:W-:-:S03]  /*0a30*/  ISETP.NE.AND P0, PT, R9, RZ, PT ;  /* 0x000000ff0900720c */ /* 0x000fc60003f05270 */
[----:B------:R-:W-:-:S05]  /*0a40*/  IMAD.IADD R3, R0, 0x1, R3 ;  /* 0x0000000100037824 */ /* 0x000fca00078e0203 */
[----:B------:R0:W-:Y:S01]  /*0a50*/  @!P1 STS [R2+0x8], R3 ;  /* 0x0000080302009388 */ /* 0x0001e20000000800 */
[----:B------:R-:W-:Y:S06]  /*0a60*/  BAR.SYNC.DEFER_BLOCKING 0x0 ;  /* 0x0000000000007b1d */ /* 0x000fec0000010000 */
[----:B------:R-:W-:Y:S05]  /*0a70*/  @P0 BRA `(.L_x_685) ;  /* 0x0000002c00ac0947 */ /* 0x000fea0003800000 */
[----:B------:R-:W1:Y:S01]  /*0a80*/  S2UR UR5, SR_CgaCtaId ;  /* 0x00000000000579c3 */ /* 0x000e620000008800 */
[----:B------:R-:W-:Y:S02]  /*0a90*/  UMOV UR4, 0x400 ;  /* 0x0000040000047882 */ /* 0x000fe40000000000 */
[----:B-1----:R-:W-:-:S09]  /*0aa0*/  ULEA UR4, UR5, UR4, 0x18 ;  /* 0x0000000405047291 */ /* 0x002fd2000f8ec0ff */
[----:B------:R-:W-:Y:S04]  /*0ab0*/  LDS R0, [UR4+0xc] ;  /* 0x00000c04ff007984 */ /* 0x000fe80008000800 */
[----:B------:R-:W1:Y:S04]  /*0ac0*/  LDS.128 R4, [UR4+0x10] ;  /* 0x00001004ff047984 */ /* 0x000e680008000c00 */
[----:B------:R-:W2:Y:S01]  /*0ad0*/  LDS.64 R8, [UR4+0x20] ;  /* 0x00002004ff087984 */ /* 0x000ea20008000a00 */
[----:B-1----:R-:W-:-:S04]  /*0ae0*/  IADD3 R0, PT, PT, R4, R0, R3 ;  /* 0x0000000004007210 */ /* 0x002fc80007ffe003 */
[----:B------:R-:W-:-:S04]  /*0af0*/  IADD3 R0, PT, PT, R6, R0, R5 ;  /* 0x0000000006007210 */ /* 0x000fc80007ffe005 */
[----:B--2---:R-:W-:-:S05]  /*0b00*/  IADD3 R0, PT, PT, R8, R0, R7 ;  /* 0x0000000008007210 */ /* 0x004fca0007ffe007 */
[----:B0-----:R-:W-:Y:S01]  /*0b10*/  IMAD.IADD R3, R0, 0x1, R9 ;  /* 0x0000000100037824 */ /* 0x001fe200078e0209 */
[----:B------:R-:W-:Y:S06]  /*0b20*/  BRA `(.L_x_685) ;  /* 0x0000002c00807947 */ /* 0x000fec0003800000 */
.L_x_684:
[----:B0-----:R-:W-:Y:S01]  /*0b30*/  LOP3.LUT R2, R9, 0x3e0, RZ, 0xc0, !PT ;  /* 0x000003e009027812 */ /* 0x001fe200078ec0ff */
[----:B------:R-:W0:Y:S03]  /*0b40*/  S2R R8, SR_LANEID ;  /* 0x0000000000087919 */ /* 0x000e260000000000 */
[----:B------:R-:W-:Y:S01]  /*0b50*/  LOP3.LUT R5, RZ, R2, RZ, 0x33, !PT ;  /* 0x00000002ff057212 */ /* 0x000fe200078e33ff */
[----:B------:R-:W-:-:S04]  /*0b60*/  VIADD R3, R2, 0x20 ;  /* 0x0000002002037836 */ /* 0x000fc80000000000 */
[----:B------:R-:W-:Y:S01]  /*0b70*/  IMAD.IADD R5, R5, 0x1, R20 ;  /* 0x0000000105057824 */ /* 0x000fe200078e0214 */
[----:B------:R-:W-:-:S04]  /*0b80*/  ISETP.GT.AND P0, PT, R3, R20, PT ;  /* 0x000000140300720c */ /* 0x000fc80003f04270 */
[----:B------:R-:W-:-:S05]  /*0b90*/  SEL R5, R5, 0x1f, P0 ;  /* 0x0000001f05057807 */ /* 0x000fca0000000000 */
[----:B-----5:R-:W1:Y:S01]  /*0ba0*/  SHFL.DOWN PT, R2, R0, 0x1, R5 ;  /* 0x0820000000027989 */ /* 0x020e6200000e0005 */
[CC--:B0-----:R-:W-:Y:S01]  /*0bb0*/  ISETP.GE.AND P0, PT, R8.reuse, R5.reuse, PT ;  /* 0x000000050800720c */ /* 0x0c1fe20003f06270 */
[C---:B------:R-:W-:Y:S01]  /*0bc0*/  VIADD R4, R8.reuse, 0x2 ;  /* 0x0000000208047836 */ /* 0x040fe20000000000 */
[C---:B------:R-:W-:Y:S01]  /*0bd0*/  ISETP.NE.AND P1, PT, R8.reuse, RZ, PT ;  /* 0x000000ff0800720c */ /* 0x040fe20003f25270 */
[----:B------:R-:W-:Y:S01]  /*0be0*/  VIADD R6, R8, 0x4 ;  /* 0x0000000408067836 */ /* 0x000fe20000000000 */
[----:B-1----:R-:W-:Y:S02]  /*0bf0*/  SEL R3, R2, RZ, !P0 ;  /* 0x000000ff02037207 */ /* 0x002fe40004000000 */
[----:B------:R-:W-:-:S03]  /*0c00*/  ISETP.GT.AND P0, PT, R4, R5, PT ;  /* 0x000000050400720c */ /* 0x000fc60003f04270 */
[----:B------:R-:W-:-:S06]  /*0c10*/  IMAD.IADD R2, R3, 0x1, R0 ;  /* 0x0000000103027824 */ /* 0x000fcc00078e0200 */
[----:B------:R-:W0:Y:S01]  /*0c20*/  @!P1 S2R R10, SR_CgaCtaId ;  /* 0x00000000000a9919 */ /* 0x000e220000008800 */
[----:B------:R-:W-:Y:S01]  /*0c30*/  @!P1 MOV R7, 0x400 ;  /* 0x0000040000079802 */ /* 0x000fe20000000f00 */
[----:B------:R-:W1:Y:S02]  /*0c40*/  SHFL.DOWN PT, R3, R2, 0x2, R5 ;  /* 0x0840000002037989 */ /* 0x000e6400000e0005 */
[----:B-1----:R-:W-:Y:S02]  /*0c50*/  SEL R3, R3, RZ, !P0 ;  /* 0x000000ff03037207 */ /* 0x002fe40004000000 */
[----:B------:R-:W-:Y:S02]  /*0c60*/  ISETP.GT.AND P0, PT, R6, R5, PT ;  /* 0x000000050600720c */ /* 0x000fe40003f04270 */
[----:B------:R-:W-:Y:S01]  /*0c70*/  @!P1 SHF.R.U32.HI R6, RZ, 0x3, R9 ;  /* 0x00000003ff069819 */ /* 0x000fe20000011609 */
[----:B------:R-:W-:Y:S01]  /*0c80*/  IMAD.IADD R4, R2, 0x1, R3 ;  /* 0x0000000102047824 */ /* 0x000fe200078e0203 */
[----:B0-----:R-:W-:Y:S01]  /*0c90*/  @!P1 LEA R7, R10, R7, 0x18 ;  /* 0x000000070a079211 */ /* 0x001fe200078ec0ff */
[----:B------:R-:W-:Y:S01]  /*0ca0*/  VIADD R2, R8, 0x8 ;  /* 0x0000000808027836 */ /* 0x000fe20000000000 */
[----:B------:R-:W-:-:S02]  /*0cb0*/  @!P1 LOP3.LUT R6, R6, 0x7c, RZ, 0xc0, !PT ;  /* 0x0000007c06069812 */ /* 0x000fc400078ec0ff */
[----:B------:R-:W0:Y:S03]  /*0cc0*/  SHFL.DOWN PT, R3, R4, 0x4, R5 ;  /* 0x0880000004037989 */ /* 0x000e2600000e0005 */
[----:B------:R-:W-:Y:S01]  /*0cd0*/  @!P1 IMAD.IADD R6, R6, 0x1, R7 ;  /* 0x0000000106069824 */ /* 0x000fe200078e0207 */
[----:B0-----:R-:W-:Y:S02]  /*0ce0*/  SEL R3, R3, RZ, !P0 ;  /* 0x000000ff03037207 */ /* 0x001fe40004000000 */
[----:B------:R-:W-:-:S03]  /*0cf0*/  ISETP.GT.AND P0, PT, R2, R5, PT ;  /* 0x000000050200720c */ /* 0x000fc60003f04270 */
[----:B------:R-:W-:Y:S02]  /*0d00*/  IMAD.IADD R0, R4, 0x1, R3 ;  /* 0x0000000104007824 */ /* 0x000fe400078e0203 */
[----:B------:R-:W-:-:S03]  /*0d10*/  VIADD R4, R8, 0x10 ;  /* 0x0000001008047836 */ /* 0x000fc60000000000 */
[----:B------:R-:W0:Y:S02]  /*0d20*/  SHFL.DOWN PT, R3, R0, 0x8, R5 ;  /* 0x0900000000037989 */ /* 0x000e2400000e0005 */
[----:B0-----:R-:W-:Y:S02]  /*0d30*/  SEL R3, R3, RZ, !P0 ;  /* 0x000000ff03037207 */ /* 0x001fe40004000000 */
[----:B------:R-:W-:-:S03]  /*0d40*/  ISETP.GT.AND P0, PT, R4, R5, PT ;  /* 0x000000050400720c */ /* 0x000fc60003f04270 */
[----:B------:R-:W-:-:S05]  /*0d50*/  IMAD.IADD R2, R0, 0x1, R3 ;  /* 0x0000000100027824 */ /* 0x000fca00078e0203 */
[----:B------:R-:W0:Y:S02]  /*0d60*/  SHFL.DOWN PT, R3, R2, 0x10, R5 ;  /* 0x0a00000002037989 */ /* 0x000e2400000e0005 */
[----:B0-----:R-:W-:Y:S02]  /*0d70*/  SEL R3, R3, RZ, !P0 ;  /* 0x000000ff03037207 */ /* 0x001fe40004000000 */
[----:B------:R-:W-:-:S03]  /*0d80*/  ISETP.NE.AND P0, PT, R9, RZ, PT ;  /* 0x000000ff0900720c */ /* 0x000fc60003f05270 */
[----:B------:R-:W-:-:S05]  /*0d90*/  IMAD.IADD R3, R2, 0x1, R3 ;  /* 0x0000000102037824 */ /* 0x000fca00078e0203 */
[----:B------:R4:W-:Y:S01]  /*0da0*/  @!P1 STS [R6+0x8], R3 ;  /* 0x0000080306009388 */ /* 0x0009e20000000800 */
[----:B------:R-:W-:Y:S06]  /*0db0*/  BAR.SYNC.DEFER_BLOCKING 0x0 ;  /* 0x0000000000007b1d */ /* 0x000fec0000010000 */
[----:B------:R-:W-:Y:S05]  /*0dc0*/  @P0 BRA `(.L_x_685) ;  /* 0x0000002800d80947 */ /* 0x000fea0003800000 */
[----:B------:R-:W0:Y:S01]  /*0dd0*/  S2UR UR5, SR_CgaCtaId ;  /* 0x00000000000579c3 */ /* 0x000e220000008800 */
[----:B------:R-:W-:Y:S01]  /*0de0*/  UMOV UR4, 0x400 ;  /* 0x0000040000047882 */ /* 0x000fe20000000000 */
[C---:B------:R-:W-:Y:S02]  /*0df0*/  ISETP.GT.AND P2, PT, R20.reuse, 0x40, PT ;  /* 0x000000401400780c */ /* 0x040fe40003f44270 */
[C---:B------:R-:W-:Y:S02]  /*0e00*/  ISETP.GT.AND P1, PT, R20.reuse, 0x20, PT ;  /* 0x000000201400780c */ /* 0x040fe40003f24270 */
[----:B------:R-:W-:Y:S01]  /*0e10*/  ISETP.GT.AND P3, PT, R20, 0x80, PT ;  /* 0x000000801400780c */ /* 0x000fe20003f64270 */
[----:B0-----:R-:W-:-:S09]  /*0e20*/  ULEA UR4, UR5, UR4, 0x18 ;  /* 0x0000000405047291 */ /* 0x001fd2000f8ec0ff */
[----:B----4-:R-:W0:Y:S04]  /*0e30*/  LDS.128 R4, [UR4+0x10] ;  /* 0x00001004ff047984 */ /* 0x010e280008000c00 */
[----:B------:R-:W1:Y:S04]  /*0e40*/  LDS R0, [UR4+0xc] ;  /* 0x00000c04ff007984 */ /* 0x000e680008000800 */
[----:B------:R-:W2:Y:S01]  /*0e50*/  LDS.64 R8, [UR4+0x20] ;  /* 0x00002004ff087984 */ /* 0x000ea20008000a00 */
[----:B0-----:R-:W-:Y:S02]  /*0e60*/  SEL R4, R4, RZ, P2 ;  /* 0x000000ff04047207 */ /* 0x001fe40001000000 */
[----:B------:R-:W-:-:S02]  /*0e70*/  ISETP.GT.AND P2, PT, R20, 0x60, PT ;  /* 0x000000601400780c */ /* 0x000fc40003f44270 */
[----:B-1----:R-:W-:Y:S02]  /*0e80*/  SEL R0, R0, RZ, P1 ;  /* 0x000000ff00007207 */ /* 0x002fe40000800000 */
[----:B------:R-:W-:Y:S02]  /*0e90*/  SEL R5, R5, RZ, P2 ;  /* 0x000000ff05057207 */ /* 0x000fe40001000000 */
[----:B------:R-:W-:Y:S02]  /*0ea0*/  IADD3 R0, PT, PT, R4, R0, R3 ;  /* 0x0000000004007210 */ /* 0x000fe40007ffe003 */
[----:B------:R-:W-:Y:S02]  /*0eb0*/  ISETP.GT.AND P1, PT, R20, 0xa0, PT ;  /* 0x000000a01400780c */ /* 0x000fe40003f24270 */
[----:B------:R-:W-:Y:S02]  /*0ec0*/  SEL R6, R6, RZ, P3 ;  /* 0x000000ff06067207 */ /* 0x000fe40001800000 */
[----:B------:R-:W-:-:S02]  /*0ed0*/  ISETP.GT.AND P2, PT, R20, 0xc0, PT ;  /* 0x000000c01400780c */ /* 0x000fc40003f44270 */
[----:B------:R-:W-:Y:S02]  /*0ee0*/  ISETP.GT.AND P3, PT, R20, 0xe0, PT ;  /* 0x000000e01400780c */ /* 0x000fe40003f64270 */
[----:B------:R-:W-:Y:S02]  /*0ef0*/  SEL R7, R7, RZ, P1 ;  /* 0x000000ff07077207 */ /* 0x000fe40000800000 */
[----:B------:R-:W-:Y:S02]  /*0f00*/  IADD3 R0, PT, PT, R6, R0, R5 ;  /* 0x0000000006007210 */ /* 0x000fe40007ffe005 */
[----:B--2---:R-:W-:Y:S02]  /*0f10*/  SEL R8, R8, RZ, P2 ;  /* 0x000000ff08087207 */ /* 0x004fe40001000000 */
[----:B------:R-:W-:Y:S02]  /*0f20*/  SEL R9, R9, RZ, P3 ;  /* 0x000000ff09097207 */ /* 0x000fe40001800000 */
[----:B------:R-:W-:-:S05]  /*0f30*/  IADD3 R0, PT, PT, R8, R0, R7 ;  /* 0x0000000008007210 */ /* 0x000fca0007ffe007 */
[----:B------:R-:W-:Y:S01]  /*0f40*/  IMAD.IADD R3, R0, 0x1, R9 ;  /* 0x0000000100037824 */ /* 0x000fe200078e0209 */
[----:B------:R-:W-:Y:S06]  /*0f50*/  BRA `(.L_x_685) ;  /* 0x0000002800747947 */ /* 0x000fec0003800000 */
.L_x_671:
[----:B------:R-:W0:Y:S01]  /*0f60*/  S2R R0, SR_TID.X ;  /* 0x0000000000007919 */ /* 0x000e220000002100 */
[----:B------:R-:W1:Y:S01]  /*0f70*/  LDC.64 R2, c[0x0][0x380] ;  /* 0x0000e000ff027b82 */ /* 0x000e620000000a00 */
[----:B0-----:R-:W-:-:S04]  /*0f80*/  IMAD.SHL.U32 R5, R0, 0x4, RZ ;  /* 0x0000000400057824 */ /* 0x001fc800078e00ff */
[----:B-1----:R-:W-:-:S05]  /*0f90*/  IMAD.WIDE.U32 R2, R5, 0x4, R2 ;  /* 0x0000000405027825 */ /* 0x002fca00078e0002 */
[----:B------:R-:W2:Y:S04]  /*0fa0*/  LDG.E.128.CONSTANT R4, desc[UR6][R2.64] ;  /* 0x0000000602047981 */ /* 0x000ea8000c1e9d00 */
[----:B------:R-:W3:Y:S04]  /*0fb0*/  LDG.E.128.CONSTANT R8, desc[UR6][R2.64+0x1000] ;  /* 0x0010000602087981 */ /* 0x000ee8000c1e9d00 */
[----:B------:R-:W4:Y:S04]  /*0fc0*/  LDG.E.128.CONSTANT R12, desc[UR6][R2.64+0x2000] ;  /* 0x00200006020c7981 */ /* 0x000f28000c1e9d00 */
[----:B------:R-:W5:Y:S01]  /*0fd0*/  LDG.E.128.CONSTANT R16, desc[UR6][R2.64+0x3000] ;  /* 0x0030000602107981 */ /* 0x000f62000c1e9d00 */
[----:B------:R-:W-:Y:S01]  /*0fe0*/  ISETP.GE.U32.AND P0, PT, R20, 0x2000, PT ;  /* 0x000020001400780c */ /* 0x000fe20003f06070 */
[----:B------:R-:W-:Y:S01]  /*0ff0*/  IMAD.MOV.U32 R23, RZ, RZ, 0x1000 ;  /* 0x00001000ff177424 */ /* 0x000fe200078e00ff */
[----:B--2---:R-:W-:-:S04]  /*1000*/  IADD3 R5, PT, PT, R6, R5, R4 ;  /* 0x0000000506057210 */ /* 0x004fc80007ffe004 */
[----:B---3--:R-:W-:-:S04]  /*1010*/  IADD3 R5, PT, PT, R8, R7, R5 ;  /* 0x0000000708057210 */ /* 0x008fc80007ffe005 */
[----:B------:R-:W-:-:S04]  /*1020*/  IADD3 R5, PT, PT, R10, R9, R5 ;  /* 0x000000090a057210 */ /* 0x000fc80007ffe005 */
[----:B----4-:R-:W-:-:S04]  /*1030*/  IADD3 R5, PT, PT, R12, R11, R5 ;  /* 0x0000000b0c057210 */ /* 0x010fc80007ffe005 */
[----:B------:R-:W-:-:S04]  /*1040*/  IADD3 R5, PT, PT, R14, R13, R5 ;  /* 0x0000000d0e057210 */ /* 0x000fc80007ffe005 */
[----:B-----5:R-:W-:-:S04]  /*1050*/  IADD3 R5, PT, PT, R16, R15, R5 ;  /* 0x0000000f10057210 */ /* 0x020fc80007ffe005 */
[----:B------:R-:W-:-:S05]  /*1060*/  IADD3 R5, PT, PT, R18, R17, R5 ;  /* 0x0000001112057210 */ /* 0x000fca0007ffe005 */
[----:B------:R-:W-:Y:S01]  /*1070*/  IMAD.IADD R21, R19, 0x1, R5 ;  /* 0x0000000113157824 */ /* 0x000fe200078e0205 */
[----:B------:R-:W-:Y:S06]  /*1080*/  @!P0 BRA `(.L_x_686) ;  /* 0x00000000005c8947 */ /* 0x000fec0003800000 */
[----:B------:R-:W0:Y:S01]  /*1090*/  LDC R24, c[0x0][0x390] ;  /* 0x0000e400ff187b82 */ /* 0x000e220000000800 */
[----:B------:R-:W-:Y:S02]  /*10a0*/  VIADD R22, R20, 0xfffff000 ;  /* 0xfffff00014167836 */ /* 0x000fe40000000000 */
[----:B------:R-:W-:-:S07]  /*10b0*/  IMAD.MOV.U32 R23, RZ, RZ, 0x1000 ;  /* 0x00001000ff177424 */ /* 0x000fce00078e00ff */
.L_x_688:
[----:B------:R-:W-:-:S05]  /*10c0*/  IMAD.WIDE R26, R23, 0x4, R2 ;  /* 0x00000004171a7825 */ /* 0x000fca00078e0202 */
[----:B------:R-:W2:Y:S04]  /*10d0*/  LDG.E.128.CONSTANT R12, desc[UR6][R26.64] ;  /* 0x000000061a0c7981 */ /* 0x000ea8000c1e9d00 */
[----:B------:R-:W3:Y:S04]  /*10e0*/  LDG.E.128.CONSTANT R16, desc[UR6][R26.64+0x1000] ;  /* 0x001000061a107981 */ /* 0x000ee8000c1e9d00 */
[----:B------:R-:W4:Y:S04]  /*10f0*/  LDG.E.128.CONSTANT R4, desc[UR6][R26.64+0x2000] ;  /* 0x002000061a047981 */ /* 0x000f28000c1e9d00 */
[----:B------:R-:W5:Y:S01]  /*1100*/  LDG.E.128.CONSTANT R8, desc[UR6][R26.64+0x3000] ;  /* 0x003000061a087981 */ /* 0x000f62000c1e9d00 */
[----:B0-----:R-:W-:Y:S01]  /*1110*/  IMAD.MOV.U32 R20, RZ, RZ, R24 ;  /* 0x000000ffff147224 */ /* 0x001fe200078e0018 */
[----:B--2---:R-:W-:-:S04]  /*1120*/  IADD3 R13, PT, PT, R13, R12, R21 ;  /* 0x0000000c0d0d7210 */ /* 0x004fc80007ffe015 */
[----:B------:R-:W-:-:S04]  /*1130*/  IADD3 R13, PT, PT, R15, R14, R13 ;  /* 0x0000000e0f0d7210 */ /* 0x000fc80007ffe00d */
[----:B---3--:R-:W-:-:S04]  /*1140*/  IADD3 R13, PT, PT, R17, R16, R13 ;  /* 0x00000010110d7210 */ /* 0x008fc80007ffe00d */
[----:B------:R-:W-:-:S04]  /*1150*/  IADD3 R13, PT, PT, R19, R18, R13 ;  /* 0x00000012130d7210 */ /* 0x000fc80007ffe00d */
[----:B----4-:R-:W-:Y:S01]  /*1160*/  IADD3 R13, PT, PT, R5, R4, R13 ;  /* 0x00000004050d7210 */ /* 0x010fe20007ffe00d */
[----:B------:R-:W-:-:S03]  /*1170*/  IMAD.IADD R4, R20, 0x1, -R23 ;  /* 0x0000000114047824 */ /* 0x000fc600078e0a17 */
[----:B------:R-:W-:Y:S02]  /*1180*/  IADD3 R13, PT, PT, R7, R6, R13 ;  /* 0x00000006070d7210 */ /* 0x000fe40007ffe00d */
[----:B------:R-:W-:Y:S02]  /*1190*/  ISETP.GE.AND P0, PT, R4, 0x1000, PT ;  /* 0x000010000400780c */ /* 0x000fe40003f06270 */
[----:B-----5:R-:W-:-:S04]  /*11a0*/  IADD3 R13, PT, PT, R9, R8, R13 ;  /* 0x00000008090d7210 */ /* 0x020fc80007ffe00d */
[----:B------:R-:W-:-:S07]  /*11b0*/  IADD3 R21, PT, PT, R11, R10, R13 ;  /* 0x0000000a0b157210 */ /* 0x000fce0007ffe00d */
[----:B------:R-:W-:Y:S05]  /*11c0*/  @!P0 BRA `(.L_x_687) ;  /* 0x0000000400fc8947 */ /* 0x000fea0003800000 */
[----:B------:R-:W-:-:S05]  /*11d0*/  VIADD R23, R23, 0x1000 ;  /* 0x0000100017177836 */ /* 0x000fca0000000000 */
[----:B------:R-:W-:-:S13]  /*11e0*/  ISETP.GT.AND P0, PT, R23, R22, PT ;  /* 0x000000161700720c */ /* 0x000fda0003f04270 */
[----:B------:R-:W-:Y:S05]  /*11f0*/  @!P0 BRA `(.L_x_688) ;  /* 0xfffffffc00b08947 */ /* 0x000fea000383ffff */
.L_x_686:
[----:B------:R-:W-:-:S13]  /*1200*/  ISETP.GE.AND P0, PT, R23, R20, PT ;  /* 0x000000141700720c */ /* 0x000fda0003f06270 */
[----:B------:R-:W-:Y:S05]  /*1210*/  @P0 BRA `(.L_x_687) ;  /* 0x0000000400e80947 */ /* 0x000fea0003800000 */
[----:B------:R-:W-:Y:S01]  /*1220*/  IMAD.IADD R9, R20, 0x1, -R23 ;  /* 0x0000000114097824 */ /* 0x000fe200078e0a17 */
[----:B------:R-:W-:Y:S04]  /*1230*/  BSSY.RECONVERGENT B1, `(.L_x_687) ;  /* 0x0000078000017945 */ /* 0x000fe80003800200 */
[----:B------:R-:W-:-:S13]  /*1240*/  ISETP.GE.AND P0, PT, R0, R9, PT ;  /* 0x000000090000720c */ /* 0x000fda0003f06270 */
[----:B------:R-:W-:Y:S05]  /*1250*/  @P0 BRA `(.L_x_689) ;  /* 0x0000000400d40947 */ /* 0x000fea0003800000 */
[----:B------:R-:W-:Y:S01]  /*1260*/  LOP3.LUT R2, RZ, R0, RZ, 0x33, !PT ;  /* 0x00000000ff027212 */ /* 0x000fe200078e33ff */
[----:B------:R-:W-:Y:S01]  /*1270*/  BSSY.RECONVERGENT B2, `(.L_x_690) ;  /* 0x0000015000027945 */ /* 0x000fe20003800200 */
[----:B------:R-:W-:Y:S02]  /*1280*/  IMAD.MOV.U32 R8, RZ, RZ, R0 ;  /* 0x000000ffff087224 */ /* 0x000fe400078e0000 */
[----:B------:R-:W-:-:S04]  /*1290*/  IADD3 R2, PT, PT, -R23, R20, R2 ;  /* 0x0000001417027210 */ /* 0x000fc80007ffe102 */
[C---:B------:R-:W-:Y:S02]  /*12a0*/  LOP3.LUT R3, R2.reuse, 0x300, RZ, 0xc0, !PT ;  /* 0x0000030002037812 */ /* 0x040fe400078ec0ff */
[----:B------:R-:W-:Y:S02]  /*12b0*/  ISETP.GE.U32.AND P1, PT, R2, 0x300, PT ;  /* 0x000003000200780c */ /* 0x000fe40003f26070 */
[----:B------:R-:W-:-:S13]  /*12c0*/  ISETP.NE.AND P0, PT, R3, 0x300, PT ;  /* 0x000003000300780c */ /* 0x000fda0003f05270 */
[----:B------:R-:W-:Y:S05]  /*12d0*/  @!P0 BRA `(.L_x_691) ;  /* 0x0000000000388947 */ /* 0x000fea0003800000 */
[----:B------:R-:W0:Y:S01]  /*12e0*/  LDC.64 R4, c[0x0][0x380] ;  /* 0x0000e000ff047b82 */ /* 0x000e220000000a00 */
[----:B------:R-:W-:Y:S01]  /*12f0*/  LEA.HI R2, R2, 0x1, RZ, 0x18 ;  /* 0x0000000102027811 */ /* 0x000fe200078fc0ff */
[----:B------:R-:W-:Y:S02]  /*1300*/  IMAD.IADD R7, R0, 0x1, R23 ;  /* 0x0000000100077824 */ /* 0x000fe400078e0217 */
[----:B------:R-:W-:Y:S01]  /*1310*/  IMAD.MOV.U32 R8, RZ, RZ, R0 ;  /* 0x000000ffff087224 */ /* 0x000fe200078e0000 */
[----:B------:R-:W-:-:S05]  /*1320*/  LOP3.LUT R2, R2, 0x3, RZ, 0xc0, !PT ;  /* 0x0000000302027812 */ /* 0x000fca00078ec0ff */
[----:B------:R-:W-:-:S07]  /*1330*/  IMAD.MOV R6, RZ, RZ, -R2 ;  /* 0x000000ffff067224 */ /* 0x000fce00078e0a02 */
.L_x_692:
[----:B0-----:R-:W-:-:S06]  /*1340*/  IMAD.WIDE.U32 R2, R7, 0x4, R4 ;  /* 0x0000000407027825 */ /* 0x001fcc00078e0004 */
[----:B------:R-:W2:Y:S01]  /*1350*/  LDG.E.CONSTANT R2, desc[UR6][R2.64] ;  /* 0x0000000602027981 */ /* 0x000ea2000c1e9900 */
[----:B------:R-:W-:Y:S02]  /*1360*/  VIADD R6, R6, 0x1 ;  /* 0x0000000106067836 */ /* 0x000fe40000000000 */
[----:B------:R-:W-:Y:S02]  /*1370*/  VIADD R8, R8, 0x100 ;  /* 0x0000010008087836 */ /* 0x000fe40000000000 */
[----:B------:R-:W-:Y:S01]  /*1380*/  VIADD R7, R7, 0x100 ;  /* 0x0000010007077836 */ /* 0x000fe20000000000 */
[----:B------:R-:W-:Y:S01]  /*1390*/  ISETP.NE.AND P0, PT, R6, RZ, PT ;  /* 0x000000ff0600720c */ /* 0x000fe20003f05270 */
[----:B--2---:R-:W-:-:S12]  /*13a0*/  IMAD.IADD R21, R2, 0x1, R21 ;  /* 0x0000000102157824 */ /* 0x004fd800078e0215 */
[----:B------:R-:W-:Y:S05]  /*13b0*/  @P0 BRA `(.L_x_692) ;  /* 0xfffffffc00e00947 */ /* 0x000fea000383ffff */
.L_x_691:
[----:B------:R-:W-:Y:S05]  /*13c0*/  BSYNC.RECONVERGENT B2 ;  /* 0x0000000000027941 */ /* 0x000fea0003800200 */
.L_x_690:
[----:B------:R-:W-:Y:S05]  /*13d0*/  @!P1 BRA `(.L_x_689) ;  /* 0x0000000400749947 */ /* 0x000fea0003800000 */
[----:B------:R-:W0:Y:S01]  /*13e0*/  LDCU.64 UR4, c[0x0][0x380] ;  /* 0x00007000ff0477ac */ /* 0x000e220008000a00 */
[----:B------:R-:W-:Y:S01]  /*13f0*/  IMAD.IADD R5, R9, 0x1, -R8 ;  /* 0x0000000109057824 */ /* 0x000fe200078e0a08 */
[C---:B------:R-:W-:Y:S01]  /*1400*/  IADD3 R3, P0, PT, R8.reuse, R23, RZ ;  /* 0x0000001708037210 */ /* 0x040fe20007f1e0ff */
[----:B------:R-:W-:Y:S01]  /*1410*/  BSSY.RECONVERGENT B2, `(.L_x_693) ;  /* 0x0000033000027945 */ /* 0x000fe20003800200 */
[----:B------:R-:W-:Y:S02]  /*1420*/  IMAD.IADD R23, R8, 0x1, R23 ;  /* 0x0000000108177824 */ /* 0x000fe400078e0217 */
[----:B------:R-:W-:Y:S01]  /*1430*/  ISETP.GT.AND P1, PT, R5, 0xc00, PT ;  /* 0x00000c000500780c */ /* 0x000fe20003f24270 */
[----:B------:R-:W-:Y:S01]  /*1440*/  IMAD.X R4, RZ, RZ, RZ, P0 ;  /* 0x000000ffff047224 */ /* 0x000fe200000e06ff */
[----:B0-----:R-:W-:-:S04]  /*1450*/  LEA R2, P0, R3, UR4, 0x2 ;  /* 0x0000000403027c11 */ /* 0x001fc8000f8010ff */
[----:B------:R-:W-:Y:S02]  /*1460*/  LEA.HI.X R3, R3, UR5, R4, 0x2, P0 ;  /* 0x0000000503037c11 */ /* 0x000fe400080f1404 */
[----:B------:R-:W-:-:S05]  /*1470*/  IADD3 R2, P0, PT, R2, 0x800, RZ ;  /* 0x0000080002027810 */ /* 0x000fca0007f1e0ff */
[----:B------:R-:W-:Y:S01]  /*1480*/  IMAD.X R3, RZ, RZ, R3, P0 ;  /* 0x000000ffff037224 */ /* 0x000fe200000e0603 */
[----:B------:R-:W-:Y:S01]  /*1490*/  PLOP3.LUT P0, PT, PT, PT, PT, 0x80, 0x8 ;  /* 0x000000000008781c */ /* 0x000fe20003f0f070 */
[----:B------:R-:W-:-:S12]  /*14a0*/  @!P1 BRA `(.L_x_694) ;  /* 0x0000000000a49947 */ /* 0x000fd80003800000 */
[----:B------:R-:W-:Y:S01]  /*14b0*/  PLOP3.LUT P0, PT, PT, PT, PT, 0x8, 0x80 ;  /* 0x000000000080781c */ /* 0x000fe20003f0e170 */
[----:B------:R-:W-:-:S12]  /*14c0*/  VIADD R11, R9, 0xfffff400 ;  /* 0xfffff400090b7836 */ /* 0x000fd80000000000 */
.L_x_695:
[----:B------:R-:W0:Y:S01]  /*14d0*/  LDC.64 R4, c[0x0][0x380] ;  /* 0x0000e000ff047b82 */ /* 0x000e220000000a00 */
[C---:B------:R-:W-:Y:S01]  /*14e0*/  VIADD R27, R23.reuse, 0x400 ;  /* 0x00000400171b7836 */ /* 0x040fe20000000000 */
[----:B------:R-:W2:Y:S01]  /*14f0*/  LDG.E.CONSTANT R12, desc[UR6][R2.64+-0x400] ;  /* 0xfffc0006020c7981 */ /* 0x000ea2000c1e9900 */
[----:B------:R-:W-:-:S03]  /*1500*/  VIADD R7, R23, 0x800 ;  /* 0x0000080017077836 */ /* 0x000fc60000000000 */
[----:B------:R-:W3:Y:S04]  /*1510*/  LDG.E.CONSTANT R18, desc[UR6][R2.64] ;  /* 0x0000000602127981 */ /* 0x000ee8000c1e9900 */
[----:B------:R-:W3:Y:S04]  /*1520*/  LDG.E.CONSTANT R17, desc[UR6][R2.64+0x400] ;  /* 0x0004000602117981 */ /* 0x000ee8000c1e9900 */
[----:B------:R-:W4:Y:S01]  /*1530*/  LDG.E.CONSTANT R15, desc[UR6][R2.64+0xc00] ;  /* 0x000c0006020f7981 */ /* 0x000f22000c1e9900 */
[----:B------:R-:W-:-:S03]  /*1540*/  VIADD R29, R23, 0xc00 ;  /* 0x00000c00171d7836 */ /* 0x000fc60000000000 */
[----:B------:R-:W5:Y:S04]  /*1550*/  LDG.E.CONSTANT R14, desc[UR6][R2.64+0x1000] ;  /* 0x00100006020e7981 */ /* 0x000f68000c1e9900 */
[----:B------:R-:W5:Y:S01]  /*1560*/  LDG.E.CONSTANT R13, desc[UR6][R2.64+0x1400] ;  /* 0x00140006020d7981 */ /* 0x000f62000c1e9900 */
[----:B0-----:R-:W-:-:S03]  /*1570*/  IMAD.WIDE.U32 R24, R23, 0x4, R4 ;  /* 0x0000000417187825 */ /* 0x001fc600078e0004 */
[----:B------:R-:W5:Y:S04]  /*1580*/  LDG.E.CONSTANT R19, desc[UR6][R2.64+0x1c00] ;  /* 0x001c000602137981 */ /* 0x000f68000c1e9900 */
[----:B------:R-:W2:Y:S01]  /*1590*/  LDG.E.CONSTANT R10, desc[UR6][R24.64] ;  /* 0x00000006180a7981 */ /* 0x000ea2000c1e9900 */
[----:B------:R-:W-:-:S03]  /*15a0*/  IMAD.WIDE.U32 R26, R27, 0x4, R4 ;  /* 0x000000041b1a7825 */ /* 0x000fc600078e0004 */
[----:B------:R-:W5:Y:S01]  /*15b0*/  LDG.E.CONSTANT R20, desc[UR6][R2.64+0x2400] ;  /* 0x0024000602147981 */ /* 0x000f62000c1e9900 */
[----:B------:R-:W-:-:S03]  /*15c0*/  IMAD.WIDE.U32 R6, R7, 0x4, R4 ;  /* 0x0000000407067825 */ /* 0x000fc600078e0004 */
[----:B------:R-:W4:Y:S01]  /*15d0*/  LDG.E.CONSTANT R16, desc[UR6][R26.64] ;  /* 0x000000061a107981 */ /* 0x000f22000c1e9900 */
[----:B------:R-:W-:-:S03]  /*15e0*/  IMAD.WIDE.U32 R4, R29, 0x4, R4 ;  /* 0x000000041d047825 */ /* 0x000fc600078e0004 */
[----:B------:R-:W5:Y:S04]  /*15f0*/  LDG.E.CONSTANT R6, desc[UR6][R6.64] ;  /* 0x0000000606067981 */ /* 0x000f68000c1e9900 */
[----:B------:R-:W5:Y:S04]  /*1600*/  LDG.E.CONSTANT R25, desc[UR6][R2.64+0x2000] ;  /* 0x0020000602197981 */ /* 0x000f68000c1e9900 */
[----:B------:R0:W5:Y:S04]  /*1610*/  LDG.E.CONSTANT R5, desc[UR6][R4.64] ;  /* 0x0000000604057981 */ /* 0x000168000c1e9900 */
[----:B------:R-:W5:Y:S04]  /*1620*/  LDG.E.CONSTANT R24, desc[UR6][R2.64+0x2c00] ;  /* 0x002c000602187981 */ /* 0x000f68000c1e9900 */
[----:B------:R-:W5:Y:S04]  /*1630*/  LDG.E.CONSTANT R27, desc[UR6][R2.64+0x3000] ;  /* 0x00300006021b7981 */ /* 0x000f68000c1e9900 */
[----:B------:R1:W5:Y:S01]  /*1640*/  LDG.E.CONSTANT R22, desc[UR6][R2.64+0x3400] ;  /* 0x0034000602167981 */ /* 0x000362000c1e9900 */
[----:B------:R-:W-:-:S05]  /*1650*/  VIADD R8, R8, 0x1000 ;  /* 0x0000100008087836 */ /* 0x000fca0000000000 */
[----:B------:R-:W-:Y:S02]  /*1660*/  ISETP.GE.AND P1, PT, R8, R11, PT ;  /* 0x0000000b0800720c */ /* 0x000fe40003f26270 */
[----:B0-----:R-:W-:Y:S01]  /*1670*/  IADD3 R4, P2, PT, R2, 0x4000, RZ ;  /* 0x0000400002047810 */ /* 0x001fe20007f5e0ff */
[----:B------:R-:W-:-:S04]  /*1680*/  VIADD R23, R23, 0x1000 ;  /* 0x0000100017177836 */ /* 0x000fc80000000000 */
[----:B-1----:R-:W-:Y:S02]  /*1690*/  IMAD.X R3, RZ, RZ, R3, P2 ;  /* 0x000000ffff037224 */ /* 0x002fe400010e0603 */
[----:B------:R-:W-:Y:S01]  /*16a0*/  IMAD.MOV.U32 R2, RZ, RZ, R4 ;  /* 0x000000ffff027224 */ /* 0x000fe200078e0004 */
[----:B--2---:R-:W-:-:S04]  /*16b0*/  IADD3 R10, PT, PT, R12, R10, R21 ;  /* 0x0000000a0c0a7210 */ /* 0x004fc80007ffe015 */
[----:B---3--:R-:W-:-:S04]  /*16c0*/  IADD3 R10, PT, PT, R17, R18, R10 ;  /* 0x00000012110a7210 */ /* 0x008fc80007ffe00a */
[----:B----4-:R-:W-:-:S04]  /*16d0*/  IADD3 R10, PT, PT, R15, R16, R10 ;  /* 0x000000100f0a7210 */ /* 0x010fc80007ffe00a */
[----:B-----5:R-:W-:-:S04]  /*16e0*/  IADD3 R10, PT, PT, R13, R14, R10 ;  /* 0x0000000e0d0a7210 */ /* 0x020fc80007ffe00a */
[----:B------:R-:W-:-:S04]  /*16f0*/  IADD3 R6, PT, PT, R19, R6, R10 ;  /* 0x0000000613067210 */ /* 0x000fc80007ffe00a */
[----:B------:R-:W-:-:S04]  /*1700*/  IADD3 R6, PT, PT, R20, R25, R6 ;  /* 0x0000001914067210 */ /* 0x000fc80007ffe006 */
[----:B------:R-:W-:-:S04]  /*1710*/  IADD3 R5, PT, PT, R24, R5, R6 ;  /* 0x0000000518057210 */ /* 0x000fc80007ffe006 */
[----:B------:R-:W-:Y:S01]  /*1720*/  IADD3 R21, PT, PT, R22, R27, R5 ;  /* 0x0000001b16157210 */ /* 0x000fe20007ffe005 */
[----:B------:R-:W-:Y:S06]  /*1730*/  @!P1 BRA `(.L_x_695) ;  /* 0xfffffffc00649947 */ /* 0x000fec000383ffff */
.L_x_694:
[----:B------:R-:W-:Y:S05]  /*1740*/  BSYNC.RECONVERGENT B2 ;  /* 0x0000000000027941 */ /* 0x000fea0003800200 */
.L_x_693:
[----:B------:R-:W-:Y:S01]  /*1750*/  IMAD.IADD R4, R9, 0x1, -R8 ;  /* 0x0000000109047824 */ /* 0x000fe200078e0a08 */
[----:B------:R-:W-:Y:S04]  /*1760*/  BSSY.RECONVERGENT B2, `(.L_x_696) ;  /* 0x000001a000027945 */ /* 0x000fe80003800200 */
[----:B------:R-:W-:-:S13]  /*1770*/  ISETP.GT.AND P1, PT, R4, 0x400, PT ;  /* 0x000004000400780c */ /* 0x000fda0003f24270 */
[----:B------:R-:W-:Y:S05]  /*1780*/  @!P1 BRA `(.L_x_697) ;  /* 0x00000000005c9947 */ /* 0x000fea0003800000 */
[----:B------:R-:W0:Y:S01]  /*1790*/  LDC.64 R6, c[0x0][0x380] ;  /* 0x0000e000ff067b82 */ /* 0x000e220000000a00 */
[C---:B------:R-:W-:Y:S01]  /*17a0*/  VIADD R11, R23.reuse, 0x400 ;  /* 0x00000400170b7836 */ /* 0x040fe20000000000 */
[----:B------:R-:W2:Y:S04]  /*17b0*/  LDG.E.CONSTANT R10, desc[UR6][R2.64+-0x400] ;  /* 0xfffc0006020a7981 */ /* 0x000ea8000c1e9900 */
[----:B------:R-:W3:Y:S04]  /*17c0*/  LDG.E.CONSTANT R12, desc[UR6][R2.64+0x400] ;  /* 0x00040006020c7981 */ /* 0x000ee8000c1e9900 */
[----:B------:R-:W4:Y:S04]  /*17d0*/  LDG.E.CONSTANT R13, desc[UR6][R2.64+0xc00] ;  /* 0x000c0006020d7981 */ /* 0x000f28000c1e9900 */
[----:B------:R-:W5:Y:S04]  /*17e0*/  LDG.E.CONSTANT R15, desc[UR6][R2.64+0x1000] ;  /* 0x00100006020f7981 */ /* 0x000f68000c1e9900 */
[----:B------:R1:W5:Y:S01]  /*17f0*/  LDG.E.CONSTANT R14, desc[UR6][R2.64+0x1400] ;  /* 0x00140006020e7981 */ /* 0x000362000c1e9900 */
[----:B0-----:R-:W-:-:S04]  /*1800*/  IMAD.WIDE.U32 R4, R23, 0x4, R6 ;  /* 0x0000000417047825 */ /* 0x001fc800078e0006 */
[----:B------:R-:W-:Y:S02]  /*1810*/  IMAD.WIDE.U32 R6, R11, 0x4, R6 ;  /* 0x000000040b067825 */ /* 0x000fe400078e0006 */
[----:B------:R-:W2:Y:S04]  /*1820*/  LDG.E.CONSTANT R4, desc[UR6][R4.64] ;  /* 0x0000000604047981 */ /* 0x000ea8000c1e9900 */
[----:B------:R-:W3:Y:S04]  /*1830*/  LDG.E.CONSTANT R11, desc[UR6][R2.64] ;  /* 0x00000006020b7981 */ /* 0x000ee8000c1e9900 */
[----:B------:R-:W4:Y:S01]  /*1840*/  LDG.E.CONSTANT R7, desc[UR6][R6.64] ;  /* 0x0000000606077981 */ /* 0x000f22000c1e9900 */
[----:B------:R-:W-:Y:S01]  /*1850*/  PLOP3.LUT P0, PT, PT, PT, PT, 0x8, 0x80 ;  /* 0x000000000080781c */ /* 0x000fe20003f0e170 */
[----:B------:R-:W-:-:S02]  /*1860*/  VIADD R8, R8, 0x800 ;  /* 0x0000080008087836 */ /* 0x000fc40000000000 */
[----:B------:R-:W-:Y:S01]  /*1870*/  VIADD R23, R23, 0x800 ;  /* 0x0000080017177836 */ /* 0x000fe20000000000 */
[----:B--2---:R-:W-:Y:S02]  /*1880*/  IADD3 R10, PT, PT, R10, R4, R21 ;  /* 0x000000040a0a7210 */ /* 0x004fe40007ffe015 */
[----:B------:R-:W-:Y:S02]  /*1890*/  IADD3 R4, P1, PT, R2, 0x2000, RZ ;  /* 0x0000200002047810 */ /* 0x000fe40007f3e0ff */
[----:B---3--:R-:W-:-:S03]  /*18a0*/  IADD3 R10, PT, PT, R12, R11, R10 ;  /* 0x0000000b0c0a7210 */ /* 0x008fc60007ffe00a */
[----:B------:R-:W-:Y:S01]  /*18b0*/  IMAD.X R5, RZ, RZ, R3, P1 ;  /* 0x000000ffff057224 */ /* 0x000fe200008e0603 */
[----:B----4-:R-:W-:Y:S01]  /*18c0*/  IADD3 R10, PT, PT, R13, R7, R10 ;  /* 0x000000070d0a7210 */ /* 0x010fe20007ffe00a */
[----:B-1----:R-:W-:Y:S02]  /*18d0*/  IMAD.MOV.U32 R2, RZ, RZ, R4 ;  /* 0x000000ffff027224 */ /* 0x002fe400078e0004 */
[----:B------:R-:W-:Y:S01]  /*18e0*/  IMAD.MOV.U32 R3, RZ, RZ, R5 ;  /* 0x000000ffff037224 */ /* 0x000fe200078e0005 */
[----:B-----5:R-:W-:-:S07]  /*18f0*/  IADD3 R21, PT, PT, R14, R15, R10 ;  /* 0x0000000f0e157210 */ /* 0x020fce0007ffe00a */
.L_x_697:
[----:B------:R-:W-:Y:S05]  /*1900*/  BSYNC.RECONVERGENT B2 ;  /* 0x0000000000027941 */ /* 0x000fea0003800200 */
.L_x_696:
[----:B------:R-:W-:-:S13]  /*1910*/  ISETP.LT.OR P0, PT, R8, R9, P0 ;  /* 0x000000090800720c */ /* 0x000fda0000701670 */
[----:B------:R-:W-:Y:S05]  /*1920*/  @!P0 BRA `(.L_x_689) ;  /* 0x0000000000208947 */ /* 0x000fea0003800000 */
[----:B------:R-:W0:Y:S01]  /*1930*/  LDC.64 R4, c[0x0][0x380] ;  /* 0x0000e000ff047b82 */ /* 0x000e220000000a00 */
[----:B------:R-:W2:Y:S04]  /*1940*/  LDG.E.CONSTANT R6, desc[UR6][R2.64+-0x400] ;  /* 0xfffc000602067981 */ /* 0x000ea8000c1e9900 */
[----:B------:R-:W3:Y:S04]  /*1950*/  LDG.E.CONSTANT R7, desc[UR6][R2.64] ;  /* 0x0000000602077981 */ /* 0x000ee8000c1e9900 */
[----:B------:R-:W3:Y:S01]  /*1960*/  LDG.E.CONSTANT R8, desc[UR6][R2.64+0x400] ;  /* 0x0004000602087981 */ /* 0x000ee2000c1e9900 */
[----:B0-----:R-:W-:-:S06]  /*1970*/  IMAD.WIDE.U32 R4, R23, 0x4, R4 ;  /* 0x0000000417047825 */ /* 0x001fcc00078e0004 */
[----:B------:R-:W2:Y:S02]  /*1980*/  LDG.E.CONSTANT R4, desc[UR6][R4.64] ;  /* 0x0000000604047981 */ /* 0x000ea4000c1e9900 */
[----:B--2---:R-:W-:-:S04]  /*1990*/  IADD3 R6, PT, PT, R6, R4, R21 ;  /* 0x0000000406067210 */ /* 0x004fc80007ffe015 */
[----:B---3--:R-:W-:-:S07]  /*19a0*/  IADD3 R21, PT, PT, R8, R7, R6 ;  /* 0x0000000708157210 */ /* 0x008fce0007ffe006 */
.L_x_689:
[----:B------:R-:W-:Y:S05]  /*19b0*/  BSYNC.RECONVERGENT B1 ;  /* 0x0000000000017941 */ /* 0x000fea0003800200 */
.L_x_687:
[----:B------:R-:W0:Y:S01]  /*19c0*/  S2R R8, SR_LANEID ;  /* 0x0000000000087919 */ /* 0x000e220000000000 */
[----:B------:R-:W1:Y:S01]  /*19d0*/  SHFL.DOWN PT, R2, R21, 0x1, 0x1f ;  /* 0x08201f0015027f89 */ /* 0x000e6200000e0000 */
[C---:B0-----:R-:W-:Y:S02]  /*19e0*/  ISETP.GT.AND P0, PT, R8.reuse, 0x1e, PT ;  /* 0x0000001e0800780c */ /* 0x041fe40003f04270 */
[----:B------:R-:W-:Y:S02]  /*19f0*/  ISETP.NE.AND P1, PT, R8, RZ, PT ;  /* 0x000000ff0800720c */ /* 0x000fe40003f25270 */
[----:B-1----:R-:W-:Y:S02]  /*1a00*/  SEL R2, R2, RZ, !P0 ;  /* 0x000000ff02027207 */ /* 0x002fe40004000000 */
[----:B------:R-:W-:-:S03]  /*1a10*/  ISETP.GT.AND P0, PT, R8, 0x1d, PT ;  /* 0x0000001d0800780c */ /* 0x000fc60003f04270 */
[----:B------:R-:W-:-:S05]  /*1a20*/  IMAD.IADD R2, R2, 0x1, R21 ;  /* 0x0000000102027824 */ /* 0x000fca00078e0215 */
[----:B------:R-:W0:Y:S01]  /*1a30*/  SHFL.DOWN PT, R3, R2, 0x2, 0x1f ;  /* 0x08401f0002037f89 */ /* 0x000e2200000e0000 */
[----:B------:R-:W-:Y:S01]  /*1a40*/  @!P1 MOV R6, 0x400 ;  /* 0x0000040000069802 */ /* 0x000fe20000000f00 */
[----:B------:R-:W1:Y:S01]  /*1a50*/  @!P1 S2R R7, SR_CgaCtaId ;  /* 0x0000000000079919 */ /* 0x000e620000008800 */
[----:B0-----:R-:W-:Y:S02]  /*1a60*/  SEL R3, R3, RZ, !P0 ;  /* 0x000000ff03037207 */ /* 0x001fe40004000000 */
[----:B------:R-:W-:-:S03]  /*1a70*/  ISETP.GT.AND P0, PT, R8, 0x1b, PT ;  /* 0x0000001b0800780c */ /* 0x000fc60003f04270 */
[----:B------:R-:W-:-:S05]  /*1a80*/  IMAD.IADD R3, R2, 0x1, R3 ;  /* 0x0000000102037824 */ /* 0x000fca00078e0203 */
[----:B------:R-:W0:Y:S01]  /*1a90*/  SHFL.DOWN PT, R4, R3, 0x4, 0x1f ;  /* 0x08801f0003047f89 */ /* 0x000e2200000e0000 */
[----:B-1----:R-:W-:Y:S02]  /*1aa0*/  @!P1 LEA R6, R7, R6, 0x18 ;  /* 0x0000000607069211 */ /* 0x002fe400078ec0ff */
[----:B0-----:R-:W-:Y:S02]  /*1ab0*/  SEL R4, R4, RZ, !P0 ;  /* 0x000000ff04047207 */ /* 0x001fe40004000000 */
[----:B------:R-:W-:-:S03]  /*1ac0*/  ISETP.GT.AND P0, PT, R8, 0x17, PT ;  /* 0x000000170800780c */ /* 0x000fc60003f04270 */
[----:B------:R-:W-:Y:S01]  /*1ad0*/  IMAD.IADD R4, R3, 0x1, R4 ;  /* 0x0000000103047824 */ /* 0x000fe200078e0204 */
[----:B------:R-:W-:-:S04]  /*1ae0*/  @!P1 SHF.R.U32.HI R3, RZ, 0x3, R0 ;  /* 0x00000003ff039819 */ /* 0x000fc80000011600 */
        /* <DEDUP_REMOVED lines=13> */
[----:B------:R-:W0:Y:S01]  /*1bc0*/  S2UR UR5, SR_CgaCtaId ;  /* 0x00000000000579c3 */ /* 0x000e220000008800 */
[----:B------:R-:W-:Y:S02]  /*1bd0*/  UMOV UR4, 0x400 ;  /* 0x0000040000047882 */ /* 0x000fe40000000000 */
[----:B0-----:R-:W-:-:S09]  /*1be0*/  ULEA UR4, UR5, UR4, 0x18 ;  /* 0x0000000405047291 */ /* 0x001fd2000f8ec0ff */
[----:B------:R-:W-:Y:S04]  /*1bf0*/  LDS R0, [UR4+0xc] ;  /* 0x00000c04ff007984 */ /* 0x000fe80008000800 */
[----:B---3--:R-:W0:Y:S04]  /*1c00*/  LDS.128 R4, [UR4+0x10] ;  /* 0x00001004ff047984 */ /* 0x008e280008000c00 */
[----:B------:R-:W1:Y:S01]  /*1c10*/  LDS.64 R8, [UR4+0x20] ;  /* 0x00002004ff087984 */ /* 0x000e620008000a00 */
[----:B0-----:R-:W-:-:S04]  /*1c20*/  IADD3 R0, PT, PT, R4, R0, R3 ;  /* 0x0000000004007210 */ /* 0x001fc80007ffe003 */
[----:B------:R-:W-:-:S04]  /*1c30*/  IADD3 R0, PT, PT, R6, R0, R5 ;  /* 0x0000000006007210 */ /* 0x000fc80007ffe005 */
[----:B-1----:R-:W-:-:S05]  /*1c40*/  IADD3 R0, PT, PT, R8, R0, R7 ;  /* 0x0000000008007210 */ /* 0x002fca0007ffe007 */
[----:B------:R-:W-:Y:S01]  /*1c50*/  IMAD.IADD R3, R0, 0x1, R9 ;  /* 0x0000000100037824 */ /* 0x000fe200078e0209 */
[----:B------:R-:W-:Y:S06]  /*1c60*/  BRA `(.L_x_685) ;  /* 0x0000001c00307947 */ /* 0x000fec0003800000 */
.L_x_670:
        /* <DEDUP_REMOVED lines=12> */
.L_x_700:
[----:B------:R-:W-:Y:S05]  /*1d30*/  BSYNC.RECONVERGENT B1 ;  /* 0x0000000000017941 */ /* 0x000fea0003800200 */
.L_x_699:
        /* <DEDUP_REMOVED lines=16> */
.L_x_705:
        /* <DEDUP_REMOVED lines=9> */
.L_x_704:
[----:B------:R-:W-:Y:S05]  /*1ed0*/  BSYNC.RECONVERGENT B2 ;  /* 0x0000000000027941 */ /* 0x000fea0003800200 */
.L_x_703:
        /* <DEDUP_REMOVED lines=8> */
.L_x_708:
        /* <DEDUP_REMOVED lines=35> */
.L_x_707:
[----:B------:R-:W-:Y:S05]  /*2190*/  BSYNC.RECONVERGENT B2 ;  /* 0x0000000000027941 */ /* 0x000fea0003800200 */
.L_x_706:
        /* <DEDUP_REMOVED lines=22> */
.L_x_710:
[----:B------:R-:W-:Y:S05]  /*2300*/  BSYNC.RECONVERGENT B2 ;  /* 0x0000000000027941 */ /* 0x000fea0003800200 */
.L_x_709:
        /* <DEDUP_REMOVED lines=10> */
.L_x_702:
[----:B------:R-:W-:Y:S05]  /*23b0*/  BSYNC.RECONVERGENT B1 ;  /* 0x0000000000017941 */ /* 0x000fea0003800200 */
.L_x_701:
        /* <DEDUP_REMOVED lines=38> */
[----:B------:R-:W0:Y:S04]  /*2620*/  LDS.128 R4, [UR4+0x10] ;  /* 0x00001004ff047984 */ /* 0x000e280008000c00 */
[----:B------:R-:W1:Y:S01]  /*2630*/  LDS.64 R8, [UR4+0x20] ;  /* 0x00002004ff087984 */ /* 0x000e620008000a00 */
[----:B0-----:R-:W-:-:S04]  /*2640*/  IADD3 R0, PT, PT, R4, R0, R3 ;  /* 0x0000000004007210 */ /* 0x001fc80007ffe003 */
[----:B------:R-:W-:-:S04]  /*2650*/  IADD3 R0, PT, PT, R6, R0, R5 ;  /* 0x0000000006007210 */ /* 0x000fc80007ffe005 */
[----:B-1----:R-:W-:-:S05]  /*2660*/  IADD3 R0, PT, PT, R8, R0, R7 ;  /* 0x0000000008007210 */ /* 0x002fca0007ffe007 */
[----:B--2---:R-:W-:Y:S01]  /*2670*/  IMAD.IADD R3, R0, 0x1, R9 ;  /* 0x0000000100037824 */ /* 0x004fe200078e0209 */
[----:B------:R-:W-:Y:S06]  /*2680*/  BRA `(.L_x_685) ;  /* 0x0000001000a87947 */ /* 0x000fec0003800000 */
.L_x_711:
        /* <DEDUP_REMOVED lines=16> */
[----:B------:R-:W1:Y:S02]  /*2790*/  SHFL.DOWN PT, R2, R3, 0x2, R7 ;  /* 0x0840000003027989 */ /* 0x000e6400000e0007 */
[----:B-1----:R-:W-:Y:S02]  /*27a0*/  SEL R2, R2, RZ, !P0 ;  /* 0x000000ff02027207 */ /* 0x002fe40004000000 */
[----:B------:R-:W-:-:S03]  /*27b0*/  ISETP.GT.AND P0, PT, R8, R7, PT ;  /* 0x000000070800720c */ /* 0x000fc60003f04270 */
[----:B------:R-:W-:Y:S01]  /*27c0*/  IMAD.IADD R2, R3, 0x1, R2 ;  /* 0x0000000103027824 */ /* 0x000fe200078e0202 */
[----:B------:R-:W-:-:S04]  /*27d0*/  @!P1 SHF.R.U32.HI R3, RZ, 0x3, R9 ;  /* 0x00000003ff039819 */ /* 0x000fc80000011609 */
[----:B------:R-:W1:Y:S02]  /*27e0*/  SHFL.DOWN PT, R4, R2, 0x4, R7 ;  /* 0x0880000002047989 */ /* 0x000e6400000e0007 */
[----:B-1----:R-:W-:Y:S01]  /*27f0*/  SEL R5, R4, RZ, !P0 ;  /* 0x000000ff04057207 */ /* 0x002fe20004000000 */
[C---:B------:R-:W-:Y:S02]  /*2800*/  VIADD R4, R6.reuse, 0x8 ;  /* 0x0000000806047836 */ /* 0x040fe40000000000 */
[----:B------:R-:W-:Y:S02]  /*2810*/  VIADD R6, R6, 0x10 ;  /* 0x0000001006067836 */ /* 0x000fe40000000000 */
[----:B------:R-:W-:Y:S01]  /*2820*/  IMAD.IADD R5, R2, 0x1, R5 ;  /* 0x0000000102057824 */ /* 0x000fe200078e0205 */
[----:B------:R-:W-:Y:S02]  /*2830*/  ISETP.GT.AND P0, PT, R4, R7, PT ;  /* 0x000000070400720c */ /* 0x000fe40003f04270 */
[----:B------:R-:W-:-:S02]  /*2840*/  @!P1 MOV R4, 0x400 ;  /* 0x0000040000049802 */ /* 0x000fc40000000f00 */
[----:B------:R-:W1:Y:S02]  /*2850*/  SHFL.DOWN PT, R0, R5, 0x8, R7 ;  /* 0x0900000005007989 */ /* 0x000e6400000e0007 */
[----:B0-----:R-:W-:Y:S02]  /*2860*/  @!P1 LEA R11, R11, R4, 0x18 ;  /* 0x000000040b0b9211 */ /* 0x001fe400078ec0ff */
[----:B------:R-:W-:-:S05]  /*2870*/  @!P1 LOP3.LUT R4, R3, 0x7c, RZ, 0xc0, !PT ;  /* 0x0000007c03049812 */ /* 0x000fca00078ec0ff */
[----:B------:R-:W-:Y:S01]  /*2880*/  @!P1 IMAD.IADD R4, R4, 0x1, R11 ;  /* 0x0000000104049824 */ /* 0x000fe200078e020b */
[----:B-1----:R-:W-:Y:S02]  /*2890*/  SEL R0, R0, RZ, !P0 ;  /* 0x000000ff00007207 */ /* 0x002fe40004000000 */
        /* <DEDUP_REMOVED lines=15> */
[----:B-1----:R-:W0:Y:S04]  /*2990*/  LDS.128 R4, [UR4+0x10] ;  /* 0x00001004ff047984 */ /* 0x002e280008000c00 */
        /* <DEDUP_REMOVED lines=18> */
.L_x_698:
[----:B------:R-:W0:Y:S01]  /*2ac0*/  S2R R0, SR_TID.X ;  /* 0x0000000000007919 */ /* 0x000e220000002100 */
[----:B------:R-:W0:Y:S02]  /*2ad0*/  LDC.64 R2, c[0x0][0x380] ;  /* 0x0000e000ff027b82 */ /* 0x000e240000000a00 */
[----:B0-----:R-:W-:-:S05]  /*2ae0*/  IMAD.WIDE.U32 R2, R0, 0x4, R2 ;  /* 0x0000000400027825 */ /* 0x001fca00078e0002 */
[----:B------:R-:W2:Y:S04]  /*2af0*/  LDG.E.CONSTANT R19, desc[UR6][R2.64] ;  /* 0x0000000602137981 */ /* 0x000ea8000c1e9900 */
[----:B------:R-:W2:Y:S04]  /*2b00*/  LDG.E.CONSTANT R4, desc[UR6][R2.64+0x400] ;  /* 0x0004000602047981 */ /* 0x000ea8000c1e9900 */
[----:B------:R-:W2:Y:S04]  /*2b10*/  LDG.E.CONSTANT R5, desc[UR6][R2.64+0x800] ;  /* 0x0008000602057981 */ /* 0x000ea8000c1e9900 */
[----:B------:R-:W3:Y:S04]  /*2b20*/  LDG.E.CONSTANT R6, desc[UR6][R2.64+0xc00] ;  /* 0x000c000602067981 */ /* 0x000ee8000c1e9900 */
[----:B------:R-:W3:Y:S04]  /*2b30*/  LDG.E.CONSTANT R7, desc[UR6][R2.64+0x1000] ;  /* 0x0010000602077981 */ /* 0x000ee8000c1e9900 */
[----:B------:R-:W4:Y:S04]  /*2b40*/  LDG.E.CONSTANT R8, desc[UR6][R2.64+0x1400] ;  /* 0x0014000602087981 */ /* 0x000f28000c1e9900 */
[----:B------:R-:W4:Y:S04]  /*2b50*/  LDG.E.CONSTANT R9, desc[UR6][R2.64+0x1800] ;  /* 0x0018000602097981 */ /* 0x000f28000c1e9900 */
[----:B------:R-:W5:Y:S04]  /*2b60*/  LDG.E.CONSTANT R10, desc[UR6][R2.64+0x1c00] ;  /* 0x001c0006020a7981 */ /* 0x000f68000c1e9900 */
[----:B------:R-:W5:Y:S04]  /*2b70*/  LDG.E.CONSTANT R11, desc[UR6][R2.64+0x2000] ;  /* 0x00200006020b7981 */ /* 0x000f68000c1e9900 */
[----:B------:R-:W5:Y:S04]  /*2b80*/  LDG.E.CONSTANT R12, desc[UR6][R2.64+0x2400] ;  /* 0x00240006020c7981 */ /* 0x000f68000c1e9900 */
[----:B------:R-:W5:Y:S04]  /*2b90*/  LDG.E.CONSTANT R13, desc[UR6][R2.64+0x2800] ;  /* 0x00280006020d7981 */ /* 0x000f68000c1e9900 */
[----:B------:R-:W5:Y:S04]  /*2ba0*/  LDG.E.CONSTANT R14, desc[UR6][R2.64+0x2c00] ;  /* 0x002c0006020e7981 */ /* 0x000f68000c1e9900 */
[----:B------:R-:W5:Y:S04]  /*2bb0*/  LDG.E.CONSTANT R15, desc[UR6][R2.64+0x3000] ;  /* 0x00300006020f7981 */ /* 0x000f68000c1e9900 */
[----:B------:R-:W5:Y:S04]  /*2bc0*/  LDG.E.CONSTANT R16, desc[UR6][R2.64+0x3400] ;  /* 0x0034000602107981 */ /* 0x000f68000c1e9900 */
[----:B------:R-:W5:Y:S04]  /*2bd0*/  LDG.E.CONSTANT R17, desc[UR6][R2.64+0x3800] ;  /* 0x0038000602117981 */ /* 0x000f68000c1e9900 */
[----:B------:R-:W5:Y:S01]  /*2be0*/  LDG.E.CONSTANT R18, desc[UR6][R2.64+0x3c00] ;  /* 0x003c000602127981 */ /* 0x000f62000c1e9900 */
[----:B------:R-:W-:-:S02]  /*2bf0*/  ISETP.GE.U32.AND P0, PT, R20, 0x2000, PT ;  /* 0x000020001400780c */ /* 0x000fc40003f06070 */
[----:B--2---:R-:W-:-:S04]  /*2c00*/  IADD3 R4, PT, PT, R5, R4, R19 ;  /* 0x0000000405047210 */ /* 0x004fc80007ffe013 */
[----:B---3--:R-:W-:-:S04]  /*2c10*/  IADD3 R4, PT, PT, R7, R6, R4 ;  /* 0x0000000607047210 */ /* 0x008fc80007ffe004 */
[----:B----4-:R-:W-:-:S04]  /*2c20*/  IADD3 R4, PT, PT, R9, R8, R4 ;  /* 0x0000000809047210 */ /* 0x010fc80007ffe004 */
[----:B-----5:R-:W-:Y:S01]  /*2c30*/  IADD3 R4, PT, PT, R11, R10, R4 ;  /* 0x0000000a0b047210 */ /* 0x020fe20007ffe004 */
[----:B------:R-:W-:-:S03]  /*2c40*/  IMAD.MOV.U32 R11, RZ, RZ, 0x1000 ;  /* 0x00001000ff0b7424 */ /* 0x000fc600078e00ff */
[----:B------:R-:W-:-:S04]  /*2c50*/  IADD3 R4, PT, PT, R13, R12, R4 ;  /* 0x0000000c0d047210 */ /* 0x000fc80007ffe004 */
[----:B------:R-:W-:-:S04]  /*2c60*/  IADD3 R4, PT, PT, R15, R14, R4 ;  /* 0x0000000e0f047210 */ /* 0x000fc80007ffe004 */
[----:B------:R-:W-:-:S05]  /*2c70*/  IADD3 R17, PT, PT, R17, R16, R4 ;  /* 0x0000001011117210 */ /* 0x000fca0007ffe004 */
[----:B------:R-:W-:Y:S01]  /*2c80*/  IMAD.IADD R8, R18, 0x1, R17 ;  /* 0x0000000112087824 */ /* 0x000fe200078e0211 */
[----:B------:R-:W-:Y:S06]  /*2c90*/  @!P0 BRA `(.L_x_712) ;  /* 0x00000000008c8947 */ /* 0x000fec0003800000 */
[----:B------:R-:W0:Y:S01]  /*2ca0*/  LDC R7, c[0x0][0x390] ;  /* 0x0000e400ff077b82 */ /* 0x000e220000000800 */
[----:B------:R-:W-:Y:S02]  /*2cb0*/  VIADD R6, R20, 0xfffff000 ;  /* 0xfffff00014067836 */ /* 0x000fe40000000000 */
[----:B------:R-:W-:-:S07]  /*2cc0*/  IMAD.MOV.U32 R11, RZ, RZ, 0x1000 ;  /* 0x00001000ff0b7424 */ /* 0x000fce00078e00ff */
.L_x_714:
[----:B------:R-:W-:-:S05]  /*2cd0*/  IMAD.WIDE R4, R11, 0x4, R2 ;  /* 0x000000040b047825 */ /* 0x000fca00078e0202 */
        /* <DEDUP_REMOVED lines=16> */
[----:B--2---:R-:W-:-:S04]  /*2de0*/  IADD3 R18, PT, PT, R18, R19, R8 ;  /* 0x0000001312127210 */ /* 0x004fc80007ffe008 */
[----:B---3--:R-:W-:Y:S01]  /*2df0*/  IADD3 R18, PT, PT, R21, R20, R18 ;  /* 0x0000001415127210 */ /* 0x008fe20007ffe012 */
[----:B0-----:R-:W-:-:S04]  /*2e00*/  IMAD.MOV.U32 R20, RZ, RZ, R7 ;  /* 0x000000ffff147224 */ /* 0x001fc800078e0007 */
[----:B------:R-:W-:Y:S01]  /*2e10*/  IMAD.IADD R8, R20, 0x1, -R11 ;  /* 0x0000000114087824 */ /* 0x000fe200078e0a0b */
[----:B----4-:R-:W-:-:S04]  /*2e20*/  IADD3 R18, PT, PT, R23, R22, R18 ;  /* 0x0000001617127210 */ /* 0x010fc80007ffe012 */
[----:B------:R-:W-:Y:S02]  /*2e30*/  ISETP.GE.AND P0, PT, R8, 0x1000, PT ;  /* 0x000010000800780c */ /* 0x000fe40003f06270 */
[----:B-----5:R-:W-:-:S04]  /*2e40*/  IADD3 R18, PT, PT, R25, R24, R18 ;  /* 0x0000001819127210 */ /* 0x020fc80007ffe012 */
[----:B------:R-:W-:-:S04]  /*2e50*/  IADD3 R14, PT, PT, R14, R17, R18 ;  /* 0x000000110e0e7210 */ /* 0x000fc80007ffe012 */
[----:B------:R-:W-:-:S04]  /*2e60*/  IADD3 R12, PT, PT, R15, R12, R14 ;  /* 0x0000000c0f0c7210 */ /* 0x000fc80007ffe00e */
[----:B------:R-:W-:-:S04]  /*2e70*/  IADD3 R10, PT, PT, R10, R13, R12 ;  /* 0x0000000d0a0a7210 */ /* 0x000fc80007ffe00c */
[----:B------:R-:W-:Y:S01]  /*2e80*/  IADD3 R8, PT, PT, R16, R9, R10 ;  /* 0x0000000910087210 */ /* 0x000fe20007ffe00a */
[----:B------:R-:W-:Y:S06]  /*2e90*/  @!P0 BRA `(.L_x_713) ;  /* 0x0000000400fc8947 */ /* 0x000fec0003800000 */
[----:B------:R-:W-:-:S05]  /*2ea0*/  VIADD R11, R11, 0x1000 ;  /* 0x000010000b0b7836 */ /* 0x000fca0000000000 */
[----:B------:R-:W-:-:S13]  /*2eb0*/  ISETP.GT.AND P0, PT, R11, R6, PT ;  /* 0x000000060b00720c */ /* 0x000fda0003f04270 */
[----:B------:R-:W-:Y:S05]  /*2ec0*/  @!P0 BRA `(.L_x_714) ;  /* 0xfffffffc00808947 */ /* 0x000fea000383ffff */
.L_x_712:
        /* <DEDUP_REMOVED lines=20> */
.L_x_718:
        /* <DEDUP_REMOVED lines=8> */
.L_x_717:
[----:B------:R-:W-:Y:S05]  /*3090*/  BSYNC.RECONVERGENT B2 ;  /* 0x0000000000027941 */ /* 0x000fea0003800200 */
.L_x_716:
        /* <DEDUP_REMOVED lines=16> */
.L_x_721:
        /* <DEDUP_REMOVED lines=20> */
[----:B------:R-:W5:Y:S04]  /*32e0*/  LDG.E.CONSTANT R22, desc[UR6][R2.64+0x2400] ;  /* 0x0024000602167981 */ /* 0x000f68000c1e9900 */
[----:B------:R0:W5:Y:S04]  /*32f0*/  LDG.E.CONSTANT R5, desc[UR6][R4.64] ;  /* 0x0000000604057981 */ /* 0x000168000c1e9900 */
        /* <DEDUP_REMOVED lines=17> */
.L_x_720:
[----:B------:R-:W-:Y:S05]  /*3410*/  BSYNC.RECONVERGENT B2 ;  /* 0x0000000000027941 */ /* 0x000fea0003800200 */
.L_x_719:
        /* <DEDUP_REMOVED lines=10> */
[----:B------:R-:W5:Y:S01]  /*34c0*/  LDG.E.CONSTANT R16, desc[UR6][R2.64+0x1400] ;  /* 0x0014000602107981 */ /* 0x000f62000c1e9900 */
[----:B0-----:R-:W-:-:S04]  /*34d0*/  IMAD.WIDE.U32 R4, R11, 0x4, R6 ;  /* 0x000000040b047825 */ /* 0x001fc800078e0006 */
[----:B------:R-:W-:Y:S02]  /*34e0*/  IMAD.WIDE.U32 R6, R13, 0x4, R6 ;  /* 0x000000040d067825 */ /* 0x000fe400078e0006 */
[----:B------:R0:W2:Y:S04]  /*34f0*/  LDG.E.CONSTANT R5, desc[UR6][R4.64] ;  /* 0x0000000604057981 */ /* 0x0000a8000c1e9900 */
[----:B------:R1:W3:Y:S04]  /*3500*/  LDG.E.CONSTANT R13, desc[UR6][R2.64] ;  /* 0x00000006020d7981 */ /* 0x0002e8000c1e9900 */
[----:B------:R-:W4:Y:S01]  /*3510*/  LDG.E.CONSTANT R7, desc[UR6][R6.64] ;  /* 0x0000000606077981 */ /* 0x000f22000c1e9900 */
[----:B0-----:R-:W-:Y:S01]  /*3520*/  IADD3 R4, P1, PT, R2, 0x2000, RZ ;  /* 0x0000200002047810 */ /* 0x001fe20007f3e0ff */
[----:B------:R-:W-:Y:S01]  /*3530*/  VIADD R10, R10, 0x800 ;  /* 0x000008000a0a7836 */ /* 0x000fe20000000000 */
[----:B------:R-:W-:Y:S01]  /*3540*/  PLOP3.LUT P0, PT, PT, PT, PT, 0x8, 0x80 ;  /* 0x000000000080781c */ /* 0x000fe20003f0e170 */
[----:B------:R-:W-:-:S02]  /*3550*/  VIADD R11, R11, 0x800 ;  /* 0x000008000b0b7836 */ /* 0x000fc40000000000 */
[----:B-1----:R-:W-:Y:S01]  /*3560*/  IMAD.MOV.U32 R2, RZ, RZ, R4 ;  /* 0x000000ffff027224 */ /* 0x002fe200078e0004 */
[----:B--2---:R-:W-:-:S04]  /*3570*/  IADD3 R12, PT, PT, R12, R5, R8 ;  /* 0x000000050c0c7210 */ /* 0x004fc80007ffe008 */
[----:B---3--:R-:W-:Y:S01]  /*3580*/  IADD3 R12, PT, PT, R14, R13, R12 ;  /* 0x0000000d0e0c7210 */ /* 0x008fe20007ffe00c */
[----:B------:R-:W-:-:S03]  /*3590*/  IMAD.X R5, RZ, RZ, R3, P1 ;  /* 0x000000ffff057224 */ /* 0x000fc600008e0603 */
[----:B----4-:R-:W-:Y:S01]  /*35a0*/  IADD3 R12, PT, PT, R15, R7, R12 ;  /* 0x000000070f0c7210 */ /* 0x010fe20007ffe00c */
[----:B------:R-:W-:-:S03]  /*35b0*/  IMAD.MOV.U32 R3, RZ, RZ, R5 ;  /* 0x000000ffff037224 */ /* 0x000fc600078e0005 */
[----:B-----5:R-:W-:-:S07]  /*35c0*/  IADD3 R8, PT, PT, R16, R17, R12 ;  /* 0x0000001110087210 */ /* 0x020fce0007ffe00c */
.L_x_723:
[----:B------:R-:W-:Y:S05]  /*35d0*/  BSYNC.RECONVERGENT B2 ;  /* 0x0000000000027941 */ /* 0x000fea0003800200 */
.L_x_722:
        /* <DEDUP_REMOVED lines=10> */
.L_x_715:
[----:B------:R-:W-:Y:S05]  /*3680*/  BSYNC.RECONVERGENT B1 ;  /* 0x0000000000017941 */ /* 0x000fea0003800200 */
.L_x_713:
[----:B------:R-:W0:Y:S01]  /*3690*/  S2R R9, SR_LANEID ;  /* 0x0000000000097919 */ /* 0x000e220000000000 */
[----:B------:R-:W1:Y:S01]  /*36a0*/  SHFL.DOWN PT, R2, R8, 0x1, 0x1f ;  /* 0x08201f0008027f89 */ /* 0x000e6200000e0000 */
[C---:B0-----:R-:W-:Y:S02]  /*36b0*/  ISETP.GT.AND P0, PT, R9.reuse, 0x1e, PT ;  /* 0x0000001e0900780c */ /* 0x041fe40003f04270 */
[C---:B------:R-:W-:Y:S02]  /*36c0*/  ISETP.NE.AND P1, PT, R9.reuse, RZ, PT ;  /* 0x000000ff0900720c */ /* 0x040fe40003f25270 */
        /* <DEDUP_REMOVED lines=37> */
[----:B0-----:R-:W-:-:S07]  /*3920*/  IMAD.IADD R3, R0, 0x1, R9 ;  /* 0x0000000100037824 */ /* 0x001fce00078e0209 */
.L_x_685:
[----:B------:R-:W-:Y:S05]  /*3930*/  BSYNC.RECONVERGENT B0 ;  /* 0x0000000000007941 */ /* 0x000fea0003800200 */
.L_x_669:
[----:B------:R-:W-:Y:S05]  /*3940*/  @P0 EXIT ;  /* 0x000000000000094d */ /* 0x000fea0003800000 */
[----:B-1----:R-:W1:Y:S01]  /*3950*/  LDC.64 R4, c[0x0][0x388] ;  /* 0x0000e200ff047b82 */ /* 0x002e620000000a00 */
[----:B------:R-:W0:Y:S02]  /*3960*/  LDCU UR4, c[0x0][0x398] ;  /* 0x00007300ff0477ac */ /* 0x000e240008000800 */
[----:B0-234-:R-:W-:-:S05]  /*3970*/  VIADD R3, R3, UR4 ;  /* 0x0000000403037c36 */ /* 0x01dfca0008000000 */
[----:B-1----:R-:W-:Y:S01]  /*3980*/  STG.E desc[UR6][R4.64], R3 ;  /* 0x0000000304007986 */ /* 0x002fe2000c101906 */
[----:B------:R-:W-:Y:S05]  /*3990*/  EXIT ;  /* 0x000000000000794d */ /* 0x000fea0003800000 */
.L_x_724:
        /* <DEDUP_REMOVED lines=14> */
.L_x_1631:


//--------------------- .text._ZN3cub18CUB_300001_SM_10006detail6reduce18DeviceReduceKernelINS2_10policy_hubIiyN4cuda3std3__44plusIiEEE10Policy1000EN6thrust24THRUST_300001_SM_1000_NS10device_ptrIiEEyS9_iNS7_10__identityEEEvT0_PT3_T1_NS0_13GridEvenShareISK_EET2_T4_ --------------------------
	.section	.text._ZN3cub18CUB_300001_SM_10006detail6reduce18DeviceReduceKernelINS2_10policy_hubIiyN4cuda3std3__44plusIiEEE10Policy1000EN6thrust24THRUST_300001_SM_1000_NS10device_ptrIiEEyS9_iNS7_10__identityEEEvT0_PT3_T1_NS0_13GridEvenShareISK_EET2_T4_,"ax",@progbits
	.align	128
        .global         _ZN3cub18CUB_300001_SM_10006detail6reduce18DeviceReduceKernelINS2_10policy_hubIiyN4cuda3std3__44plusIiEEE10Policy1000EN6thrust24THRUST_300001_SM_1000_NS10device_ptrIiEEyS9_iNS7_10__identityEEEvT0_PT3_T1_NS0_13GridEvenShareISK_EET2_T4_
        .type           _ZN3cub18CUB_300001_SM_10006detail6reduce18DeviceReduceKernelINS2_10policy_hubIiyN4cuda3std3__44plusIiEEE10Policy1000EN6thrust24THRUST_300001_SM_1000_NS10device_ptrIiEEyS9_iNS7_10__identityEEEvT0_PT3_T1_NS0_13GridEvenShareISK_EET2_T4_,@function
        .size           _ZN3cub18CUB_300001_SM_10006detail6reduce18DeviceReduceKernelINS2_10policy_hubIiyN4cuda3std3__44plusIiEEE10Policy1000EN6thrust24THRUST_300001_SM_1000_NS10device_ptrIiEEyS9_iNS7_10__identityEEEvT0_PT3_T1_NS0_13GridEvenShareISK_EET2_T4_,(.L_x_1632 - _ZN3cub18CUB_300001_SM_10006detail6reduce18DeviceReduceKernelINS2_10policy_hubIiyN4cuda3std3__44plusIiEEE10Policy1000EN6thrust24THRUST_300001_SM_1000_NS10device_ptrIiEEyS9_iNS7_10__identityEEEvT0_PT3_T1_NS0_13GridEvenShareISK_EET2_T4_)
        .other          _ZN3cub18CUB_300001_SM_10006detail6reduce18DeviceReduceKernelINS2_10policy_hubIiyN4cuda3std3__44plusIiEEE10Policy1000EN6thrust24THRUST_300001_SM_1000_NS10device_ptrIiEEyS9_iNS7_10__identityEEEvT0_PT3_T1_NS0_13GridEvenShareISK_EET2_T4_,@"STO_CUDA_ENTRY STV_DEFAULT"
_ZN3cub18CUB_300001_SM_10006detail6reduce18DeviceReduceKernelINS2_10policy_hubIiyN4cuda3std3__44plusIiEEE10Policy1000EN6thrust24THRUST_300001_SM_1000_NS10device_ptrIiEEyS9_iNS7_10__identityEEEvT0_PT3_T1_NS0_13GridEvenShareISK_EET2_T4_:
.text._ZN3cub18CUB_300001_SM_10006detail6reduce18DeviceReduceKernelINS2_10policy_hubIiyN4cuda3std3__44plusIiEEE10Policy1000EN6thrust24THRUST_300001_SM_1000_NS10device_ptrIiEEyS9_iNS7_10__identityEEEvT0_PT3_T1_NS0_13GridEvenShareISK_EET2_T4_:
[----:B------:R-:W-:Y:S08]  /*0000*/  LDC R1, c[0x0][0x37c] ;  /* 0x0000df00ff017b82 */ /* 0x000ff00000000800 */
[----:B------:R-:W0:Y:S01]  /*0010*/  S2UR UR16, SR_CTAID.X ;  /* 0x00000000001079c3 */ /* 0x000e220000002500 */
[----:B------:R-:W1:Y:S01]  /*0020*/  LDCU.64 UR8, c[0x0][0x3b8] ;  /* 0x00007700ff0877ac */ /* 0x000e620008000a00 */
[----:B------:R-:W-:Y:S01]  /*0030*/  BSSY.RECONVERGENT B0, `(.L_x_725) ;  /* 0x0000201000007945 */ /* 0x000fe20003800200 */
[----:B------:R-:W2:Y:S01]  /*0040*/  LDCU UR5, c[0x0][0x3c0] ;  /* 0x00007800ff0577ac */ /* 0x000ea20008000800 */
[----:B------:R-:W3:Y:S01]  /*0050*/  LDCU.64 UR14, c[0x0][0x358] ;  /* 0x00006b00ff0e77ac */ /* 0x000ee20008000a00 */
[----:B-1----:R-:W-:-:S02]  /*0060*/  IMAD.U32 R2, RZ, RZ, UR8 ;  /* 0x00000008ff027e24 */ /* 0x002fc4000f8e00ff */
[----:B------:R-:W-:Y:S01]  /*0070*/  IMAD.U32 R3, RZ, RZ, UR9 ;  /* 0x00000009ff037e24 */ /* 0x000fe2000f8e00ff */
[----:B--2---:R-:W-:Y:S02]  /*0080*/  USHF.L.U32 UR5, UR5, 0xc, URZ ;  /* 0x0000000c05057899 */ /* 0x004fe400080006ff */
[----:B0-----:R-:W-:Y:S02]  /*0090*/  USHF.L.U32 UR7, UR16, 0xc, URZ ;  /* 0x0000000c10077899 */ /* 0x001fe400080006ff */
[----:B------:R-:W-:-:S04]  /*00a0*/  USHF.R.S32.HI UR4, URZ, 0x1f, UR5 ;  /* 0x0000001fff047899 */ /* 0x000fc80008011405 */
[----:B------:R-:W-:-:S04]  /*00b0*/  IADD3 R23, P1, PT, R2, -UR7, RZ ;  /* 0x8000000702177c10 */ /* 0x000fc8000ff3e0ff */
[----:B------:R-:W-:Y:S02]  /*00c0*/  ISETP.GT.U32.AND P0, PT, R23, 0xfff, PT ;  /* 0x00000fff1700780c */ /* 0x000fe40003f04070 */
[----:B------:R-:W-:-:S04]  /*00d0*/  IADD3.X R22, PT, PT, R3, -0x1, RZ, P1, !PT ;  /* 0xffffffff03167810 */ /* 0x000fc80000ffe4ff */
[----:B------:R-:W-:-:S13]  /*00e0*/  ISETP.GT.U32.AND.EX P0, PT, R22, RZ, PT, P0 ;  /* 0x000000ff1600720c */ /* 0x000fda0003f04100 */
[----:B---3--:R-:W-:Y:S05]  /*00f0*/  @P0 BRA `(.L_x_726) ;  /* 0x0000000c00ac0947 */ /* 0x008fea0003800000 */
[----:B------:R-:W0:Y:S01]  /*0100*/  S2R R3, SR_TID.X ;  /* 0x0000000000037919 */ /* 0x000e220000002100 */
[----:B------:R-:W-:Y:S01]  /*0110*/  VIADD R0, R2, -UR7 ;  /* 0x8000000702007c36 */ /* 0x000fe20008000000 */
[----:B------:R-:W-:Y:S01]  /*0120*/  BSSY.RECONVERGENT B1, `(.L_x_727) ;  /* 0x000000a000017945 */ /* 0x000fe20003800200 */
[----:B------:R-:W-:-:S03]  /*0130*/  IMAD.MOV.U32 R4, RZ, RZ, RZ ;  /* 0x000000ffff047224 */ /* 0x000fc600078e00ff */
[----:B0-----:R-:W-:Y:S01]  /*0140*/  ISETP.GE.AND P0, PT, R3, R0, PT ;  /* 0x000000000300720c */ /* 0x001fe20003f06270 */
[----:B------:R-:W-:-:S12]  /*0150*/  IMAD.MOV.U32 R5, RZ, RZ, R3 ;  /* 0x000000ffff057224 */ /* 0x000fd800078e0003 */
[----:B------:R-:W-:Y:S05]  /*0160*/  @P0 BRA `(.L_x_728) ;  /* 0x0000000000140947 */ /* 0x000fea0003800000 */
[----:B------:R-:W0:Y:S01]  /*0170*/  LDC.64 R6, c[0x0][0x380] ;  /* 0x0000e000ff067b82 */ /* 0x000e220000000a00 */
[----:B------:R-:W-:-:S04]  /*0180*/  VIADD R5, R3, UR7 ;  /* 0x0000000703057c36 */ /* 0x000fc80008000000 */
[----:B0-----:R-:W-:-:S05]  /*0190*/  IMAD.WIDE.U32 R6, R5, 0x4, R6 ;  /* 0x0000000405067825 */ /* 0x001fca00078e0006 */
[----:B------:R0:W5:Y:S01]  /*01a0*/  LDG.E R4, desc[UR14][R6.64] ;  /* 0x0000000e06047981 */ /* 0x000162000c1e1900 */
[----:B------:R-:W-:-:S07]  /*01b0*/  VIADD R5, R3, 0x100 ;  /* 0x0000010003057836 */ /* 0x000fce0000000000 */
.L_x_728:
[----:B------:R-:W-:Y:S05]  /*01c0*/  BSYNC.RECONVERGENT B1 ;  /* 0x0000000000017941 */ /* 0x000fea0003800200 */
.L_x_727:
[----:B------:R-:W-:Y:S01]  /*01d0*/  ISETP.GE.AND P0, PT, R5, R0, PT ;  /* 0x000000000500720c */ /* 0x000fe20003f06270 */
[----:B------:R-:W-:-:S12]  /*01e0*/  BSSY.RECONVERGENT B1, `(.L_x_729) ;  /* 0x000006c000017945 */ /* 0x000fd80003800200 */
[----:B------:R-:W-:Y:S05]  /*01f0*/  @P0 BRA `(.L_x_730) ;  /* 0x0000000400a80947 */ /* 0x000fea0003800000 */
[----:B0-----:R-:W-:Y:S01]  /*0200*/  LOP3.LUT R7, RZ, R5, RZ, 0x33, !PT ;  /* 0x00000005ff077212 */ /* 0x001fe200078e33ff */
[----:B------:R-:W-:Y:S03]  /*0210*/  BSSY.RECONVERGENT B2, `(.L_x_731) ;  /* 0x0000030000027945 */ /* 0x000fe60003800200 */
[----:B------:R-:W-:-:S04]  /*0220*/  IADD3 R7, PT, PT, R2, -UR7, R7 ;  /* 0x8000000702077c10 */ /* 0x000fc8000fffe007 */
[C---:B------:R-:W-:Y:S02]  /*0230*/  ISETP.GE.U32.AND P1, PT, R7.reuse, 0xf00, PT ;  /* 0x00000f000700780c */ /* 0x040fe40003f26070 */
[----:B------:R-:W-:-:S04]  /*0240*/  LEA.HI R2, R7, 0x1, RZ, 0x18 ;  /* 0x0000000107027811 */ /* 0x000fc800078fc0ff */
[----:B------:R-:W-:-:S04]  /*0250*/  LOP3.LUT R21, R2, 0xf, RZ, 0xc0, !PT ;  /* 0x0000000f02157812 */ /* 0x000fc800078ec0ff */
[----:B------:R-:W-:-:S03]  /*0260*/  ISETP.NE.AND P0, PT, R21, RZ, PT ;  /* 0x000000ff1500720c */ /* 0x000fc60003f05270 */
[----:B------:R-:W-:Y:S10]  /*0270*/  @!P1 BRA `(.L_x_732) ;  /* 0x0000000000a49947 */ /* 0x000ff40003800000 */
[----:B------:R-:W0:Y:S01]  /*0280*/  LDCU.64 UR8, c[0x0][0x380] ;  /* 0x00007000ff0877ac */ /* 0x000e220008000a00 */
[----:B------:R-:W-:Y:S01]  /*0290*/  IMAD.WIDE.U32 R6, R5, 0x4, RZ ;  /* 0x0000000405067825 */ /* 0x000fe200078e00ff */
[----:B------:R-:W-:Y:S01]  /*02a0*/  LOP3.LUT R8, R2, 0x1fffff0, RZ, 0xc0, !PT ;  /* 0x01fffff002087812 */ /* 0x000fe200078ec0ff */
[----:B------:R-:W-:-:S04]  /*02b0*/  UIMAD.WIDE.U32 UR4, UR16, 0x4000, URZ ;  /* 0x00004000100478a5 */ /* 0x000fc8000f8e00ff */
[----:B------:R-:W-:Y:S02]  /*02c0*/  IMAD.MOV R8, RZ, RZ, -R8 ;  /* 0x000000ffff087224 */ /* 0x000fe400078e0a08 */
[----:B------:R-:W-:Y:S02]  /*02d0*/  LOP3.LUT R14, R6, UR4, RZ, 0xfc, !PT ;  /* 0x00000004060e7c12 */ /* 0x000fe4000f8efcff */
[----:B------:R-:W-:Y:S02]  /*02e0*/  LOP3.LUT R7, R7, UR5, RZ, 0xfc, !PT ;  /* 0x0000000507077c12 */ /* 0x000fe4000f8efcff */
[----:B0-----:R-:W-:-:S04]  /*02f0*/  IADD3 R14, P1, PT, R14, UR8, RZ ;  /* 0x000000080e0e7c10 */ /* 0x001fc8000ff3e0ff */
[----:B------:R-:W-:-:S04]  /*0300*/  IADD3 R14, P2, PT, R14, 0x2000, RZ ;  /* 0x000020000e0e7810 */ /* 0x000fc80007f5e0ff */
[----:B------:R-:W-:-:S09]  /*0310*/  IADD3.X R7, PT, PT, RZ, UR9, R7, P2, P1 ;  /* 0x00000009ff077c10 */ /* 0x000fd200097e2407 */
.L_x_733:
[----:B------:R-:W-:-:S05]  /*0320*/  IMAD.MOV.U32 R6, RZ, RZ, R14 ;  /* 0x000000ffff067224 */ /* 0x000fca00078e000e */
[----:B------:R-:W2:Y:S04]  /*0330*/  LDG.E R15, desc[UR14][R6.64+-0x2000] ;  /* 0xffe0000e060f7981 */ /* 0x000ea8000c1e1900 */
[----:B------:R-:W2:Y:S04]  /*0340*/  LDG.E R16, desc[UR14][R6.64+-0x1c00] ;  /* 0xffe4000e06107981 */ /* 0x000ea8000c1e1900 */
[----:B------:R-:W3:Y:S04]  /*0350*/  LDG.E R18, desc[UR14][R6.64+-0x1800] ;  /* 0xffe8000e06127981 */ /* 0x000ee8000c1e1900 */
[----:B------:R-:W3:Y:S04]  /*0360*/  LDG.E R17, desc[UR14][R6.64+-0x1400] ;  /* 0xffec000e06117981 */ /* 0x000ee8000c1e1900 */
[----:B------:R-:W4:Y:S04]  /*0370*/  LDG.E R20, desc[UR14][R6.64+-0x1000] ;  /* 0xfff0000e06147981 */ /* 0x000f28000c1e1900 */
        /* <DEDUP_REMOVED lines=10> */
[----:B------:R0:W4:Y:S01]  /*0420*/  LDG.E R10, desc[UR14][R6.64+0x1c00] ;  /* 0x001c000e060a7981 */ /* 0x000122000c1e1900 */
[----:B------:R-:W-:-:S02]  /*0430*/  VIADD R8, R8, 0x10 ;  /* 0x0000001008087836 */ /* 0x000fc40000000000 */
[----:B------:R-:W-:-:S03]  /*0440*/  VIADD R5, R5, 0x1000 ;  /* 0x0000100005057836 */ /* 0x000fc60000000000 */
[----:B------:R-:W-:Y:S02]  /*0450*/  ISETP.NE.AND P1, PT, R8, RZ, PT ;  /* 0x000000ff0800720c */ /* 0x000fe40003f25270 */
[----:B--2--5:R-:W-:-:S04]  /*0460*/  IADD3 R15, PT, PT, R16, R15, R4 ;  /* 0x0000000f100f7210 */ /* 0x024fc80007ffe004 */
[----:B---3--:R-:W-:-:S04]  /*0470*/  IADD3 R15, PT, PT, R17, R18, R15 ;  /* 0x00000012110f7210 */ /* 0x008fc80007ffe00f */
[----:B----4-:R-:W-:-:S04]  /*0480*/  IADD3 R15, PT, PT, R19, R20, R15 ;  /* 0x00000014130f7210 */ /* 0x010fc80007ffe00f */
[----:B------:R-:W-:-:S04]  /*0490*/  IADD3 R15, PT, PT, R23, R22, R15 ;  /* 0x00000016170f7210 */ /* 0x000fc80007ffe00f */
[----:B------:R-:W-:-:S04]  /*04a0*/  IADD3 R15, PT, PT, R25, R24, R15 ;  /* 0x00000018190f7210 */ /* 0x000fc80007ffe00f */
[----:B------:R-:W-:Y:S02]  /*04b0*/  IADD3 R13, PT, PT, R13, R14, R15 ;  /* 0x0000000e0d0d7210 */ /* 0x000fe40007ffe00f */
[----:B------:R-:W-:-:S05]  /*04c0*/  IADD3 R14, P2, PT, R6, 0x4000, RZ ;  /* 0x00004000060e7810 */ /* 0x000fca0007f5e0ff */
[----:B0-----:R-:W-:Y:S01]  /*04d0*/  IMAD.X R7, RZ, RZ, R7, P2 ;  /* 0x000000ffff077224 */ /* 0x001fe200010e0607 */
[----:B------:R-:W-:-:S04]  /*04e0*/  IADD3 R9, PT, PT, R12, R9, R13 ;  /* 0x000000090c097210 */ /* 0x000fc80007ffe00d */
[----:B------:R-:W-:Y:S01]  /*04f0*/  IADD3 R4, PT, PT, R10, R11, R9 ;  /* 0x0000000b0a047210 */ /* 0x000fe20007ffe009 */
[----:B------:R-:W-:Y:S06]  /*0500*/  @P1 BRA `(.L_x_733) ;  /* 0xfffffffc00841947 */ /* 0x000fec000383ffff */
.L_x_732:
[----:B------:R-:W-:Y:S05]  /*0510*/  BSYNC.RECONVERGENT B2 ;  /* 0x0000000000027941 */ /* 0x000fea0003800200 */
.L_x_731:
[----:B------:R-:W-:Y:S05]  /*0520*/  @!P0 BRA `(.L_x_730) ;  /* 0x0000000000dc8947 */ /* 0x000fea0003800000 */
[----:B------:R-:W-:Y:S01]  /*0530*/  ISETP.GE.U32.AND P0, PT, R21, 0x8, PT ;  /* 0x000000081500780c */ /* 0x000fe20003f06070 */
[----:B------:R-:W-:Y:S01]  /*0540*/  BSSY.RECONVERGENT B2, `(.L_x_734) ;  /* 0x0000016000027945 */ /* 0x000fe20003800200 */
[----:B------:R-:W-:-:S04]  /*0550*/  LOP3.LUT R16, R2, 0x7, RZ, 0xc0, !PT ;  /* 0x0000000702107812 */ /* 0x000fc800078ec0ff */
[----:B------:R-:W-:-:S07]  /*0560*/  ISETP.NE.AND P1, PT, R16, RZ, PT ;  /* 0x000000ff1000720c */ /* 0x000fce0003f25270 */
[----:B------:R-:W-:Y:S06]  /*0570*/  @!P0 BRA `(.L_x_735) ;  /* 0x0000000000488947 */ /* 0x000fec0003800000 */
[----:B------:R-:W0:Y:S01]  /*0580*/  LDCU.64 UR4, c[0x0][0x380] ;  /* 0x00007000ff0477ac */ /* 0x000e220008000a00 */
[----:B------:R-:W-:-:S04]  /*0590*/  IADD3 R7, P0, PT, R5, UR7, RZ ;  /* 0x0000000705077c10 */ /* 0x000fc8000ff1e0ff */
[----:B------:R-:W-:Y:S02]  /*05a0*/  LEA.HI.X.SX32 R8, R5, RZ, 0x1, P0 ;  /* 0x000000ff05087211 */ /* 0x000fe400000f0eff */
[----:B0-----:R-:W-:-:S04]  /*05b0*/  LEA R6, P0, R7, UR4, 0x2 ;  /* 0x0000000407067c11 */ /* 0x001fc8000f8010ff */
[----:B------:R-:W-:-:S05]  /*05c0*/  LEA.HI.X R7, R7, UR5, R8, 0x2, P0 ;  /* 0x0000000507077c11 */ /* 0x000fca00080f1408 */
[----:B------:R-:W2:Y:S04]  /*05d0*/  LDG.E R9, desc[UR14][R6.64] ;  /* 0x0000000e06097981 */ /* 0x000ea8000c1e1900 */
[----:B------:R-:W2:Y:S04]  /*05e0*/  LDG.E R8, desc[UR14][R6.64+0x400] ;  /* 0x0004000e06087981 */ /* 0x000ea8000c1e1900 */
[----:B------:R-:W3:Y:S04]  /*05f0*/  LDG.E R11, desc[UR14][R6.64+0x800] ;  /* 0x0008000e060b7981 */ /* 0x000ee8000c1e1900 */
[----:B------:R-:W3:Y:S04]  /*0600*/  LDG.E R10, desc[UR14][R6.64+0xc00] ;  /* 0x000c000e060a7981 */ /* 0x000ee8000c1e1900 */
[----:B------:R-:W4:Y:S04]  /*0610*/  LDG.E R13, desc[UR14][R6.64+0x1000] ;  /* 0x0010000e060d7981 */ /* 0x000f28000c1e1900 */
[----:B------:R-:W4:Y:S04]  /*0620*/  LDG.E R12, desc[UR14][R6.64+0x1400] ;  /* 0x0014000e060c7981 */ /* 0x000f28000c1e1900 */
[----:B------:R-:W4:Y:S04]  /*0630*/  LDG.E R15, desc[UR14][R6.64+0x1800] ;  /* 0x0018000e060f7981 */ /* 0x000f28000c1e1900 */
[----:B------:R-:W4:Y:S01]  /*0640*/  LDG.E R14, desc[UR14][R6.64+0x1c00] ;  /* 0x001c000e060e7981 */ /* 0x000f22000c1e1900 */
[----:B------:R-:W-:Y:S01]  /*0650*/  VIADD R5, R5, 0x800 ;  /* 0x0000080005057836 */ /* 0x000fe20000000000 */
[----:B--2--5:R-:W-:-:S04]  /*0660*/  IADD3 R8, PT, PT, R8, R9, R4 ;  /* 0x0000000908087210 */ /* 0x024fc80007ffe004 */
[----:B---3--:R-:W-:-:S04]  /*0670*/  IADD3 R8, PT, PT, R10, R11, R8 ;  /* 0x0000000b0a087210 */ /* 0x008fc80007ffe008 */
[----:B----4-:R-:W-:-:S04]  /*0680*/  IADD3 R8, PT, PT, R12, R13, R8 ;  /* 0x0000000d0c087210 */ /* 0x010fc80007ffe008 */
[----:B------:R-:W-:-:S07]  /*0690*/  IADD3 R4, PT, PT, R14, R15, R8 ;  /* 0x0000000f0e047210 */ /* 0x000fce0007ffe008 */
.L_x_735:
[----:B------:R-:W-:Y:S05]  /*06a0*/  BSYNC.RECONVERGENT B2 ;  /* 0x0000000000027941 */ /* 0x000fea0003800200 */
.L_x_734:
        /* <DEDUP_REMOVED lines=14> */
[----:B------:R-:W3:Y:S01]  /*0790*/  LDG.E R10, desc[UR14][R6.64+0xc00] ;  /* 0x000c000e060a7981 */ /* 0x000ee2000c1e1900 */
[----:B------:R-:W-:Y:S01]  /*07a0*/  VIADD R5, R5, 0x400 ;  /* 0x0000040005057836 */ /* 0x000fe20000000000 */
[----:B--2--5:R-:W-:-:S04]  /*07b0*/  IADD3 R4, PT, PT, R8, R9, R4 ;  /* 0x0000000908047210 */ /* 0x024fc80007ffe004 */
[----:B---3--:R-:W-:-:S07]  /*07c0*/  IADD3 R4, PT, PT, R10, R11, R4 ;  /* 0x0000000b0a047210 */ /* 0x008fce0007ffe004 */
.L_x_737:
[----:B------:R-:W-:Y:S05]  /*07d0*/  BSYNC.RECONVERGENT B2 ;  /* 0x0000000000027941 */ /* 0x000fea0003800200 */
.L_x_736:
[----:B------:R-:W-:Y:S05]  /*07e0*/  @!P1 BRA `(.L_x_730) ;  /* 0x00000000002c9947 */ /* 0x000fea0003800000 */
[----:B------:R-:W0:Y:S01]  /*07f0*/  LDC.64 R6, c[0x0][0x380] ;  /* 0x0000e000ff067b82 */ /* 0x000e220000000a00 */
[----:B------:R-:W-:Y:S02]  /*0800*/  IMAD.U32 R9, RZ, RZ, UR16 ;  /* 0x00000010ff097e24 */ /* 0x000fe4000f8e00ff */
[----:B------:R-:W-:Y:S02]  /*0810*/  IMAD.MOV R2, RZ, RZ, -R2 ;  /* 0x000000ffff027224 */ /* 0x000fe400078e0a02 */
[----:B0-----:R-:W-:-:S07]  /*0820*/  IMAD.WIDE.U32 R6, R9, 0x4000, R6 ;  /* 0x0000400009067825 */ /* 0x001fce00078e0006 */
.L_x_738:
[----:B------:R-:W-:-:S06]  /*0830*/  IMAD.WIDE R8, R5, 0x4, R6 ;  /* 0x0000000405087825 */ /* 0x000fcc00078e0206 */
[----:B------:R-:W2:Y:S01]  /*0840*/  LDG.E R9, desc[UR14][R8.64] ;  /* 0x0000000e08097981 */ /* 0x000ea2000c1e1900 */
[----:B------:R-:W-:Y:S02]  /*0850*/  VIADD R2, R2, 0x1 ;  /* 0x0000000102027836 */ /* 0x000fe40000000000 */
[----:B------:R-:W-:-:S03]  /*0860*/  VIADD R5, R5, 0x100 ;  /* 0x0000010005057836 */ /* 0x000fc60000000000 */
[----:B------:R-:W-:Y:S01]  /*0870*/  ISETP.NE.AND P0, PT, R2, RZ, PT ;  /* 0x000000ff0200720c */ /* 0x000fe20003f05270 */
[----:B--2--5:R-:W-:-:S12]  /*0880*/  IMAD.IADD R4, R9, 0x1, R4 ;  /* 0x0000000109047824 */ /* 0x024fd800078e0204 */
[----:B------:R-:W-:Y:S05]  /*0890*/  @P0 BRA `(.L_x_738) ;  /* 0xfffffffc00e40947 */ /* 0x000fea000383ffff */
.L_x_730:
[----:B------:R-:W-:Y:S05]  /*08a0*/  BSYNC.RECONVERGENT B1 ;  /* 0x0000000000017941 */ /* 0x000fea0003800200 */
.L_x_729:
[----:B------:R-:W-:-:S13]  /*08b0*/  ISETP.GE.AND P0, PT, R0, 0x100, PT ;  /* 0x000001000000780c */ /* 0x000fda0003f06270 */
[----:B------:R-:W-:Y:S05]  /*08c0*/  @!P0 BRA `(.L_x_739) ;  /* 0x0000000000ac8947 */ /* 0x000fea0003800000 */
[----:B------:R-:W1:Y:S01]  /*08d0*/  S2R R8, SR_LANEID ;  /* 0x0000000000087919 */ /* 0x000e620000000000 */
[----:B-----5:R-:W2:Y:S01]  /*08e0*/  SHFL.DOWN PT, R0, R4, 0x1, 0x1f ;  /* 0x08201f0004007f89 */ /* 0x020ea200000e0000 */
[C---:B-1----:R-:W-:Y:S02]  /*08f0*/  ISETP.GT.AND P0, PT, R8.reuse, 0x1e, PT ;  /* 0x0000001e0800780c */ /* 0x042fe40003f04270 */
[----:B------:R-:W-:Y:S02]  /*0900*/  ISETP.NE.AND P1, PT, R8, RZ, PT ;  /* 0x000000ff0800720c */ /* 0x000fe40003f25270 */
[----:B--2---:R-:W-:Y:S02]  /*0910*/  SEL R5, R0, RZ, !P0 ;  /* 0x000000ff00057207 */ /* 0x004fe40004000000 */
[----:B------:R-:W-:-:S03]  /*0920*/  ISETP.GT.AND P0, PT, R8, 0x1d, PT ;  /* 0x0000001d0800780c */ /* 0x000fc60003f04270 */
[----:B------:R-:W-:-:S05]  /*0930*/  IMAD.IADD R5, R5, 0x1, R4 ;  /* 0x0000000105057824 */ /* 0x000fca00078e0204 */
[----:B------:R-:W1:Y:S01]  /*0940*/  SHFL.DOWN PT, R0, R5, 0x2, 0x1f ;  /* 0x08401f0005007f89 */ /* 0x000e6200000e0000 */
[----:B0-----:R-:W0:Y:S01]  /*0950*/  @!P1 S2R R6, SR_CgaCtaId ;  /* 0x0000000000069919 */ /* 0x001e220000008800 */
[----:B-1----:R-:W-:Y:S02]  /*0960*/  SEL R0, R0, RZ, !P0 ;  /* 0x000000ff00007207 */ /* 0x002fe40004000000 */
[----:B------:R-:W-:-:S03]  /*0970*/  ISETP.GT.AND P0, PT, R8, 0x1b, PT ;  /* 0x0000001b0800780c */ /* 0x000fc60003f04270 */
[----:B------:R-:W-:Y:S01]  /*0980*/  IMAD.IADD R0, R5, 0x1, R0 ;  /* 0x0000000105007824 */ /* 0x000fe200078e0200 */
[----:B------:R-:W-:-:S04]  /*0990*/  @!P1 MOV R5, 0x400 ;  /* 0x0000040000059802 */ /* 0x000fc80000000f00 */
[----:B------:R-:W1:Y:S01]  /*09a0*/  SHFL.DOWN PT, R2, R0, 0x4, 0x1f ;  /* 0x08801f0000027f89 */ /* 0x000e6200000e0000 */
[----:B0-----:R-:W-:Y:S02]  /*09b0*/  @!P1 LEA R5, R6, R5, 0x18 ;  /* 0x0000000506059211 */ /* 0x001fe400078ec0ff */
[----:B-1----:R-:W-:Y:S02]  /*09c0*/  SEL R7, R2, RZ, !P0 ;  /* 0x000000ff02077207 */ /* 0x002fe40004000000 */
        /* <DEDUP_REMOVED lines=19> */
[----:B--2---:R-:W-:Y:S04]  /*0b00*/  LDS R0, [UR4+0xc] ;  /* 0x00000c04ff007984 */ /* 0x004fe80008000800 */
[----:B------:R-:W0:Y:S04]  /*0b10*/  LDS.128 R4, [UR4+0x10] ;  /* 0x00001004ff047984 */ /* 0x000e280008000c00 */
[----:B------:R-:W1:Y:S01]  /*0b20*/  LDS.64 R2, [UR4+0x20] ;  /* 0x00002004ff027984 */ /* 0x000e620008000a00 */
[----:B0-----:R-:W-:-:S04]  /*0b30*/  IADD3 R0, PT, PT, R4, R0, R9 ;  /* 0x0000000004007210 */ /* 0x001fc80007ffe009 */
[----:B------:R-:W-:-:S04]  /*0b40*/  IADD3 R0, PT, PT, R6, R0, R5 ;  /* 0x0000000006007210 */ /* 0x000fc80007ffe005 */
[----:B-1----:R-:W-:-:S05]  /*0b50*/  IADD3 R0, PT, PT, R2, R0, R7 ;  /* 0x0000000002007210 */ /* 0x002fca0007ffe007 */
[----:B------:R-:W-:Y:S01]  /*0b60*/  IMAD.IADD R9, R0, 0x1, R3 ;  /* 0x0000000100097824 */ /* 0x000fe200078e0203 */
[----:B------:R-:W-:Y:S06]  /*0b70*/  BRA `(.L_x_740) ;  /* 0x0000001400307947 */ /* 0x000fec0003800000 */
.L_x_739:
[----:B------:R-:W-:Y:S01]  /*0b80*/  LOP3.LUT R2, R3, 0x3e0, RZ, 0xc0, !PT ;  /* 0x000003e003027812 */ /* 0x000fe200078ec0ff */
[----:B------:R-:W1:Y:S03]  /*0b90*/  S2R R10, SR_LANEID ;  /* 0x00000000000a7919 */ /* 0x000e660000000000 */
[----:B0-----:R-:W-:Y:S01]  /*0ba0*/  LOP3.LUT R7, RZ, R2, RZ, 0x33, !PT ;  /* 0x00000002ff077212 */ /* 0x001fe200078e33ff */
[----:B------:R-:W-:-:S04]  /*0bb0*/  VIADD R5, R2, 0x20 ;  /* 0x0000002002057836 */ /* 0x000fc80000000000 */
[----:B------:R-:W-:Y:S01]  /*0bc0*/  IMAD.IADD R7, R0, 0x1, R7 ;  /* 0x0000000100077824 */ /* 0x000fe200078e0207 */
[----:B------:R-:W-:-:S04]  /*0bd0*/  ISETP.GT.AND P0, PT, R5, R0, PT ;  /* 0x000000000500720c */ /* 0x000fc80003f04270 */
[----:B------:R-:W-:-:S05]  /*0be0*/  SEL R7, R7, 0x1f, P0 ;  /* 0x0000001f07077807 */ /* 0x000fca0000000000 */
[----:B-----5:R-:W0:Y:S01]  /*0bf0*/  SHFL.DOWN PT, R2, R4, 0x1, R7 ;  /* 0x0820000004027989 */ /* 0x020e2200000e0007 */
[CC--:B-1----:R-:W-:Y:S01]  /*0c00*/  ISETP.GE.AND P0, PT, R10.reuse, R7.reuse, PT ;  /* 0x000000070a00720c */ /* 0x0c2fe20003f06270 */
[C---:B------:R-:W-:Y:S01]  /*0c10*/  VIADD R6, R10.reuse, 0x2 ;  /* 0x000000020a067836 */ /* 0x040fe20000000000 */
[C---:B------:R-:W-:Y:S01]  /*0c20*/  ISETP.NE.AND P1, PT, R10.reuse, RZ, PT ;  /* 0x000000ff0a00720c */ /* 0x040fe20003f25270 */
[----:B------:R-:W-:Y:S01]  /*0c30*/  VIADD R8, R10, 0x4 ;  /* 0x000000040a087836 */ /* 0x000fe20000000000 */
[----:B0-----:R-:W-:Y:S02]  /*0c40*/  SEL R5, R2, RZ, !P0 ;  /* 0x000000ff02057207 */ /* 0x001fe40004000000 */
        /* <DEDUP_REMOVED lines=35> */
[----:B------:R-:W0:Y:S04]  /*0e80*/  LDS.128 R4, [UR4+0x10] ;  /* 0x00001004ff047984 */ /* 0x000e280008000c00 */
[----:B------:R-:W2:Y:S04]  /*0e90*/  LDS R2, [UR4+0xc] ;  /* 0x00000c04ff027984 */ /* 0x000ea80008000800 */
[----:B------:R-:W3:Y:S01]  /*0ea0*/  LDS.64 R10, [UR4+0x20] ;  /* 0x00002004ff0a7984 */ /* 0x000ee20008000a00 */
[----:B0-----:R-:W-:Y:S02]  /*0eb0*/  SEL R4, R4, RZ, P2 ;  /* 0x000000ff04047207 */ /* 0x001fe40001000000 */
[----:B------:R-:W-:-:S02]  /*0ec0*/  ISETP.GT.AND P2, PT, R0, 0x60, PT ;  /* 0x000000600000780c */ /* 0x000fc40003f44270 */
[----:B--2---:R-:W-:Y:S02]  /*0ed0*/  SEL R2, R2, RZ, P1 ;  /* 0x000000ff02027207 */ /* 0x004fe40000800000 */
        /* <DEDUP_REMOVED lines=8> */
[----:B---3--:R-:W-:Y:S02]  /*0f60*/  SEL R10, R10, RZ, P2 ;  /* 0x000000ff0a0a7207 */ /* 0x008fe40001000000 */
[----:B------:R-:W-:Y:S02]  /*0f70*/  SEL R11, R11, RZ, P3 ;  /* 0x000000ff0b0b7207 */ /* 0x000fe40001800000 */
[----:B------:R-:W-:-:S05]  /*0f80*/  IADD3 R2, PT, PT, R10, R2, R7 ;  /* 0x000000020a027210 */ /* 0x000fca0007ffe007 */
[----:B-1----:R-:W-:Y:S01]  /*0f90*/  IMAD.IADD R9, R2, 0x1, R11 ;  /* 0x0000000102097824 */ /* 0x002fe200078e020b */
[----:B------:R-:W-:Y:S06]  /*0fa0*/  BRA `(.L_x_740) ;  /* 0x0000001000247947 */ /* 0x000fec0003800000 */
.L_x_726:
[----:B------:R-:W0:Y:S01]  /*0fb0*/  S2R R0, SR_TID.X ;  /* 0x0000000000007919 */ /* 0x000e220000002100 */
[----:B------:R-:W1:Y:S01]  /*0fc0*/  LDC.64 R4, c[0x0][0x380] ;  /* 0x0000e000ff047b82 */ /* 0x000e620000000a00 */
[----:B0-----:R-:W-:-:S04]  /*0fd0*/  VIADD R7, R0, UR7 ;  /* 0x0000000700077c36 */ /* 0x001fc80008000000 */
[----:B-1----:R-:W-:-:S05]  /*0fe0*/  IMAD.WIDE.U32 R4, R7, 0x4, R4 ;  /* 0x0000000407047825 */ /* 0x002fca00078e0004 */
[----:B------:R-:W2:Y:S04]  /*0ff0*/  LDG.E R6, desc[UR14][R4.64] ;  /* 0x0000000e04067981 */ /* 0x000ea8000c1e1900 */
[----:B------:R-:W2:Y:S04]  /*1000*/  LDG.E R7, desc[UR14][R4.64+0x400] ;  /* 0x0004000e04077981 */ /* 0x000ea8000c1e1900 */
[----:B------:R-:W2:Y:S04]  /*1010*/  LDG.E R8, desc[UR14][R4.64+0x800] ;  /* 0x0008000e04087981 */ /* 0x000ea8000c1e1900 */
[----:B------:R-:W3:Y:S04]  /*1020*/  LDG.E R9, desc[UR14][R4.64+0xc00] ;  /* 0x000c000e04097981 */ /* 0x000ee8000c1e1900 */
[----:B------:R-:W3:Y:S04]  /*1030*/  LDG.E R10, desc[UR14][R4.64+0x1000] ;  /* 0x0010000e040a7981 */ /* 0x000ee8000c1e1900 */
[----:B------:R-:W4:Y:S04]  /*1040*/  LDG.E R11, desc[UR14][R4.64+0x1400] ;  /* 0x0014000e040b7981 */ /* 0x000f28000c1e1900 */
        /* <DEDUP_REMOVED lines=10> */
[----:B------:R-:W-:-:S04]  /*10f0*/  ISETP.GE.U32.AND P0, PT, R23, UR5, PT ;  /* 0x0000000517007c0c */ /* 0x000fc8000bf06070 */
[----:B------:R-:W-:Y:S02]  /*1100*/  ISETP.GE.U32.AND.EX P0, PT, R22, UR4, PT, P0 ;  /* 0x0000000416007c0c */ /* 0x000fe4000bf06100 */
[----:B--2---:R-:W-:-:S04]  /*1110*/  IADD3 R6, PT, PT, R8, R7, R6 ;  /* 0x0000000708067210 */ /* 0x004fc80007ffe006 */
[----:B---3--:R-:W-:-:S04]  /*1120*/  IADD3 R6, PT, PT, R10, R9, R6 ;  /* 0x000000090a067210 */ /* 0x008fc80007ffe006 */
[----:B----4-:R-:W-:-:S04]  /*1130*/  IADD3 R6, PT, PT, R12, R11, R6 ;  /* 0x0000000b0c067210 */ /* 0x010fc80007ffe006 */
[----:B-----5:R-:W-:-:S04]  /*1140*/  IADD3 R6, PT, PT, R14, R13, R6 ;  /* 0x0000000d0e067210 */ /* 0x020fc80007ffe006 */
[----:B------:R-:W-:-:S04]  /*1150*/  IADD3 R6, PT, PT, R16, R15, R6 ;  /* 0x0000000f10067210 */ /* 0x000fc80007ffe006 */
[----:B------:R-:W-:-:S04]  /*1160*/  IADD3 R6, PT, PT, R18, R17, R6 ;  /* 0x0000001112067210 */ /* 0x000fc80007ffe006 */
[----:B------:R-:W-:-:S05]  /*1170*/  IADD3 R6, PT, PT, R20, R19, R6 ;  /* 0x0000001314067210 */ /* 0x000fca0007ffe006 */
[----:B------:R-:W-:Y:S01]  /*1180*/  IMAD.IADD R8, R21, 0x1, R6 ;  /* 0x0000000115087824 */ /* 0x000fe200078e0206 */
[----:B------:R-:W-:Y:S06]  /*1190*/  @!P0 BRA `(.L_x_741) ;  /* 0x0000000c00008947 */ /* 0x000fec0003800000 */
[----:B------:R-:W-:Y:S01]  /*11a0*/  UIADD3 UR8, UP0, UPT, UR5, UR7, URZ ;  /* 0x0000000705087290 */ /* 0x000fe2000ff1e0ff */
[----:B------:R-:W-:Y:S01]  /*11b0*/  IADD3 R20, P1, PT, R2, -0x1000, RZ ;  /* 0xfffff00002147810 */ /* 0x000fe20007f3e0ff */
[----:B------:R-:W0:Y:S01]  /*11c0*/  LDCU.64 UR12, c[0x0][0x380] ;  /* 0x00007000ff0c77ac */ /* 0x000e220008000a00 */
[----:B------:R-:W-:Y:S02]  /*11d0*/  LOP3.LUT R5, RZ, R0, RZ, 0x33, !PT ;  /* 0x00000000ff057212 */ /* 0x000fe400078e33ff */
[----:B------:R-:W-:Y:S01]  /*11e0*/  IADD3.X R9, PT, PT, R3, -0x1, RZ, P1, !PT ;  /* 0xffffffff03097810 */ /* 0x000fe20000ffe4ff */
[----:B------:R-:W-:Y:S01]  /*11f0*/  UIADD3.X UR9, UPT, UPT, URZ, UR4, URZ, UP0, !UPT ;  /* 0x00000004ff097290 */ /* 0x000fe200087fe4ff */
[----:B------:R-:W-:Y:S01]  /*1200*/  ISETP.LT.U32.AND P0, PT, R20, UR8, PT ;  /* 0x0000000814007c0c */ /* 0x000fe2000bf01070 */
[----:B------:R-:W-:Y:S01]  /*1210*/  UMOV UR6, UR5 ;  /* 0x0000000500067c82 */ /* 0x000fe20008000000 */
[----:B------:R-:W-:Y:S01]  /*1220*/  IADD3 R11, P2, PT, R0, UR8, RZ ;  /* 0x00000008000b7c10 */ /* 0x000fe2000ff5e0ff */
[----:B------:R-:W-:Y:S01]  /*1230*/  UMOV UR4, URZ ;  /* 0x000000ff00047c82 */ /* 0x000fe20008000000 */
[----:B------:R-:W-:Y:S01]  /*1240*/  IADD3 R5, PT, PT, R2, -UR5, R5 ;  /* 0x8000000502057c10 */ /* 0x000fe2000fffe005 */
[----:B------:R-:W-:Y:S01]  /*1250*/  IMAD.U32 R10, RZ, RZ, UR9 ;  /* 0x00000009ff0a7e24 */ /* 0x000fe2000f8e00ff */
[----:B------:R-:W-:Y:S01]  /*1260*/  UMOV UR10, UR8 ;  /* 0x00000008000a7c82 */ /* 0x000fe20008000000 */
[----:B------:R-:W-:-:S02]  /*1270*/  IMAD.X R4, RZ, RZ, UR9, P2 ;  /* 0x00000009ff047e24 */ /* 0x000fc400090e06ff */
[----:B------:R-:W-:Y:S01]  /*1280*/  VIADD R7, R5, -UR7 ;  /* 0x8000000705077c36 */ /* 0x000fe20008000000 */
[----:B------:R-:W-:Y:S01]  /*1290*/  ISETP.GT.U32.AND.EX P0, PT, R10, R9, PT, P0 ;  /* 0x000000090a00720c */ /* 0x000fe20003f04100 */
[----:B------:R-:W-:Y:S01]  /*12a0*/  UMOV UR7, UR9 ;  /* 0x0000000900077c82 */ /* 0x000fe20008000000 */
[----:B0-----:R-:W-:-:S04]  /*12b0*/  LEA R6, P1, R11, UR12, 0x2 ;  /* 0x0000000c0b067c11 */ /* 0x001fc8000f8210ff */
[----:B------:R-:W-:Y:S02]  /*12c0*/  IADD3 R6, P2, PT, R6, 0x2000, RZ ;  /* 0x0000200006067810 */ /* 0x000fe40007f5e0ff */
[----:B------:R-:W-:-:S05]  /*12d0*/  LEA.HI.X R11, R11, UR13, R4, 0x2, P1 ;  /* 0x0000000d0b0b7c11 */ /* 0x000fca00088f1404 */
[----:B------:R-:W-:Y:S01]  /*12e0*/  IMAD.X R11, RZ, RZ, R11, P2 ;  /* 0x000000ffff0b7224 */ /* 0x000fe200010e060b */
[----:B------:R-:W-:Y:S06]  /*12f0*/  @P0 BRA `(.L_x_742) ;  /* 0x0000000000d40947 */ /* 0x000fec0003800000 */
[----:B------:R-:W0:Y:S01]  /*1300*/  LDC.64 R2, c[0x0][0x3b8] ;  /* 0x0000ee00ff027b82 */ /* 0x000e220000000a00 */
[----:B------:R-:W1:Y:S01]  /*1310*/  LDCU.64 UR12, c[0x0][0x380] ;  /* 0x00007000ff0c77ac */ /* 0x000e620008000a00 */
[----:B------:R-:W-:Y:S01]  /*1320*/  NOP ;  /* 0x0000000000007918 */ /* 0x000fe20000000000 */
.L_x_743:
[----:B------:R-:W-:-:S05]  /*1330*/  IADD3 R5, P0, PT, R0, UR8, RZ ;  /* 0x0000000800057c10 */ /* 0x000fca000ff1e0ff */
[----:B------:R-:W-:Y:S01]  /*1340*/  IMAD.X R10, RZ, RZ, UR9, P0 ;  /* 0x00000009ff0a7e24 */ /* 0x000fe200080e06ff */
[----:B-1----:R-:W-:-:S04]  /*1350*/  LEA R4, P0, R5, UR12, 0x2 ;  /* 0x0000000c05047c11 */ /* 0x002fc8000f8010ff */
[----:B------:R-:W-:-:S05]  /*1360*/  LEA.HI.X R5, R5, UR13, R10, 0x2, P0 ;  /* 0x0000000d05057c11 */ /* 0x000fca00080f140a */
        /* <DEDUP_REMOVED lines=16> */
[----:B------:R-:W-:-:S02]  /*1470*/  USHF.R.S32.HI UR11, URZ, 0x1f, UR5 ;  /* 0x0000001fff0b7899 */ /* 0x000fc40008011405 */
[----:B------:R-:W-:-:S04]  /*1480*/  UIADD3 UR6, UP0, UPT, UR5, UR10, URZ ;  /* 0x0000000a05067290 */ /* 0x000fc8000ff1e0ff */
[----:B------:R-:W-:Y:S01]  /*1490*/  UIADD3.X UR7, UPT, UPT, UR11, UR7, URZ, UP0, !UPT ;  /* 0x000000070b077290 */ /* 0x000fe200087fe4ff */
[----:B--2---:R-:W-:Y:S02]  /*14a0*/  IADD3 R22, PT, PT, R22, R23, R8 ;  /* 0x0000001716167210 */ /* 0x004fe40007ffe008 */
[----:B0-----:R-:W-:-:S04]  /*14b0*/  IADD3 R8, P1, PT, R2, -UR8, RZ ;  /* 0x8000000802087c10 */ /* 0x001fc8000ff3e0ff */
[----:B------:R-:W-:Y:S02]  /*14c0*/  ISETP.GE.U32.AND P0, PT, R8, UR5, PT ;  /* 0x0000000508007c0c */ /* 0x000fe4000bf06070 */
[----:B---3--:R-:W-:Y:S02]  /*14d0*/  IADD3 R22, PT, PT, R25, R24, R22 ;  /* 0x0000001819167210 */ /* 0x008fe40007ffe016 */
[----:B-1----:R-:W-:-:S04]  /*14e0*/  IADD3.X R4, PT, PT, R3, ~UR9, RZ, P1, !PT ;  /* 0x8000000903047c10 */ /* 0x002fc80008ffe4ff */
[----:B------:R-:W-:Y:S02]  /*14f0*/  ISETP.GE.U32.AND.EX P0, PT, R4, UR11, PT, P0 ;  /* 0x0000000b04007c0c */ /* 0x000fe4000bf06100 */
[----:B----4-:R-:W-:-:S04]  /*1500*/  IADD3 R22, PT, PT, R27, R26, R22 ;  /* 0x0000001a1b167210 */ /* 0x010fc80007ffe016 */
[----:B-----5:R-:W-:-:S04]  /*1510*/  IADD3 R18, PT, PT, R19, R18, R22 ;  /* 0x0000001213127210 */ /* 0x020fc80007ffe016 */
[----:B------:R-:W-:-:S04]  /*1520*/  IADD3 R10, PT, PT, R10, R15, R18 ;  /* 0x0000000f0a0a7210 */ /* 0x000fc80007ffe012 */
[----:B------:R-:W-:-:S04]  /*1530*/  IADD3 R10, PT, PT, R16, R17, R10 ;  /* 0x00000011100a7210 */ /* 0x000fc80007ffe00a */
[----:B------:R-:W-:-:S04]  /*1540*/  IADD3 R10, PT, PT, R13, R14, R10 ;  /* 0x0000000e0d0a7210 */ /* 0x000fc80007ffe00a */
[----:B------:R-:W-:Y:S01]  /*1550*/  IADD3 R8, PT, PT, R21, R12, R10 ;  /* 0x0000000c15087210 */ /* 0x000fe20007ffe00a */
[----:B------:R-:W-:Y:S06]  /*1560*/  @!P0 BRA `(.L_x_741) ;  /* 0x00000008000c8947 */ /* 0x000fec0003800000 */
[----:B------:R-:W-:Y:S02]  /*1570*/  UIADD3 UR8, UP0, UPT, UR5, UR8, URZ ;  /* 0x0000000805087290 */ /* 0x000fe4000ff1e0ff */
[----:B------:R-:W-:Y:S01]  /*1580*/  IMAD.U32 R5, RZ, RZ, UR5 ;  /* 0x00000005ff057e24 */ /* 0x000fe2000f8e00ff */
[----:B------:R-:W-:Y:S01]  /*1590*/  UIADD3 UR4, UPT, UPT, UR4, 0x1, URZ ;  /* 0x0000000104047890 */ /* 0x000fe2000fffe0ff */
[----:B------:R-:W-:Y:S01]  /*15a0*/  IMAD.MOV.U32 R10, RZ, RZ, R6 ;  /* 0x000000ffff0a7224 */ /* 0x000fe200078e0006 */
[----:B------:R-:W-:Y:S01]  /*15b0*/  UIADD3.X UR9, UPT, UPT, UR11, UR9, URZ, UP0, !UPT ;  /* 0x000000090b097290 */ /* 0x000fe200087fe4ff */
[----:B------:R-:W-:Y:S01]  /*15c0*/  VIADD R7, R7, -UR5 ;  /* 0x8000000507077c36 */ /* 0x000fe20008000000 */
[----:B------:R-:W-:Y:S01]  /*15d0*/  ISETP.LT.U32.AND P0, PT, R20, UR8, PT ;  /* 0x0000000814007c0c */ /* 0x000fe2000bf01070 */
[----:B------:R-:W-:Y:S01]  /*15e0*/  IMAD.WIDE R10, R5, 0x4, R10 ;  /* 0x00000004050a7825 */ /* 0x000fe200078e020a */
[----:B------:R-:W-:-:S03]  /*15f0*/  UMOV UR10, UR6 ;  /* 0x00000006000a7c82 */ /* 0x000fc60008000000 */
[----:B------:R-:W-:Y:S02]  /*1600*/  IMAD.U32 R4, RZ, RZ, UR9 ;  /* 0x00000009ff047e24 */ /* 0x000fe4000f8e00ff */
[----:B------:R-:W-:-:S03]  /*1610*/  IMAD.MOV.U32 R6, RZ, RZ, R10 ;  /* 0x000000ffff067224 */ /* 0x000fc600078e000a */
[----:B------:R-:W-:-:S13]  /*1620*/  ISETP.GT.U32.AND.EX P0, PT, R4, R9, PT, P0 ;  /* 0x000000090400720c */ /* 0x000fda0003f04100 */
[----:B------:R-:W-:Y:S05]  /*1630*/  @!P0 BRA `(.L_x_743) ;  /* 0xfffffffc003c8947 */ /* 0x000fea000383ffff */
[----:B------:R-:W-:-:S05]  /*1640*/  UMOV UR6, UR5 ;  /* 0x0000000500067c82 */ /* 0x000fca0008000000 */
.L_x_742:
[C---:B------:R-:W-:Y:S01]  /*1650*/  VIADD R5, R2.reuse, -UR8 ;  /* 0x8000000802057c36 */ /* 0x040fe20008000000 */
[----:B------:R-:W-:Y:S01]  /*1660*/  ISETP.LE.U32.AND P1, PT, R2, UR8, PT ;  /* 0x0000000802007c0c */ /* 0x000fe2000bf23070 */
[----:B------:R-:W-:Y:S01]  /*1670*/  IMAD.U32 R4, RZ, RZ, UR9 ;  /* 0x00000009ff047e24 */ /* 0x000fe2000f8e00ff */
[----:B------:R-:W-:Y:S02]  /*1680*/  BSSY.RECONVERGENT B1, `(.L_x_741) ;  /* 0x0000071000017945 */ /* 0x000fe40003800200 */
[----:B------:R-:W-:-:S04]  /*1690*/  ISETP.GE.AND P0, PT, R0, R5, PT ;  /* 0x000000050000720c */ /* 0x000fc80003f06270 */
[----:B------:R-:W-:-:S13]  /*16a0*/  ISETP.GE.U32.OR.EX P0, PT, R4, R3, P0, P1 ;  /* 0x000000030400720c */ /* 0x000fda0000706510 */
[----:B------:R-:W-:Y:S05]  /*16b0*/  @P0 BRA `(.L_x_744) ;  /* 0x0000000400b40947 */ /* 0x000fea0003800000 */
[----:B------:R-:W0:Y:S01]  /*16c0*/  LDC R4, c[0x0][0x3c0] ;  /* 0x0000f000ff047b82 */ /* 0x000e220000000800 */
[----:B------:R-:W-:Y:S01]  /*16d0*/  USHF.L.U32 UR5, UR16, 0xc, URZ ;  /* 0x0000000c10057899 */ /* 0x000fe200080006ff */
[----:B------:R-:W-:Y:S01]  /*16e0*/  LOP3.LUT R3, RZ, R0, RZ, 0x33, !PT ;  /* 0x00000000ff037212 */ /* 0x000fe200078e33ff */
[----:B------:R-:W-:Y:S02]  /*16f0*/  BSSY.RECONVERGENT B2, `(.L_x_745) ;  /* 0x000002e000027945 */ /* 0x000fe40003800200 */
[----:B------:R-:W-:-:S06]  /*1700*/  UIADD3 UR5, UPT, UPT, UR5, UR6, URZ ;  /* 0x0000000605057290 */ /* 0x000fcc000fffe0ff */
[----:B------:R-:W-:Y:S01]  /*1710*/  IADD3 R2, PT, PT, R2, -UR5, R3 ;  /* 0x8000000502027c10 */ /* 0x000fe2000fffe003 */
[----:B0-----:R-:W-:-:S04]  /*1720*/  IMAD R3, R4, UR4, RZ ;  /* 0x0000000404037c24 */ /* 0x001fc8000f8e02ff */
[----:B------:R-:W-:-:S05]  /*1730*/  IMAD R2, R3, -0x1000, R2 ;  /* 0xfffff00003027824 */ /* 0x000fca00078e0202 */
[C---:B------:R-:W-:Y:S02]  /*1740*/  ISETP.GE.U32.AND P0, PT, R2.reuse, 0xf00, PT ;  /* 0x00000f000200780c */ /* 0x040fe40003f06070 */
[----:B------:R-:W-:Y:S01]  /*1750*/  LEA.HI R20, R2, 0x1, RZ, 0x18 ;  /* 0x0000000102147811 */ /* 0x000fe200078fc0ff */
[----:B------:R-:W-:-:S03]  /*1760*/  IMAD.MOV.U32 R2, RZ, RZ, R0 ;  /* 0x000000ffff027224 */ /* 0x000fc600078e0000 */
[----:B------:R-:W-:-:S04]  /*1770*/  LOP3.LUT R21, R20, 0xf, RZ, 0xc0, !PT ;  /* 0x0000000f14157812 */ /* 0x000fc800078ec0ff */
[----:B------:R-:W-:-:S03]  /*1780*/  ISETP.NE.AND P1, PT, R21, RZ, PT ;  /* 0x000000ff1500720c */ /* 0x000fc60003f25270 */
[----:B------:R-:W-:Y:S10]  /*1790*/  @!P0 BRA `(.L_x_746) ;  /* 0x00000000008c8947 */ /* 0x000ff40003800000 */
[----:B------:R-:W-:-:S04]  /*17a0*/  LEA.HI R2, R7, 0x1, RZ, 0x18 ;  /* 0x0000000107027811 */ /* 0x000fc800078fc0ff */
[----:B------:R-:W-:Y:S01]  /*17b0*/  LOP3.LUT R3, R2, 0x1fffff0, RZ, 0xc0, !PT ;  /* 0x01fffff002037812 */ /* 0x000fe200078ec0ff */
[----:B------:R-:W-:-:S04]  /*17c0*/  IMAD.MOV.U32 R2, RZ, RZ, R0 ;  /* 0x000000ffff027224 */ /* 0x000fc800078e0000 */
[----:B------:R-:W-:-:S07]  /*17d0*/  IMAD.MOV R3, RZ, RZ, -R3 ;  /* 0x000000ffff037224 */ /* 0x000fce00078e0a03 */
.L_x_747:
[----:B------:R-:W-:-:S05]  /*17e0*/  IMAD.MOV.U32 R10, RZ, RZ, R6 ;  /* 0x000000ffff0a7224 */ /* 0x000fca00078e0006 */
        /* <DEDUP_REMOVED lines=16> */
[----:B------:R-:W-:-:S02]  /*18f0*/  VIADD R3, R3, 0x10 ;  /* 0x0000001003037836 */ /* 0x000fc40000000000 */
[----:B------:R-:W-:-:S03]  /*1900*/  VIADD R2, R2, 0x1000 ;  /* 0x0000100002027836 */ /* 0x000fc60000000000 */
[----:B------:R-:W-:Y:S02]  /*1910*/  ISETP.NE.AND P0, PT, R3, RZ, PT ;  /* 0x000000ff0300720c */ /* 0x000fe40003f05270 */
[----:B--2---:R-:W-:-:S04]  /*1920*/  IADD3 R14, PT, PT, R14, R15, R8 ;  /* 0x0000000f0e0e7210 */ /* 0x004fc80007ffe008 */
[----:B---3--:R-:W-:-:S04]  /*1930*/  IADD3 R14, PT, PT, R16, R17, R14 ;  /* 0x00000011100e7210 */ /* 0x008fc80007ffe00e */
[----:B----4-:R-:W-:-:S04]  /*1940*/  IADD3 R14, PT, PT, R18, R19, R14 ;  /* 0x00000013120e7210 */ /* 0x010fc80007ffe00e */
[----:B-----5:R-:W-:-:S04]  /*1950*/  IADD3 R14, PT, PT, R22, R23, R14 ;  /* 0x00000017160e7210 */ /* 0x020fc80007ffe00e */
[----:B------:R-:W-:-:S04]  /*1960*/  IADD3 R14, PT, PT, R24, R25, R14 ;  /* 0x00000019180e7210 */ /* 0x000fc80007ffe00e */
[----:B------:R-:W-:Y:S02]  /*1970*/  IADD3 R13, PT, PT, R6, R13, R14 ;  /* 0x0000000d060d7210 */ /* 0x000fe40007ffe00e */
[----:B------:R-:W-:-:S05]  /*1980*/  IADD3 R6, P2, PT, R10, 0x4000, RZ ;  /* 0x000040000a067810 */ /* 0x000fca0007f5e0ff */
[----:B0-----:R-:W-:Y:S01]  /*1990*/  IMAD.X R11, RZ, RZ, R11, P2 ;  /* 0x000000ffff0b7224 */ /* 0x001fe200010e060b */
[----:B------:R-:W-:-:S04]  /*19a0*/  IADD3 R9, PT, PT, R12, R9, R13 ;  /* 0x000000090c097210 */ /* 0x000fc80007ffe00d */
[----:B------:R-:W-:Y:S01]  /*19b0*/  IADD3 R8, PT, PT, R5, R4, R9 ;  /* 0x0000000405087210 */ /* 0x000fe20007ffe009 */
[----:B------:R-:W-:Y:S06]  /*19c0*/  @P0 BRA `(.L_x_747) ;  /* 0xfffffffc00840947 */ /* 0x000fec000383ffff */
.L_x_746:
[----:B------:R-:W-:Y:S05]  /*19d0*/  BSYNC.RECONVERGENT B2 ;  /* 0x0000000000027941 */ /* 0x000fea0003800200 */
.L_x_745:
[----:B------:R-:W-:Y:S05]  /*19e0*/  @!P1 BRA `(.L_x_744) ;  /* 0x0000000000e89947 */ /* 0x000fea0003800000 */
[----:B------:R-:W-:Y:S01]  /*19f0*/  ISETP.GE.U32.AND P0, PT, R21, 0x8, PT ;  /* 0x000000081500780c */ /* 0x000fe20003f06070 */
[----:B------:R-:W-:Y:S01]  /*1a00*/  BSSY.RECONVERGENT B2, `(.L_x_748) ;  /* 0x0000015000027945 */ /* 0x000fe20003800200 */
[----:B------:R-:W-:-:S04]  /*1a10*/  LOP3.LUT R15, R20, 0x7, RZ, 0xc0, !PT ;  /* 0x00000007140f7812 */ /* 0x000fc800078ec0ff */
[----:B------:R-:W-:-:S07]  /*1a20*/  ISETP.NE.AND P1, PT, R15, RZ, PT ;  /* 0x000000ff0f00720c */ /* 0x000fce0003f25270 */
[----:B------:R-:W-:Y:S06]  /*1a30*/  @!P0 BRA `(.L_x_749) ;  /* 0x0000000000448947 */ /* 0x000fec0003800000 */
[----:B------:R-:W-:-:S05]  /*1a40*/  IADD3 R3, P0, PT, R2, UR8, RZ ;  /* 0x0000000802037c10 */ /* 0x000fca000ff1e0ff */
[----:B------:R-:W-:Y:S01]  /*1a50*/  IMAD.X R6, RZ, RZ, UR9, P0 ;  /* 0x00000009ff067e24 */ /* 0x000fe200080e06ff */
[----:B------:R-:W-:-:S04]  /*1a60*/  LEA R4, P0, R3, UR12, 0x2 ;  /* 0x0000000c03047c11 */ /* 0x000fc8000f8010ff */
        /* <DEDUP_REMOVED lines=8> */
[----:B------:R-:W5:Y:S01]  /*1af0*/  LDG.E R13, desc[UR14][R4.64+0x1c00] ;  /* 0x001c000e040d7981 */ /* 0x000f62000c1e1900 */
[----:B------:R-:W-:Y:S01]  /*1b00*/  VIADD R2, R2, 0x800 ;  /* 0x0000080002027836 */ /* 0x000fe20000000000 */
[----:B--2---:R-:W-:-:S04]  /*1b10*/  IADD3 R3, PT, PT, R6, R3, R8 ;  /* 0x0000000306037210 */ /* 0x004fc80007ffe008 */
[----:B---3--:R-:W-:-:S04]  /*1b20*/  IADD3 R3, PT, PT, R9, R10, R3 ;  /* 0x0000000a09037210 */ /* 0x008fc80007ffe003 */
[----:B----4-:R-:W-:-:S04]  /*1b30*/  IADD3 R3, PT, PT, R11, R12, R3 ;  /* 0x0000000c0b037210 */ /* 0x010fc80007ffe003 */
[----:B-----5:R-:W-:-:S07]  /*1b40*/  IADD3 R8, PT, PT, R13, R14, R3 ;  /* 0x0000000e0d087210 */ /* 0x020fce0007ffe003 */
.L_x_749:
[----:B------:R-:W-:Y:S05]  /*1b50*/  BSYNC.RECONVERGENT B2 ;  /* 0x0000000000027941 */ /* 0x000fea0003800200 */
.L_x_748:
[----:B------:R-:W-:Y:S05]  /*1b60*/  @!P1 BRA `(.L_x_744) ;  /* 0x0000000000889947 */ /* 0x000fea0003800000 */
[----:B------:R-:W-:Y:S01]  /*1b70*/  ISETP.GE.U32.AND P0, PT, R15, 0x4, PT ;  /* 0x000000040f00780c */ /* 0x000fe20003f06070 */
[----:B------:R-:W-:Y:S01]  /*1b80*/  BSSY.RECONVERGENT B2, `(.L_x_750) ;  /* 0x000000e000027945 */ /* 0x000fe20003800200 */
[----:B------:R-:W-:-:S11]  /*1b90*/  LOP3.LUT P1, RZ, R20, 0x3, RZ, 0xc0, !PT ;  /* 0x0000000314ff7812 */ /* 0x000fd6000782c0ff */
[----:B------:R-:W-:Y:S05]  /*1ba0*/  @!P0 BRA `(.L_x_751) ;  /* 0x00000000002c8947 */ /* 0x000fea0003800000 */
[----:B------:R-:W-:-:S05]  /*1bb0*/  IADD3 R3, P0, PT, R2, UR8, RZ ;  /* 0x0000000802037c10 */ /* 0x000fca000ff1e0ff */
[----:B------:R-:W-:Y:S01]  /*1bc0*/  IMAD.X R6, RZ, RZ, UR9, P0 ;  /* 0x00000009ff067e24 */ /* 0x000fe200080e06ff */
[----:B------:R-:W-:-:S04]  /*1bd0*/  LEA R4, P0, R3, UR12, 0x2 ;  /* 0x0000000c03047c11 */ /* 0x000fc8000f8010ff */
[----:B------:R-:W-:-:S05]  /*1be0*/  LEA.HI.X R5, R3, UR13, R6, 0x2, P0 ;  /* 0x0000000d03057c11 */ /* 0x000fca00080f1406 */
[----:B------:R-:W2:Y:S04]  /*1bf0*/  LDG.E R3, desc[UR14][R4.64] ;  /* 0x0000000e04037981 */ /* 0x000ea8000c1e1900 */
[----:B------:R-:W2:Y:S04]  /*1c00*/  LDG.E R6, desc[UR14][R4.64+0x400] ;  /* 0x0004000e04067981 */ /* 0x000ea8000c1e1900 */
[----:B------:R-:W3:Y:S04]  /*1c10*/  LDG.E R10, desc[UR14][R4.64+0x800] ;  /* 0x0008000e040a7981 */ /* 0x000ee8000c1e1900 */
[----:B------:R-:W3:Y:S01]  /*1c20*/  LDG.E R9, desc[UR14][R4.64+0xc00] ;  /* 0x000c000e04097981 */ /* 0x000ee2000c1e1900 */
[----:B------:R-:W-:Y:S01]  /*1c30*/  VIADD R2, R2, 0x400 ;  /* 0x0000040002027836 */ /* 0x000fe20000000000 */
[----:B--2---:R-:W-:-:S04]  /*1c40*/  IADD3 R3, PT, PT, R6, R3, R8 ;  /* 0x0000000306037210 */ /* 0x004fc80007ffe008 */
[----:B---3--:R-:W-:-:S07]  /*1c50*/  IADD3 R8, PT, PT, R9, R10, R3 ;  /* 0x0000000a09087210 */ /* 0x008fce0007ffe003 */
.L_x_751:
[----:B------:R-:W-:Y:S05]  /*1c60*/  BSYNC.RECONVERGENT B2 ;  /* 0x0000000000027941 */ /* 0x000fea0003800200 */
.L_x_750:
[----:B------:R-:W-:Y:S05]  /*1c70*/  @!P1 BRA `(.L_x_744) ;  /* 0x0000000000449947 */ /* 0x000fea0003800000 */
[----:B------:R-:W-:Y:S02]  /*1c80*/  LOP3.LUT R7, R7, 0xffff, RZ, 0xc0, !PT ;  /* 0x0000ffff07077812 */ /* 0x000fe400078ec0ff */
[----:B------:R-:W-:Y:S02]  /*1c90*/  IADD3 R6, P0, PT, R2, UR10, RZ ;  /* 0x0000000a02067c10 */ /* 0x000fe4000ff1e0ff */
[----:B------:R-:W-:Y:S02]  /*1ca0*/  LEA.HI R2, R7, 0x1, RZ, 0x18 ;  /* 0x0000000107027811 */ /* 0x000fe400078fc0ff */
[----:B------:R-:W-:Y:S01]  /*1cb0*/  LEA R5, P1, R6, UR12, 0x2 ;  /* 0x0000000c06057c11 */ /* 0x000fe2000f8210ff */
[----:B------:R-:W-:Y:S01]  /*1cc0*/  IMAD.X R3, RZ, RZ, UR7, P0 ;  /* 0x00000007ff037e24 */ /* 0x000fe200080e06ff */
[----:B------:R-:W-:-:S04]  /*1cd0*/  LOP3.LUT R2, R2, 0x3, RZ, 0xc0, !PT ;  /* 0x0000000302027812 */ /* 0x000fc800078ec0ff */
[----:B------:R-:W-:Y:S01]  /*1ce0*/  LEA.HI.X R6, R6, UR13, R3, 0x2, P1 ;  /* 0x0000000d06067c11 */ /* 0x000fe200088f1403 */
[----:B------:R-:W-:-:S07]  /*1cf0*/  IMAD.MOV R4, RZ, RZ, -R2 ;  /* 0x000000ffff047224 */ /* 0x000fce00078e0a02 */
.L_x_752:
[----:B------:R-:W-:Y:S02]  /*1d00*/  IMAD.MOV.U32 R3, RZ, RZ, R6 ;  /* 0x000000ffff037224 */ /* 0x000fe400078e0006 */
[----:B------:R-:W-:-:S05]  /*1d10*/  IMAD.MOV.U32 R2, RZ, RZ, R5 ;  /* 0x000000ffff027224 */ /* 0x000fca00078e0005 */
[----:B------:R-:W2:Y:S01]  /*1d20*/  LDG.E R3, desc[UR14][R2.64] ;  /* 0x0000000e02037981 */ /* 0x000ea2000c1e1900 */
[----:B------:R-:W-:Y:S01]  /*1d30*/  VIADD R4, R4, 0x1 ;  /* 0x0000000104047836 */ /* 0x000fe20000000000 */
[----:B------:R-:W-:-:S04]  /*1d40*/  IADD3 R5, P1, PT, R5, 0x400, RZ ;  /* 0x0000040005057810 */ /* 0x000fc80007f3e0ff */
[----:B------:R-:W-:Y:S01]  /*1d50*/  ISETP.NE.AND P0, PT, R4, RZ, PT ;  /* 0x000000ff0400720c */ /* 0x000fe20003f05270 */
[----:B------:R-:W-:Y:S02]  /*1d60*/  IMAD.X R6, RZ, RZ, R6, P1 ;  /* 0x000000ffff067224 */ /* 0x000fe400008e0606 */
[----:B--2---:R-:W-:-:S10]  /*1d70*/  IMAD.IADD R8, R3, 0x1, R8 ;  /* 0x0000000103087824 */ /* 0x004fd400078e0208 */
[----:B------:R-:W-:Y:S05]  /*1d80*/  @P0 BRA `(.L_x_752) ;  /* 0xfffffffc00dc0947 */ /* 0x000fea000383ffff */
.L_x_744:
[----:B------:R-:W-:Y:S05]  /*1d90*/  BSYNC.RECONVERGENT B1 ;  /* 0x0000000000017941 */ /* 0x000fea0003800200 */
.L_x_741:
        /* <DEDUP_REMOVED lines=37> */
[----:B0-----:R-:W0:Y:S01]  /*1ff0*/  LDS.64 R2, [UR4+0x20] ;  /* 0x00002004ff027984 */ /* 0x001e220008000a00 */
[----:B-1----:R-:W-:-:S04]  /*2000*/  IADD3 R0, PT, PT, R4, R0, R9 ;  /* 0x0000000004007210 */ /* 0x002fc80007ffe009 */
[----:B------:R-:W-:-:S04]  /*2010*/  IADD3 R0, PT, PT, R6, R0, R5 ;  /* 0x0000000006007210 */ /* 0x000fc80007ffe005 */
[----:B0-----:R-:W-:-:S05]  /*2020*/  IADD3 R0, PT, PT, R2, R0, R7 ;  /* 0x0000000002007210 */ /* 0x001fca0007ffe007 */
[----:B------:R-:W-:-:S07]  /*2030*/  IMAD.IADD R9, R0, 0x1, R3 ;  /* 0x0000000100097824 */ /* 0x000fce00078e0203 */
.L_x_740:
[----:B------:R-:W-:Y:S05]  /*2040*/  BSYNC.RECONVERGENT B0 ;  /* 0x0000000000007941 */ /* 0x000fea0003800200 */
.L_x_725:
[----:B------:R-:W-:Y:S05]  /*2050*/  @P0 EXIT ;  /* 0x000000000000094d */ /* 0x000fea0003800000 */
[----:B------:R-:W3:Y:S02]  /*2060*/  LDCU.64 UR4, c[0x0][0x388] ;  /* 0x00007100ff0477ac */ /* 0x000ee40008000a00 */
[----:B---3--:R-:W-:-:S06]  /*2070*/  UIMAD.WIDE.U32 UR4, UR16, 0x4, UR4 ;  /* 0x00000004100478a5 */ /* 0x008fcc000f8e0004 */
[----:B0-----:R-:W-:Y:S02]  /*2080*/  IMAD.U32 R2, RZ, RZ, UR4 ;  /* 0x00000004ff027e24 */ /* 0x001fe4000f8e00ff */
[----:B------:R-:W-:-:S05]  /*2090*/  IMAD.U32 R3, RZ, RZ, UR5 ;  /* 0x00000005ff037e24 */ /* 0x000fca000f8e00ff */
[----:B------:R-:W-:Y:S01]  /*20a0*/  STG.E desc[UR14][R2.64], R9 ;  /* 0x0000000902007986 */ /* 0x000fe2000c10190e */
[----:B------:R-:W-:Y:S05]  /*20b0*/  EXIT ;  /* 0x000000000000794d */ /* 0x000fea0003800000 */
.L_x_753:
        /* <DEDUP_REMOVED lines=12> */
.L_x_1632:


//--------------------- .text._ZN3cub18CUB_300001_SM_10006detail6reduce28DeviceReduceSingleTileKernelINS2_10policy_hubIiyN4cuda3std3__44plusIiEEE10Policy1000EN6thrust24THRUST_300001_SM_1000_NS10device_ptrIiEEPiyS9_iiNS7_10__identityEEEvT0_T1_T2_T3_T4_T6_ --------------------------
	.section	.text._ZN3cub18CUB_300001_SM_10006detail6reduce28DeviceReduceSingleTileKernelINS2_10policy_hubIiyN4cuda3std3__44plusIiEEE10Policy1000EN6thrust24THRUST_300001_SM_1000_NS10device_ptrIiEEPiyS9_iiNS7_10__identityEEEvT0_T1_T2_T3_T4_T6_,"ax",@progbits
	.align	128
        .global         _ZN3cub18CUB_300001_SM_10006detail6reduce28DeviceReduceSingleTileKernelINS2_10policy_hubIiyN4cuda3std3__44plusIiEEE10Policy1000EN6thrust24THRUST_300001_SM_1000_NS10device_ptrIiEEPiyS9_iiNS7_10__identityEEEvT0_T1_T2_T3_T4_T6_
        .type           _ZN3cub18CUB_300001_SM_10006detail6reduce28DeviceReduceSingleTileKernelINS2_10policy_hubIiyN4cuda3std3__44plusIiEEE10Policy1000EN6thrust24THRUST_300001_SM_1000_NS10device_ptrIiEEPiyS9_iiNS7_10__identityEEEvT0_T1_T2_T3_T4_T6_,@function
        .size           _ZN3cub18CUB_300001_SM_10006detail6reduce28DeviceReduceSingleTileKernelINS2_10policy_hubIiyN4cuda3std3__44plusIiEEE10Policy1000EN6thrust24THRUST_300001_SM_1000_NS10device_ptrIiEEPiyS9_iiNS7_10__identityEEEvT0_T1_T2_T3_T4_T6_,(.L_x_1633 - _ZN3cub18CUB_300001_SM_10006detail6reduce28DeviceReduceSingleTileKernelINS2_10policy_hubIiyN4cuda3std3__44plusIiEEE10Policy1000EN6thrust24THRUST_300001_SM_1000_NS10device_ptrIiEEPiyS9_iiNS7_10__identityEEEvT0_T1_T2_T3_T4_T6_)
        .other          _ZN3cub18CUB_300001_SM_10006detail6reduce28DeviceReduceSingleTileKernelINS2_10policy_hubIiyN4cuda3std3__44plusIiEEE10Policy1000EN6thrust24THRUST_300001_SM_1000_NS10device_ptrIiEEPiyS9_iiNS7_10__identityEEEvT0_T1_T2_T3_T4_T6_,@"STO_CUDA_ENTRY STV_DEFAULT"
_ZN3cub18CUB_300001_SM_10006detail6reduce28DeviceReduceSingleTileKernelINS2_10policy_hubIiyN4cuda3std3__44plusIiEEE10Policy1000EN6thrust24THRUST_300001_SM_1000_NS10device_ptrIiEEPiyS9_iiNS7_10__identityEEEvT0_T1_T2_T3_T4_T6_:
.text._ZN3cub18CUB_300001_SM_10006detail6reduce28DeviceReduceSingleTileKernelINS2_10policy_hubIiyN4cuda3std3__44plusIiEEE10Policy1000EN6thrust24THRUST_300001_SM_1000_NS10device_ptrIiEEPiyS9_iiNS7_10__identityEEEvT0_T1_T2_T3_T4_T6_:
[----:B------:R-:W-:Y:S01]  /*0000*/  LDC R1, c[0x0][0x37c] ;  /* 0x0000df00ff017b82 */ /* 0x000fe20000000800 */
[----:B------:R-:W0:Y:S01]  /*0010*/  LDCU.64 UR4, c[0x0][0x390] ;  /* 0x00007200ff0477ac */ /* 0x000e220008000a00 */
[----:B------:R-:W1:Y:S01]  /*0020*/  LDCU.64 UR6, c[0x0][0x358] ;  /* 0x00006b00ff0677ac */ /* 0x000e620008000a00 */
[----:B0-----:R-:W-:Y:S02]  /*0030*/  IMAD.U32 R4, RZ, RZ, UR4 ;  /* 0x00000004ff047e24 */ /* 0x001fe4000f8e00ff */
[----:B------:R-:W-:-:S03]  /*0040*/  IMAD.U32 R0, RZ, RZ, UR5 ;  /* 0x00000005ff007e24 */ /* 0x000fc6000f8e00ff */
[----:B------:R-:W-:-:S04]  /*0050*/  ISETP.NE.U32.AND P0, PT, R4, RZ, PT ;  /* 0x000000ff0400720c */ /* 0x000fc80003f05070 */
[----:B------:R-:W-:-:S13]  /*0060*/  ISETP.NE.AND.EX P0, PT, R0, RZ, PT, P0 ;  /* 0x000000ff0000720c */ /* 0x000fda0003f05300 */
        /* <DEDUP_REMOVED lines=8> */
.L_x_754:
[----:B------:R-:W-:Y:S01]  /*00f0*/  ISETP.GT.U32.AND P0, PT, R4, 0xfff, PT ;  /* 0x00000fff0400780c */ /* 0x000fe20003f04070 */
[----:B------:R-:W-:Y:S03]  /*0100*/  BSSY.RECONVERGENT B0, `(.L_x_755) ;  /* 0x00001d1000007945 */ /* 0x000fe60003800200 */
[----:B------:R-:W-:-:S13]  /*0110*/  ISETP.GT.U32.AND.EX P0, PT, R0, RZ, PT, P0 ;  /* 0x000000ff0000720c */ /* 0x000fda0003f04100 */
[----:B------:R-:W-:Y:S05]  /*0120*/  @P0 BRA `(.L_x_756) ;  /* 0x0000000c00940947 */ /* 0x000fea0003800000 */
[----:B------:R-:W0:Y:S01]  /*0130*/  S2R R5, SR_TID.X ;  /* 0x0000000000057919 */ /* 0x000e220000002100 */
[----:B------:R-:W-:Y:S01]  /*0140*/  BSSY.RECONVERGENT B1, `(.L_x_757) ;  /* 0x0000009000017945 */ /* 0x000fe20003800200 */
[----:B------:R-:W-:Y:S01]  /*0150*/  IMAD.MOV.U32 R6, RZ, RZ, RZ ;  /* 0x000000ffff067224 */ /* 0x000fe200078e00ff */
[----:B0-----:R-:W-:Y:S01]  /*0160*/  ISETP.GE.U32.AND P0, PT, R5, R4, PT ;  /* 0x000000040500720c */ /* 0x001fe20003f06070 */
[----:B------:R-:W-:-:S12]  /*0170*/  IMAD.MOV.U32 R7, RZ, RZ, R5 ;  /* 0x000000ffff077224 */ /* 0x000fd800078e0005 */
[----:B------:R-:W-:Y:S05]  /*0180*/  @P0 BRA `(.L_x_758) ;  /* 0x0000000000100947 */ /* 0x000fea0003800000 */
[----:B------:R-:W0:Y:S02]  /*0190*/  LDC.64 R2, c[0x0][0x380] ;  /* 0x0000e000ff027b82 */ /* 0x000e240000000a00 */
[----:B0-----:R-:W-:-:S05]  /*01a0*/  IMAD.WIDE.U32 R2, R5, 0x4, R2 ;  /* 0x0000000405027825 */ /* 0x001fca00078e0002 */
[----:B------:R0:W5:Y:S01]  /*01b0*/  LDG.E R6, desc[UR6][R2.64] ;  /* 0x0000000602067981 */ /* 0x000162000c1e1900 */
[----:B------:R-:W-:-:S07]  /*01c0*/  VIADD R7, R5, 0x100 ;  /* 0x0000010005077836 */ /* 0x000fce0000000000 */
.L_x_758:
[----:B------:R-:W-:Y:S05]  /*01d0*/  BSYNC.RECONVERGENT B1 ;  /* 0x0000000000017941 */ /* 0x000fea0003800200 */
.L_x_757:
[----:B------:R-:W-:Y:S01]  /*01e0*/  ISETP.GE.U32.AND P0, PT, R7, R4, PT ;  /* 0x000000040700720c */ /* 0x000fe20003f06070 */
[----:B------:R-:W-:-:S12]  /*01f0*/  BSSY.RECONVERGENT B1, `(.L_x_759) ;  /* 0x0000060000017945 */ /* 0x000fd80003800200 */
[----:B------:R-:W-:Y:S05]  /*0200*/  @P0 BRA `(.L_x_760) ;  /* 0x0000000400780947 */ /* 0x000fea0003800000 */
[----:B0-----:R-:W-:Y:S01]  /*0210*/  LOP3.LUT R3, RZ, R7, RZ, 0x33, !PT ;  /* 0x00000007ff037212 */ /* 0x001fe200078e33ff */
[----:B------:R-:W-:Y:S04]  /*0220*/  BSSY.RECONVERGENT B2, `(.L_x_761) ;  /* 0x000002c000027945 */ /* 0x000fe80003800200 */
[----:B------:R-:W-:-:S05]  /*0230*/  IMAD.IADD R3, R3, 0x1, R4 ;  /* 0x0000000103037824 */ /* 0x000fca00078e0204 */
[C---:B------:R-:W-:Y:S02]  /*0240*/  ISETP.GE.U32.AND P0, PT, R3.reuse, 0xf00, PT ;  /* 0x00000f000300780c */ /* 0x040fe40003f06070 */
[----:B------:R-:W-:-:S04]  /*0250*/  LEA.HI R8, R3, 0x1, RZ, 0x18 ;  /* 0x0000000103087811 */ /* 0x000fc800078fc0ff */
[----:B------:R-:W-:-:S04]  /*0260*/  LOP3.LUT R22, R8, 0xf, RZ, 0xc0, !PT ;  /* 0x0000000f08167812 */ /* 0x000fc800078ec0ff */
[----:B------:R-:W-:-:S03]  /*0270*/  ISETP.NE.AND P1, PT, R22, RZ, PT ;  /* 0x000000ff1600720c */ /* 0x000fc60003f25270 */
[----:B------:R-:W-:Y:S10]  /*0280*/  @!P0 BRA `(.L_x_762) ;  /* 0x0000000000948947 */ /* 0x000ff40003800000 */
[----:B------:R-:W0:Y:S01]  /*0290*/  LDC.64 R2, c[0x0][0x380] ;  /* 0x0000e000ff027b82 */ /* 0x000e220000000a00 */
[----:B------:R-:W-:-:S05]  /*02a0*/  LOP3.LUT R9, R8, 0x1fffff0, RZ, 0xc0, !PT ;  /* 0x01fffff008097812 */ /* 0x000fca00078ec0ff */
[----:B------:R-:W-:Y:S02]  /*02b0*/  IMAD.MOV R9, RZ, RZ, -R9 ;  /* 0x000000ffff097224 */ /* 0x000fe400078e0a09 */
[----:B0-----:R-:W-:-:S03]  /*02c0*/  IMAD.WIDE.U32 R2, R7, 0x4, R2 ;  /* 0x0000000407027825 */ /* 0x001fc600078e0002 */
[----:B------:R-:W-:-:S05]  /*02d0*/  IADD3 R15, P0, PT, R2, 0x2000, RZ ;  /* 0x00002000020f7810 */ /* 0x000fca0007f1e0ff */
[----:B------:R-:W-:-:S08]  /*02e0*/  IMAD.X R3, RZ, RZ, R3, P0 ;  /* 0x000000ffff037224 */ /* 0x000fd000000e0603 */
.L_x_763:
        /* <DEDUP_REMOVED lines=31> */
.L_x_762:
[----:B------:R-:W-:Y:S05]  /*04e0*/  BSYNC.RECONVERGENT B2 ;  /* 0x0000000000027941 */ /* 0x000fea0003800200 */
.L_x_761:
[----:B------:R-:W-:Y:S05]  /*04f0*/  @!P1 BRA `(.L_x_760) ;  /* 0x0000000000bc9947 */ /* 0x000fea0003800000 */
[----:B------:R-:W-:Y:S01]  /*0500*/  ISETP.GE.U32.AND P0, PT, R22, 0x8, PT ;  /* 0x000000081600780c */ /* 0x000fe20003f06070 */
[----:B------:R-:W-:Y:S01]  /*0510*/  BSSY.RECONVERGENT B2, `(.L_x_764) ;  /* 0x0000013000027945 */ /* 0x000fe20003800200 */
[----:B------:R-:W-:-:S04]  /*0520*/  LOP3.LUT R17, R8, 0x7, RZ, 0xc0, !PT ;  /* 0x0000000708117812 */ /* 0x000fc800078ec0ff */
[----:B------:R-:W-:-:S07]  /*0530*/  ISETP.NE.AND P1, PT, R17, RZ, PT ;  /* 0x000000ff1100720c */ /* 0x000fce0003f25270 */
[----:B------:R-:W-:Y:S06]  /*0540*/  @!P0 BRA `(.L_x_765) ;  /* 0x00000000003c8947 */ /* 0x000fec0003800000 */
[----:B------:R-:W0:Y:S02]  /*0550*/  LDC.64 R2, c[0x0][0x380] ;  /* 0x0000e000ff027b82 */ /* 0x000e240000000a00 */
[----:B0-----:R-:W-:-:S05]  /*0560*/  IMAD.WIDE R2, R7, 0x4, R2 ;  /* 0x0000000407027825 */ /* 0x001fca00078e0202 */
        /* <DEDUP_REMOVED lines=13> */
.L_x_765:
[----:B------:R-:W-:Y:S05]  /*0640*/  BSYNC.RECONVERGENT B2 ;  /* 0x0000000000027941 */ /* 0x000fea0003800200 */
.L_x_764:
        /* <DEDUP_REMOVED lines=11> */
[----:B------:R-:W3:Y:S01]  /*0700*/  LDG.E R12, desc[UR6][R2.64+0xc00] ;  /* 0x000c0006020c7981 */ /* 0x000ee2000c1e1900 */
[----:B------:R-:W-:Y:S01]  /*0710*/  VIADD R7, R7, 0x400 ;  /* 0x0000040007077836 */ /* 0x000fe20000000000 */
[----:B--2--5:R-:W-:-:S04]  /*0720*/  IADD3 R6, PT, PT, R8, R9, R6 ;  /* 0x0000000908067210 */ /* 0x024fc80007ffe006 */
[----:B---3--:R-:W-:-:S07]  /*0730*/  IADD3 R6, PT, PT, R12, R11, R6 ;  /* 0x0000000b0c067210 */ /* 0x008fce0007ffe006 */
.L_x_767:
[----:B------:R-:W-:Y:S05]  /*0740*/  BSYNC.RECONVERGENT B2 ;  /* 0x0000000000027941 */ /* 0x000fea0003800200 */
.L_x_766:
[----:B------:R-:W-:Y:S05]  /*0750*/  @!P1 BRA `(.L_x_760) ;  /* 0x0000000000249947 */ /* 0x000fea0003800000 */
[----:B------:R-:W0:Y:S01]  /*0760*/  LDC.64 R8, c[0x0][0x380] ;  /* 0x0000e000ff087b82 */ /* 0x000e220000000a00 */
[----:B------:R-:W-:-:S07]  /*0770*/  IMAD.MOV R10, RZ, RZ, -R10 ;  /* 0x000000ffff0a7224 */ /* 0x000fce00078e0a0a */
.L_x_768:
[----:B0-----:R-:W-:-:S06]  /*0780*/  IMAD.WIDE R2, R7, 0x4, R8 ;  /* 0x0000000407027825 */ /* 0x001fcc00078e0208 */
[----:B------:R-:W2:Y:S01]  /*0790*/  LDG.E R3, desc[UR6][R2.64] ;  /* 0x0000000602037981 */ /* 0x000ea2000c1e1900 */
[----:B------:R-:W-:Y:S02]  /*07a0*/  VIADD R10, R10, 0x1 ;  /* 0x000000010a0a7836 */ /* 0x000fe40000000000 */
[----:B------:R-:W-:-:S03]  /*07b0*/  VIADD R7, R7, 0x100 ;  /* 0x0000010007077836 */ /* 0x000fc60000000000 */
[----:B------:R-:W-:Y:S01]  /*07c0*/  ISETP.NE.AND P0, PT, R10, RZ, PT ;  /* 0x000000ff0a00720c */ /* 0x000fe20003f05270 */
[----:B--2--5:R-:W-:-:S12]  /*07d0*/  IMAD.IADD R6, R3, 0x1, R6 ;  /* 0x0000000103067824 */ /* 0x024fd800078e0206 */
[----:B------:R-:W-:Y:S05]  /*07e0*/  @P0 BRA `(.L_x_768) ;  /* 0xfffffffc00e40947 */ /* 0x000fea000383ffff */
.L_x_760:
[----:B------:R-:W-:Y:S05]  /*07f0*/  BSYNC.RECONVERGENT B1 ;  /* 0x0000000000017941 */ /* 0x000fea0003800200 */
.L_x_759:
[----:B------:R-:W-:-:S04]  /*0800*/  ISETP.GE.U32.AND P0, PT, R4, 0x100, PT ;  /* 0x000001000400780c */ /* 0x000fc80003f06070 */
[----:B------:R-:W-:-:S13]  /*0810*/  ISETP.GE.U32.AND.EX P0, PT, R0, RZ, PT, P0 ;  /* 0x000000ff0000720c */ /* 0x000fda0003f06100 */
[----:B------:R-:W-:Y:S05]  /*0820*/  @!P0 BRA `(.L_x_769) ;  /* 0x0000000000ac8947 */ /* 0x000fea0003800000 */
[----:B------:R-:W1:Y:S01]  /*0830*/  S2R R8, SR_LANEID ;  /* 0x0000000000087919 */ /* 0x000e620000000000 */
[----:B------:R-:W-:Y:S01]  /*0840*/  ISETP.NE.AND P5, PT, R5, RZ, PT ;  /* 0x000000ff0500720c */ /* 0x000fe20003fa5270 */
[----:B-----5:R-:W0:Y:S01]  /*0850*/  SHFL.DOWN PT, R0, R6, 0x1, 0x1f ;  /* 0x08201f0006007f89 */ /* 0x020e2200000e0000 */
[C---:B-1----:R-:W-:Y:S02]  /*0860*/  ISETP.GT.AND P0, PT, R8.reuse, 0x1e, PT ;  /* 0x0000001e0800780c */ /* 0x042fe40003f04270 */
[----:B------:R-:W-:Y:S02]  /*0870*/  ISETP.NE.AND P1, PT, R8, RZ, PT ;  /* 0x000000ff0800720c */ /* 0x000fe40003f25270 */
[----:B0-----:R-:W-:Y:S02]  /*0880*/  SEL R3, R0, RZ, !P0 ;  /* 0x000000ff00037207 */ /* 0x001fe40004000000 */
        /* <DEDUP_REMOVED lines=21> */
[----:B0-----:R-:W-:-:S05]  /*09e0*/  SEL R3, R3, RZ, !P0 ;  /* 0x000000ff03037207 */ /* 0x001fca0004000000 */
[----:B------:R-:W-:-:S05]  /*09f0*/  IMAD.IADD R7, R2, 0x1, R3 ;  /* 0x0000000102077824 */ /* 0x000fca00078e0203 */
[----:B------:R1:W-:Y:S01]  /*0a00*/  @!P1 STS [R0+0x8], R7 ;  /* 0x0000080700009388 */ /* 0x0003e20000000800 */
[----:B------:R-:W-:Y:S06]  /*0a10*/  BAR.SYNC.DEFER_BLOCKING 0x0 ;  /* 0x0000000000007b1d */ /* 0x000fec0000010000 */
[----:B------:R-:W-:Y:S05]  /*0a20*/  @P5 BRA `(.L_x_770) ;  /* 0x0000001000f85947 */ /* 0x000fea0003800000 */
[----:B------:R-:W0:Y:S01]  /*0a30*/  S2UR UR5, SR_CgaCtaId ;  /* 0x00000000000579c3 */ /* 0x000e220000008800 */
[----:B------:R-:W-:Y:S02]  /*0a40*/  UMOV UR4, 0x400 ;  /* 0x0000040000047882 */ /* 0x000fe40000000000 */
[----:B0-----:R-:W-:-:S09]  /*0a50*/  ULEA UR4, UR5, UR4, 0x18 ;  /* 0x0000000405047291 */ /* 0x001fd2000f8ec0ff */
[----:B-1----:R-:W-:Y:S04]  /*0a60*/  LDS R0, [UR4+0xc] ;  /* 0x00000c04ff007984 */ /* 0x002fe80008000800 */
[----:B------:R-:W0:Y:S04]  /*0a70*/  LDS.128 R8, [UR4+0x10] ;  /* 0x00001004ff087984 */ /* 0x000e280008000c00 */
[----:B------:R-:W1:Y:S01]  /*0a80*/  LDS.64 R2, [UR4+0x20] ;  /* 0x00002004ff027984 */ /* 0x000e620008000a00 */
[----:B0-----:R-:W-:-:S04]  /*0a90*/  IADD3 R0, PT, PT, R8, R0, R7 ;  /* 0x0000000008007210 */ /* 0x001fc80007ffe007 */
[----:B------:R-:W-:-:S04]  /*0aa0*/  IADD3 R0, PT, PT, R10, R0, R9 ;  /* 0x000000000a007210 */ /* 0x000fc80007ffe009 */
[----:B-1----:R-:W-:-:S05]  /*0ab0*/  IADD3 R0, PT, PT, R2, R0, R11 ;  /* 0x0000000002007210 */ /* 0x002fca0007ffe00b */
[----:B------:R-:W-:Y:S01]  /*0ac0*/  IMAD.IADD R7, R0, 0x1, R3 ;  /* 0x0000000100077824 */ /* 0x000fe200078e0203 */
[----:B------:R-:W-:Y:S06]  /*0ad0*/  BRA `(.L_x_770) ;  /* 0x0000001000cc7947 */ /* 0x000fec0003800000 */
.L_x_769:
[C---:B0-----:R-:W-:Y:S01]  /*0ae0*/  LOP3.LUT R2, R5.reuse, 0x3e0, RZ, 0xc0, !PT ;  /* 0x000003e005027812 */ /* 0x041fe200078ec0ff */
[----:B------:R-:W0:Y:S01]  /*0af0*/  S2R R12, SR_LANEID ;  /* 0x00000000000c7919 */ /* 0x000e220000000000 */
[----:B------:R-:W-:Y:S02]  /*0b00*/  ISETP.NE.AND P5, PT, R5, RZ, PT ;  /* 0x000000ff0500720c */ /* 0x000fe40003fa5270 */
[----:B------:R-:W-:Y:S01]  /*0b10*/  LOP3.LUT R7, RZ, R2, RZ, 0x33, !PT ;  /* 0x00000002ff077212 */ /* 0x000fe200078e33ff */
[----:B------:R-:W-:-:S04]  /*0b20*/  VIADD R3, R2, 0x20 ;  /* 0x0000002002037836 */ /* 0x000fc80000000000 */
[----:B------:R-:W-:Y:S01]  /*0b30*/  IMAD.IADD R7, R7, 0x1, R4 ;  /* 0x0000000107077824 */ /* 0x000fe200078e0204 */
[----:B------:R-:W-:-:S04]  /*0b40*/  ISETP.GT.U32.AND P0, PT, R3, R4, PT ;  /* 0x000000040300720c */ /* 0x000fc80003f04070 */
        /* <DEDUP_REMOVED lines=10> */
[----:B------:R-:W-:Y:S01]  /*0bf0*/  @!P1 SHF.R.U32.HI R9, RZ, 0x3, R5 ;  /* 0x00000003ff099819 */ /* 0x000fe20000011605 */
[----:B------:R-:W1:Y:S03]  /*0c00*/  SHFL.DOWN PT, R7, R2, 0x2, R3 ;  /* 0x0840000002077989 */ /* 0x000e6600000e0003 */
[----:B------:R-:W-:Y:S02]  /*0c10*/  @!P1 LOP3.LUT R9, R9, 0x7c, RZ, 0xc0, !PT ;  /* 0x0000007c09099812 */ /* 0x000fe400078ec0ff */
[----:B-1----:R-:W-:Y:S02]  /*0c20*/  SEL R7, R7, RZ, !P0 ;  /* 0x000000ff07077207 */ /* 0x002fe40004000000 */
[----:B------:R-:W-:Y:S02]  /*0c30*/  ISETP.GT.AND P0, PT, R10, R3, PT ;  /* 0x000000030a00720c */ /* 0x000fe40003f04270 */
[----:B------:R-:W-:Y:S01]  /*0c40*/  @!P1 MOV R10, 0x400 ;  /* 0x00000400000a9802 */ /* 0x000fe20000000f00 */
[----:B------:R-:W-:-:S02]  /*0c50*/  IMAD.IADD R8, R2, 0x1, R7 ;  /* 0x0000000102087824 */ /* 0x000fc400078e0207 */
[----:B------:R-:W-:Y:S01]  /*0c60*/  VIADD R2, R12, 0x8 ;  /* 0x000000080c027836 */ /* 0x000fe20000000000 */
[----:B0-----:R-:W-:Y:S02]  /*0c70*/  @!P1 LEA R10, R11, R10, 0x18 ;  /* 0x0000000a0b0a9211 */ /* 0x001fe400078ec0ff */
        /* <DEDUP_REMOVED lines=11> */
[----:B0-----:R-:W-:-:S05]  /*0d30*/  SEL R7, R7, RZ, !P0 ;  /* 0x000000ff07077207 */ /* 0x001fca0004000000 */
[----:B------:R-:W-:-:S05]  /*0d40*/  IMAD.IADD R7, R2, 0x1, R7 ;  /* 0x0000000102077824 */ /* 0x000fca00078e0207 */
[----:B------:R0:W-:Y:S01]  /*0d50*/  @!P1 STS [R10+0x8], R7 ;  /* 0x000008070a009388 */ /* 0x0001e20000000800 */
[----:B------:R-:W-:Y:S06]  /*0d60*/  BAR.SYNC.DEFER_BLOCKING 0x0 ;  /* 0x0000000000007b1d */ /* 0x000fec0000010000 */
[----:B------:R-:W-:Y:S05]  /*0d70*/  @P5 BRA `(.L_x_770) ;  /* 0x0000001000245947 */ /* 0x000fea0003800000 */
[----:B------:R-:W1:Y:S01]  /*0d80*/  S2UR UR5, SR_CgaCtaId ;  /* 0x00000000000579c3 */ /* 0x000e620000008800 */
[----:B------:R-:W-:Y:S01]  /*0d90*/  UMOV UR4, 0x400 ;  /* 0x0000040000047882 */ /* 0x000fe20000000000 */
[C---:B------:R-:W-:Y:S02]  /*0da0*/  ISETP.GT.U32.AND P0, PT, R4.reuse, 0x40, PT ;  /* 0x000000400400780c */ /* 0x040fe40003f04070 */
[C---:B------:R-:W-:Y:S02]  /*0db0*/  ISETP.GT.U32.AND P6, PT, R4.reuse, 0x20, PT ;  /* 0x000000200400780c */ /* 0x040fe40003fc4070 */
[C---:B------:R-:W-:Y:S02]  /*0dc0*/  ISETP.GT.U32.AND P4, PT, R4.reuse, 0x60, PT ;  /* 0x000000600400780c */ /* 0x040fe40003f84070 */
[----:B------:R-:W-:Y:S02]  /*0dd0*/  ISETP.GT.U32.AND P2, PT, R4, 0x80, PT ;  /* 0x000000800400780c */ /* 0x000fe40003f44070 */
[----:B------:R-:W-:-:S02]  /*0de0*/  ISETP.GT.U32.AND.EX P0, PT, R0, RZ, PT, P0 ;  /* 0x000000ff0000720c */ /* 0x000fc40003f04100 */
[----:B------:R-:W-:Y:S02]  /*0df0*/  ISETP.GT.U32.AND.EX P6, PT, R0, RZ, PT, P6 ;  /* 0x000000ff0000720c */ /* 0x000fe40003fc4160 */
[C---:B------:R-:W-:Y:S02]  /*0e00*/  ISETP.GT.U32.AND P3, PT, R4.reuse, 0xa0, PT ;  /* 0x000000a00400780c */ /* 0x040fe40003f64070 */
[----:B------:R-:W-:Y:S02]  /*0e10*/  ISETP.GT.U32.AND P1, PT, R4, 0xc0, PT ;  /* 0x000000c00400780c */ /* 0x000fe40003f24070 */
[C---:B------:R-:W-:Y:S02]  /*0e20*/  ISETP.GT.U32.AND.EX P4, PT, R0.reuse, RZ, PT, P4 ;  /* 0x000000ff0000720c */ /* 0x040fe40003f84140 */
[C---:B------:R-:W-:Y:S02]  /*0e30*/  ISETP.GT.U32.AND.EX P2, PT, R0.reuse, RZ, PT, P2 ;  /* 0x000000ff0000720c */ /* 0x040fe40003f44120 */
[C---:B------:R-:W-:Y:S01]  /*0e40*/  ISETP.GT.U32.AND.EX P3, PT, R0.reuse, RZ, PT, P3 ;  /* 0x000000ff0000720c */ /* 0x040fe20003f64130 */
[----:B-1----:R-:W-:Y:S01]  /*0e50*/  ULEA UR4, UR5, UR4, 0x18 ;  /* 0x0000000405047291 */ /* 0x002fe2000f8ec0ff */
[----:B------:R-:W-:-:S08]  /*0e60*/  ISETP.GT.U32.AND.EX P1, PT, R0, RZ, PT, P1 ;  /* 0x000000ff0000720c */ /* 0x000fd00003f24110 */
[----:B0-----:R-:W0:Y:S04]  /*0e70*/  LDS.128 R8, [UR4+0x10] ;  /* 0x00001004ff087984 */ /* 0x001e280008000c00 */
[----:B------:R-:W1:Y:S04]  /*0e80*/  LDS R5, [UR4+0xc] ;  /* 0x00000c04ff057984 */ /* 0x000e680008000800 */
[----:B------:R-:W2:Y:S01]  /*0e90*/  LDS.64 R2, [UR4+0x20] ;  /* 0x00002004ff027984 */ /* 0x000ea20008000a00 */
[----:B0-----:R-:W-:Y:S02]  /*0ea0*/  SEL R8, R8, RZ, P0 ;  /* 0x000000ff08087207 */ /* 0x001fe40000000000 */
[----:B------:R-:W-:-:S02]  /*0eb0*/  ISETP.GT.U32.AND P0, PT, R4, 0xe0, PT ;  /* 0x000000e00400780c */ /* 0x000fc40003f04070 */
[----:B-1----:R-:W-:Y:S02]  /*0ec0*/  SEL R6, R5, RZ, P6 ;  /* 0x000000ff05067207 */ /* 0x002fe40003000000 */
[----:B------:R-:W-:Y:S02]  /*0ed0*/  SEL R9, R9, RZ, P4 ;  /* 0x000000ff09097207 */ /* 0x000fe40002000000 */
[----:B------:R-:W-:Y:S02]  /*0ee0*/  IADD3 R6, PT, PT, R8, R6, R7 ;  /* 0x0000000608067210 */ /* 0x000fe40007ffe007 */
[----:B------:R-:W-:Y:S02]  /*0ef0*/  SEL R10, R10, RZ, P2 ;  /* 0x000000ff0a0a7207 */ /* 0x000fe40001000000 */
[----:B------:R-:W-:Y:S02]  /*0f00*/  ISETP.GT.U32.AND.EX P0, PT, R0, RZ, PT, P0 ;  /* 0x000000ff0000720c */ /* 0x000fe40003f04100 */
[----:B------:R-:W-:-:S02]  /*0f10*/  SEL R11, R11, RZ, P3 ;  /* 0x000000ff0b0b7207 */ /* 0x000fc40001800000 */
[----:B------:R-:W-:Y:S02]  /*0f20*/  IADD3 R6, PT, PT, R10, R6, R9 ;  /* 0x000000060a067210 */ /* 0x000fe40007ffe009 */
[----:B--2---:R-:W-:Y:S02]  /*0f30*/  SEL R2, R2, RZ, P1 ;  /* 0x000000ff02027207 */ /* 0x004fe40000800000 */
[----:B------:R-:W-:Y:S02]  /*0f40*/  SEL R3, R3, RZ, P0 ;  /* 0x000000ff03037207 */ /* 0x000fe40000000000 */
[----:B------:R-:W-:-:S05]  /*0f50*/  IADD3 R2, PT, PT, R2, R6, R11 ;  /* 0x0000000602027210 */ /* 0x000fca0007ffe00b */
[----:B------:R-:W-:Y:S01]  /*0f60*/  IMAD.IADD R7, R2, 0x1, R3 ;  /* 0x0000000102077824 */ /* 0x000fe200078e0203 */
[----:B------:R-:W-:Y:S06]  /*0f70*/  BRA `(.L_x_770) ;  /* 0x0000000c00a47947 */ /* 0x000fec0003800000 */
.L_x_756:
[----:B------:R-:W0:Y:S01]  /*0f80*/  S2R R8, SR_TID.X ;  /* 0x0000000000087919 */ /* 0x000e220000002100 */
[----:B------:R-:W0:Y:S02]  /*0f90*/  LDC.64 R2, c[0x0][0x380] ;  /* 0x0000e000ff027b82 */ /* 0x000e240000000a00 */
[----:B0-----:R-:W-:-:S05]  /*0fa0*/  IMAD.WIDE.U32 R2, R8, 0x4, R2 ;  /* 0x0000000408027825 */ /* 0x001fca00078e0002 */
        /* <DEDUP_REMOVED lines=16> */
[----:B--2---:R-:W-:-:S04]  /*10b0*/  IADD3 R5, PT, PT, R7, R6, R5 ;  /* 0x0000000607057210 */ /* 0x004fc80007ffe005 */
[----:B---3--:R-:W-:Y:S01]  /*10c0*/  IADD3 R5, PT, PT, R12, R9, R5 ;  /* 0x000000090c057210 */ /* 0x008fe20007ffe005 */
[----:B------:R-:W-:Y:S01]  /*10d0*/  IMAD.MOV.U32 R9, RZ, RZ, 0x1000 ;  /* 0x00001000ff097424 */ /* 0x000fe200078e00ff */
[----:B------:R-:W-:-:S04]  /*10e0*/  IADD3 R12, P1, PT, R4, -0x1000, RZ ;  /* 0xfffff000040c7810 */ /* 0x000fc80007f3e0ff */
[----:B------:R-:W-:Y:S02]  /*10f0*/  ISETP.GE.U32.AND P0, PT, R12, 0x1000, PT ;  /* 0x000010000c00780c */ /* 0x000fe40003f06070 */
[----:B----4-:R-:W-:Y:S01]  /*1100*/  IADD3 R5, PT, PT, R14, R11, R5 ;  /* 0x0000000b0e057210 */ /* 0x010fe20007ffe005 */
[----:B------:R-:W-:Y:S01]  /*1110*/  IMAD.MOV.U32 R11, RZ, RZ, RZ ;  /* 0x000000ffff0b7224 */ /* 0x000fe200078e00ff */
[----:B------:R-:W-:-:S04]  /*1120*/  IADD3.X R14, PT, PT, R0, -0x1, RZ, P1, !PT ;  /* 0xffffffff000e7810 */ /* 0x000fc80000ffe4ff */
[----:B------:R-:W-:Y:S02]  /*1130*/  ISETP.GE.U32.AND.EX P0, PT, R14, RZ, PT, P0 ;  /* 0x000000ff0e00720c */ /* 0x000fe40003f06100 */
[----:B-----5:R-:W-:-:S04]  /*1140*/  IADD3 R5, PT, PT, R16, R13, R5 ;  /* 0x0000000d10057210 */ /* 0x020fc80007ffe005 */
[----:B------:R-:W-:-:S04]  /*1150*/  IADD3 R5, PT, PT, R18, R15, R5 ;  /* 0x0000000f12057210 */ /* 0x000fc80007ffe005 */
[----:B------:R-:W-:-:S04]  /*1160*/  IADD3 R5, PT, PT, R20, R17, R5 ;  /* 0x0000001114057210 */ /* 0x000fc80007ffe005 */
[----:B------:R-:W-:-:S05]  /*1170*/  IADD3 R5, PT, PT, R22, R19, R5 ;  /* 0x0000001316057210 */ /* 0x000fca0007ffe005 */
[----:B------:R-:W-:Y:S01]  /*1180*/  IMAD.IADD R10, R10, 0x1, R5 ;  /* 0x000000010a0a7824 */ /* 0x000fe200078e0205 */
[----:B------:R-:W-:Y:S06]  /*1190*/  @!P0 BRA `(.L_x_771) ;  /* 0x0000000000a08947 */ /* 0x000fec0003800000 */
[----:B------:R-:W0:Y:S01]  /*11a0*/  LDC.64 R4, c[0x0][0x390] ;  /* 0x0000e400ff047b82 */ /* 0x000e220000000a00 */
[----:B------:R-:W-:Y:S02]  /*11b0*/  IMAD.MOV.U32 R9, RZ, RZ, 0x1000 ;  /* 0x00001000ff097424 */ /* 0x000fe400078e00ff */
[----:B------:R-:W-:-:S07]  /*11c0*/  IMAD.MOV.U32 R11, RZ, RZ, RZ ;  /* 0x000000ffff0b7224 */ /* 0x000fce00078e00ff */
.L_x_773:
[----:B------:R-:W-:-:S04]  /*11d0*/  LEA R6, P0, R9, R2, 0x2 ;  /* 0x0000000209067211 */ /* 0x000fc800078010ff */
[----:B------:R-:W-:-:S05]  /*11e0*/  LEA.HI.X R7, R9, R3, R11, 0x2, P0 ;  /* 0x0000000309077211 */ /* 0x000fca00000f140b */
        /* <DEDUP_REMOVED lines=16> */
[----:B--2---:R-:W-:-:S02]  /*12f0*/  IADD3 R25, PT, PT, R26, R25, R10 ;  /* 0x000000191a197210 */ /* 0x004fc40007ffe00a */
[----:B0-----:R-:W-:-:S04]  /*1300*/  IADD3 R10, P1, PT, -R9, R4, RZ ;  /* 0x00000004090a7210 */ /* 0x001fc80007f3e1ff */
[----:B------:R-:W-:Y:S02]  /*1310*/  ISETP.GE.U32.AND P0, PT, R10, 0x1000, PT ;  /* 0x000010000a00780c */ /* 0x000fe40003f06070 */
[----:B---3--:R-:W-:-:S04]  /*1320*/  IADD3 R25, PT, PT, R28, R27, R25 ;  /* 0x0000001b1c197210 */ /* 0x008fc80007ffe019 */
[----:B----4-:R-:W-:-:S04]  /*1330*/  IADD3 R23, PT, PT, R23, R24, R25 ;  /* 0x0000001817177210 */ /* 0x010fc80007ffe019 */
[----:B-----5:R-:W-:Y:S01]  /*1340*/  IADD3 R21, PT, PT, R21, R0, R23 ;  /* 0x0000000015157210 */ /* 0x020fe20007ffe017 */
[----:B------:R-:W-:-:S04]  /*1350*/  IMAD.MOV.U32 R0, RZ, RZ, R5 ;  /* 0x000000ffff007224 */ /* 0x000fc800078e0005 */
[----:B------:R-:W-:Y:S01]  /*1360*/  IMAD.X R10, R0, 0x1, ~R11, P1 ;  /* 0x00000001000a7824 */ /* 0x000fe200008e0e0b */
[----:B------:R-:W-:-:S04]  /*1370*/  IADD3 R13, PT, PT, R16, R13, R21 ;  /* 0x0000000d100d7210 */ /* 0x000fc80007ffe015 */
[----:B------:R-:W-:Y:S02]  /*1380*/  ISETP.GE.U32.AND.EX P0, PT, R10, RZ, PT, P0 ;  /* 0x000000ff0a00720c */ /* 0x000fe40003f06100 */
[----:B------:R-:W-:-:S04]  /*1390*/  IADD3 R13, PT, PT, R18, R15, R13 ;  /* 0x0000000f120d7210 */ /* 0x000fc80007ffe00d */
[----:B------:R-:W-:-:S04]  /*13a0*/  IADD3 R13, PT, PT, R20, R17, R13 ;  /* 0x00000011140d7210 */ /* 0x000fc80007ffe00d */
[----:B------:R-:W-:-:S03]  /*13b0*/  IADD3 R10, PT, PT, R22, R19, R13 ;  /* 0x00000013160a7210 */ /* 0x000fc60007ffe00d */
[----:B------:R-:W-:Y:S05]  /*13c0*/  @!P0 BRA `(.L_x_772) ;  /* 0x0000000400e88947 */ /* 0x000fea0003800000 */
[----:B------:R-:W-:-:S05]  /*13d0*/  IADD3 R9, P0, PT, R9, 0x1000, RZ ;  /* 0x0000100009097810 */ /* 0x000fca0007f1e0ff */
[----:B------:R-:W-:Y:S01]  /*13e0*/  IMAD.X R11, RZ, RZ, R11, P0 ;  /* 0x000000ffff0b7224 */ /* 0x000fe200000e060b */
[----:B------:R-:W-:-:S04]  /*13f0*/  ISETP.GT.U32.AND P0, PT, R9, R12, PT ;  /* 0x0000000c0900720c */ /* 0x000fc80003f04070 */
[----:B------:R-:W-:-:S13]  /*1400*/  ISETP.GT.U32.AND.EX P0, PT, R11, R14, PT, P0 ;  /* 0x0000000e0b00720c */ /* 0x000fda0003f04100 */
[----:B------:R-:W-:Y:S05]  /*1410*/  @!P0 BRA `(.L_x_773) ;  /* 0xfffffffc006c8947 */ /* 0x000fea000383ffff */
.L_x_771:
[----:B------:R-:W-:Y:S01]  /*1420*/  IMAD.IADD R3, R4, 0x1, -R9 ;  /* 0x0000000104037824 */ /* 0x000fe200078e0a09 */
[----:B------:R-:W-:Y:S01]  /*1430*/  ISETP.GE.U32.AND P1, PT, R9, R4, PT ;  /* 0x000000040900720c */ /* 0x000fe20003f26070 */
[----:B------:R-:W-:Y:S03]  /*1440*/  BSSY.RECONVERGENT B1, `(.L_x_772) ;  /* 0x0000072000017945 */ /* 0x000fe60003800200 */
[----:B------:R-:W-:-:S04]  /*1450*/  ISETP.GE.AND P0, PT, R8, R3, PT ;  /* 0x000000030800720c */ /* 0x000fc80003f06270 */
[----:B------:R-:W-:-:S13]  /*1460*/  ISETP.GE.U32.OR.EX P0, PT, R11, R0, P0, P1 ;  /* 0x000000000b00720c */ /* 0x000fda0000706510 */
[----:B------:R-:W-:Y:S05]  /*1470*/  @P0 BRA `(.L_x_774) ;  /* 0x0000000400b80947 */ /* 0x000fea0003800000 */
[----:B------:R-:W-:Y:S01]  /*1480*/  LOP3.LUT R0, RZ, R8, RZ, 0x33, !PT ;  /* 0x00000008ff007212 */ /* 0x000fe200078e33ff */
[----:B------:R-:W-:Y:S03]  /*1490*/  BSSY.RECONVERGENT B2, `(.L_x_775) ;  /* 0x0000031000027945 */ /* 0x000fe60003800200 */
[----:B------:R-:W-:-:S04]  /*14a0*/  IADD3 R0, PT, PT, -R9, R4, R0 ;  /* 0x0000000409007210 */ /* 0x000fc80007ffe100 */
[C---:B------:R-:W-:Y:S02]  /*14b0*/  ISETP.GE.U32.AND P0, PT, R0.reuse, 0xf00, PT ;  /* 0x00000f000000780c */ /* 0x040fe40003f06070 */
[----:B------:R-:W-:Y:S01]  /*14c0*/  LEA.HI R4, R0, 0x1, RZ, 0x18 ;  /* 0x0000000100047811 */ /* 0x000fe200078fc0ff */
[----:B------:R-:W-:-:S03]  /*14d0*/  IMAD.MOV.U32 R0, RZ, RZ, R8 ;  /* 0x000000ffff007224 */ /* 0x000fc600078e0008 */
[----:B------:R-:W-:-:S04]  /*14e0*/  LOP3.LUT R24, R4, 0xf, RZ, 0xc0, !PT ;  /* 0x0000000f04187812 */ /* 0x000fc800078ec0ff */
[----:B------:R-:W-:-:S03]  /*14f0*/  ISETP.NE.AND P1, PT, R24, RZ, PT ;  /* 0x000000ff1800720c */ /* 0x000fc60003f25270 */
[----:B------:R-:W-:Y:S10]  /*1500*/  @!P0 BRA `(.L_x_776) ;  /* 0x0000000000a48947 */ /* 0x000ff40003800000 */
[----:B------:R-:W0:Y:S01]  /*1510*/  LDCU.64 UR4, c[0x0][0x380] ;  /* 0x00007000ff0477ac */ /* 0x000e220008000a00 */
[----:B------:R-:W-:Y:S02]  /*1520*/  IADD3 R3, P0, PT, R8, R9, RZ ;  /* 0x0000000908037210 */ /* 0x000fe40007f1e0ff */
[----:B------:R-:W-:-:S03]  /*1530*/  LOP3.LUT R6, R4, 0x1fffff0, RZ, 0xc0, !PT ;  /* 0x01fffff004067812 */ /* 0x000fc600078ec0ff */
[----:B------:R-:W-:Y:S02]  /*1540*/  IMAD.X R0, RZ, RZ, R11, P0 ;  /* 0x000000ffff007224 */ /* 0x000fe400000e060b */
[----:B------:R-:W-:Y:S01]  /*1550*/  IMAD.MOV R6, RZ, RZ, -R6 ;  /* 0x000000ffff067224 */ /* 0x000fe200078e0a06 */
[----:B0-----:R-:W-:-:S04]  /*1560*/  LEA R15, P2, R3, UR4, 0x2 ;  /* 0x00000004030f7c11 */ /* 0x001fc8000f8410ff */
[----:B------:R-:W-:Y:S02]  /*1570*/  IADD3 R15, P0, PT, R15, 0x2000, RZ ;  /* 0x000020000f0f7810 */ /* 0x000fe40007f1e0ff */
[----:B------:R-:W-:Y:S01]  /*1580*/  LEA.HI.X R3, R3, UR5, R0, 0x2, P2 ;  /* 0x0000000503037c11 */ /* 0x000fe200090f1400 */
[----:B------:R-:W-:-:S04]  /*1590*/  IMAD.MOV.U32 R0, RZ, RZ, R8 ;  /* 0x000000ffff007224 */ /* 0x000fc800078e0008 */
[----:B------:R-:W-:-:S07]  /*15a0*/  IMAD.X R3, RZ, RZ, R3, P0 ;  /* 0x000000ffff037224 */ /* 0x000fce00000e0603 */
.L_x_777:
        /* <DEDUP_REMOVED lines=31> */
.L_x_776:
[----:B------:R-:W-:Y:S05]  /*17a0*/  BSYNC.RECONVERGENT B2 ;  /* 0x0000000000027941 */ /* 0x000fea0003800200 */
.L_x_775:
[----:B------:R-:W-:Y:S05]  /*17b0*/  @!P1 BRA `(.L_x_774) ;  /* 0x0000000000e89947 */ /* 0x000fea0003800000 */
[----:B------:R-:W-:Y:S01]  /*17c0*/  ISETP.GE.U32.AND P0, PT, R24, 0x8, PT ;  /* 0x000000081800780c */ /* 0x000fe20003f06070 */
[----:B------:R-:W-:Y:S01]  /*17d0*/  BSSY.RECONVERGENT B2, `(.L_x_778) ;  /* 0x0000016000027945 */ /* 0x000fe20003800200 */
[----:B------:R-:W-:-:S04]  /*17e0*/  LOP3.LUT R17, R4, 0x7, RZ, 0xc0, !PT ;  /* 0x0000000704117812 */ /* 0x000fc800078ec0ff */
[----:B------:R-:W-:-:S07]  /*17f0*/  ISETP.NE.AND P1, PT, R17, RZ, PT ;  /* 0x000000ff1100720c */ /* 0x000fce0003f25270 */
[----:B------:R-:W-:Y:S06]  /*1800*/  @!P0 BRA `(.L_x_779) ;  /* 0x0000000000488947 */ /* 0x000fec0003800000 */
[----:B------:R-:W0:Y:S01]  /*1810*/  LDCU.64 UR4, c[0x0][0x380] ;  /* 0x00007000ff0477ac */ /* 0x000e220008000a00 */
[----:B------:R-:W-:-:S05]  /*1820*/  IADD3 R3, P0, PT, R0, R9, RZ ;  /* 0x0000000900037210 */ /* 0x000fca0007f1e0ff */
[----:B------:R-:W-:Y:S01]  /*1830*/  IMAD.X R6, RZ, RZ, R11, P0 ;  /* 0x000000ffff067224 */ /* 0x000fe200000e060b */
        /* <DEDUP_REMOVED lines=15> */
.L_x_779:
[----:B------:R-:W-:Y:S05]  /*1930*/  BSYNC.RECONVERGENT B2 ;  /* 0x0000000000027941 */ /* 0x000fea0003800200 */
.L_x_778:
        /* <DEDUP_REMOVED lines=18> */
.L_x_781:
[----:B------:R-:W-:Y:S05]  /*1a60*/  BSYNC.RECONVERGENT B2 ;  /* 0x0000000000027941 */ /* 0x000fea0003800200 */
.L_x_780:
[----:B------:R-:W-:Y:S05]  /*1a70*/  @!P1 BRA `(.L_x_774) ;  /* 0x0000000000389947 */ /* 0x000fea0003800000 */
[----:B------:R-:W0:Y:S01]  /*1a80*/  LDCU.64 UR4, c[0x0][0x380] ;  /* 0x00007000ff0477ac */ /* 0x000e220008000a00 */
[----:B------:R-:W-:Y:S01]  /*1a90*/  IADD3 R5, P0, PT, R0, R9, RZ ;  /* 0x0000000900057210 */ /* 0x000fe20007f1e0ff */
[----:B------:R-:W-:-:S04]  /*1aa0*/  IMAD.MOV R0, RZ, RZ, -R6 ;  /* 0x000000ffff007224 */ /* 0x000fc800078e0a06 */
[----:B------:R-:W-:Y:S01]  /*1ab0*/  IMAD.X R4, RZ, RZ, R11, P0 ;  /* 0x000000ffff047224 */ /* 0x000fe200000e060b */
[----:B0-----:R-:W-:-:S04]  /*1ac0*/  LEA R2, P1, R5, UR4, 0x2 ;  /* 0x0000000405027c11 */ /* 0x001fc8000f8210ff */
[----:B------:R-:W-:-:S09]  /*1ad0*/  LEA.HI.X R5, R5, UR5, R4, 0x2, P1 ;  /* 0x0000000505057c11 */ /* 0x000fd200088f1404 */
.L_x_782:
[----:B------:R-:W-:-:S06]  /*1ae0*/  IMAD.MOV.U32 R3, RZ, RZ, R5 ;  /* 0x000000ffff037224 */ /* 0x000fcc00078e0005 */
[----:B------:R0:W2:Y:S01]  /*1af0*/  LDG.E R3, desc[UR6][R2.64] ;  /* 0x0000000602037981 */ /* 0x0000a2000c1e1900 */
[----:B------:R-:W-:-:S05]  /*1b00*/  VIADD R0, R0, 0x1 ;  /* 0x0000000100007836 */ /* 0x000fca0000000000 */
[----:B------:R-:W-:Y:S02]  /*1b10*/  ISETP.NE.AND P0, PT, R0, RZ, PT ;  /* 0x000000ff0000720c */ /* 0x000fe40003f05270 */
[----:B0-----:R-:W-:-:S05]  /*1b20*/  IADD3 R2, P1, PT, R2, 0x400, RZ ;  /* 0x0000040002027810 */ /* 0x001fca0007f3e0ff */
[----:B------:R-:W-:Y:S02]  /*1b30*/  IMAD.X R5, RZ, RZ, R5, P1 ;  /* 0x000000ffff057224 */ /* 0x000fe400008e0605 */
[----:B--2---:R-:W-:-:S04]  /*1b40*/  IMAD.IADD R10, R3, 0x1, R10 ;  /* 0x00000001030a7824 */ /* 0x004fc800078e020a */
[----:B------:R-:W-:Y:S05]  /*1b50*/  @P0 BRA `(.L_x_782) ;  /* 0xfffffffc00e00947 */ /* 0x000fea000383ffff */
.L_x_774:
[----:B------:R-:W-:Y:S05]  /*1b60*/  BSYNC.RECONVERGENT B1 ;  /* 0x0000000000017941 */ /* 0x000fea0003800200 */
.L_x_772:
[----:B------:R-:W0:Y:S01]  /*1b70*/  S2R R6, SR_LANEID ;  /* 0x0000000000067919 */ /* 0x000e220000000000 */
[----:B------:R-:W-:Y:S01]  /*1b80*/  ISETP.NE.AND P5, PT, R8, RZ, PT ;  /* 0x000000ff0800720c */ /* 0x000fe20003fa5270 */
        /* <DEDUP_REMOVED lines=39> */
[----:B------:R-:W-:-:S07]  /*1e00*/  IMAD.IADD R7, R0, 0x1, R3 ;  /* 0x0000000100077824 */ /* 0x000fce00078e0203 */
.L_x_770:
[----:B------:R-:W-:Y:S05]  /*1e10*/  BSYNC.RECONVERGENT B0 ;  /* 0x0000000000007941 */ /* 0x000fea0003800200 */
.L_x_755:
[----:B------:R-:W-:Y:S05]  /*1e20*/  @P5 EXIT ;  /* 0x000000000000594d */ /* 0x000fea0003800000 */
[----:B------:R-:W3:Y:S01]  /*1e30*/  LDC.64 R2, c[0x0][0x388] ;  /* 0x0000e200ff027b82 */ /* 0x000ee20000000a00 */
[----:B------:R-:W0:Y:S02]  /*1e40*/  LDCU UR4, c[0x0][0x39c] ;  /* 0x00007380ff0477ac */ /* 0x000e240008000800 */
[----:B012---:R-:W-:-:S05]  /*1e50*/  VIADD R7, R7, UR4 ;  /* 0x0000000407077c36 */ /* 0x007fca0008000000 */
[----:B---3--:R-:W-:Y:S01]  /*1e60*/  STG.E desc[UR6][R2.64], R7 ;  /* 0x0000000702007986 */ /* 0x008fe2000c101906 */
[----:B------:R-:W-:Y:S05]  /*1e70*/  EXIT ;  /* 0x000000000000794d */ /* 0x000fea0003800000 */
.L_x_783:
        /* <DEDUP_REMOVED lines=16> */
.L_x_1633:


//--------------------- .text._ZN3cub18CUB_300001_SM_10006detail6reduce28DeviceReduceSingleTileKernelINS2_10policy_hubIijN4cuda3std3__44plusIiEEE10Policy1000EPiSC_iS9_iiNS7_10__identityEEEvT0_T1_T2_T3_T4_T6_ --------------------------
	.section	.text._ZN3cub18CUB_300001_SM_10006detail6reduce28DeviceReduceSingleTileKernelINS2_10policy_hubIijN4cuda3std3__44plusIiEEE10Policy1000EPiSC_iS9_iiNS7_10__identityEEEvT0_T1_T2_T3_T4_T6_,"ax",@progbits
	.align	128
        .global         _ZN3cub18CUB_300001_SM_10006detail6reduce28DeviceReduceSingleTileKernelINS2_10policy_hubIijN4cuda3std3__44plusIiEEE10Policy1000EPiSC_iS9_iiNS7_10__identityEEEvT0_T1_T2_T3_T4_T6_
        .type           _ZN3cub18CUB_300001_SM_10006detail6reduce28DeviceReduceSingleTileKernelINS2_10policy_hubIijN4cuda3std3__44plusIiEEE10Policy1000EPiSC_iS9_iiNS7_10__identityEEEvT0_T1_T2_T3_T4_T6_,@function
        .size           _ZN3cub18CUB_300001_SM_10006detail6reduce28DeviceReduceSingleTileKernelINS2_10policy_hubIijN4cuda3std3__44plusIiEEE10Policy1000EPiSC_iS9_iiNS7_10__identityEEEvT0_T1_T2_T3_T4_T6_,(.L_x_1634 - _ZN3cub18CUB_300001_SM_10006detail6reduce28DeviceReduceSingleTileKernelINS2_10policy_hubIijN4cuda3std3__44plusIiEEE10Policy1000EPiSC_iS9_iiNS7_10__identityEEEvT0_T1_T2_T3_T4_T6_)
        .other          _ZN3cub18CUB_300001_SM_10006detail6reduce28DeviceReduceSingleTileKernelINS2_10policy_hubIijN4cuda3std3__44plusIiEEE10Policy1000EPiSC_iS9_iiNS7_10__identityEEEvT0_T1_T2_T3_T4_T6_,@"STO_CUDA_ENTRY STV_DEFAULT"
_ZN3cub18CUB_300001_SM_10006detail6reduce28DeviceReduceSingleTileKernelINS2_10policy_hubIijN4cuda3std3__44plusIiEEE10Policy1000EPiSC_iS9_iiNS7_10__identityEEEvT0_T1_T2_T3_T4_T6_:
.text._ZN3cub18CUB_300001_SM_10006detail6reduce28DeviceReduceSingleTileKernelINS2_10policy_hubIijN4cuda3std3__44plusIiEEE10Policy1000EPiSC_iS9_iiNS7_10__identityEEEvT0_T1_T2_T3_T4_T6_:
        /* <DEDUP_REMOVED lines=13> */
.L_x_784:
        /* <DEDUP_REMOVED lines=16> */
.L_x_789:
[----:B------:R-:W-:Y:S05]  /*01d0*/  BSYNC.RECONVERGENT B1 ;  /* 0x0000000000017941 */ /* 0x000fea0003800200 */
.L_x_788:
        /* <DEDUP_REMOVED lines=16> */
.L_x_794:
        /* <DEDUP_REMOVED lines=9> */
.L_x_793:
[----:B------:R-:W-:Y:S05]  /*0370*/  BSYNC.RECONVERGENT B2 ;  /* 0x0000000000027941 */ /* 0x000fea0003800200 */
.L_x_792:
        /* <DEDUP_REMOVED lines=8> */
.L_x_797:
        /* <DEDUP_REMOVED lines=35> */
.L_x_796:
[----:B------:R-:W-:Y:S05]  /*0630*/  BSYNC.RECONVERGENT B2 ;  /* 0x0000000000027941 */ /* 0x000fea0003800200 */
.L_x_795:
        /* <DEDUP_REMOVED lines=22> */
.L_x_799:
[----:B------:R-:W-:Y:S05]  /*07a0*/  BSYNC.RECONVERGENT B2 ;  /* 0x0000000000027941 */ /* 0x000fea0003800200 */
.L_x_798:
        /* <DEDUP_REMOVED lines=10> */
.L_x_791:
[----:B------:R-:W-:Y:S05]  /*0850*/  BSYNC.RECONVERGENT B1 ;  /* 0x0000000000017941 */ /* 0x000fea0003800200 */
.L_x_790:
        /* <DEDUP_REMOVED lines=45> */
.L_x_800:
        /* <DEDUP_REMOVED lines=67> */
.L_x_787:
        /* <DEDUP_REMOVED lines=22> */
.L_x_804:
        /* <DEDUP_REMOVED lines=20> */
.L_x_802:
        /* <DEDUP_REMOVED lines=20> */
.L_x_808:
        /* <DEDUP_REMOVED lines=8> */
.L_x_807:
[----:B------:R-:W-:Y:S05]  /*13c0*/  BSYNC.RECONVERGENT B2 ;  /* 0x0000000000027941 */ /* 0x000fea0003800200 */
.L_x_806:
        /* <DEDUP_REMOVED lines=16> */
.L_x_811:
        /* <DEDUP_REMOVED lines=39> */
.L_x_810:
[----:B------:R-:W-:Y:S05]  /*1740*/  BSYNC.RECONVERGENT B2 ;  /* 0x0000000000027941 */ /* 0x000fea0003800200 */
.L_x_809:
        /* <DEDUP_REMOVED lines=27> */
.L_x_813:
[----:B------:R-:W-:Y:S05]  /*1900*/  BSYNC.RECONVERGENT B2 ;  /* 0x0000000000027941 */ /* 0x000fea0003800200 */
.L_x_812:
        /* <DEDUP_REMOVED lines=10> */
.L_x_805:
[----:B------:R-:W-:Y:S05]  /*19b0*/  BSYNC.RECONVERGENT B1 ;  /* 0x0000000000017941 */ /* 0x000fea0003800200 */
.L_x_803:
        /* <DEDUP_REMOVED lines=43> */
.L_x_786:
        /* <DEDUP_REMOVED lines=12> */
.L_x_816:
[----:B------:R-:W-:Y:S05]  /*1d30*/  BSYNC.RECONVERGENT B1 ;  /* 0x0000000000017941 */ /* 0x000fea0003800200 */
.L_x_815:
        /* <DEDUP_REMOVED lines=16> */
.L_x_821:
        /* <DEDUP_REMOVED lines=9> */
.L_x_820:
[----:B------:R-:W-:Y:S05]  /*1ed0*/  BSYNC.RECONVERGENT B2 ;  /* 0x0000000000027941 */ /* 0x000fea0003800200 */
.L_x_819:
        /* <DEDUP_REMOVED lines=8> */
.L_x_824:
        /* <DEDUP_REMOVED lines=35> */
.L_x_823:
[----:B------:R-:W-:Y:S05]  /*2190*/  BSYNC.RECONVERGENT B2 ;  /* 0x0000000000027941 */ /* 0x000fea0003800200 */
.L_x_822:
        /* <DEDUP_REMOVED lines=22> */
.L_x_826:
[----:B------:R-:W-:Y:S05]  /*2300*/  BSYNC.RECONVERGENT B2 ;  /* 0x0000000000027941 */ /* 0x000fea0003800200 */
.L_x_825:
        /* <DEDUP_REMOVED lines=10> */
.L_x_818:
[----:B------:R-:W-:Y:S05]  /*23b0*/  BSYNC.RECONVERGENT B1 ;  /* 0x0000000000017941 */ /* 0x000fea0003800200 */
.L_x_817:
        /* <DEDUP_REMOVED lines=45> */
.L_x_827:
        /* <DEDUP_REMOVED lines=67> */
.L_x_814:
        /* <DEDUP_REMOVED lines=33> */
.L_x_830:
        /* <DEDUP_REMOVED lines=32> */
.L_x_828:
        /* <DEDUP_REMOVED lines=20> */
.L_x_834:
        /* <DEDUP_REMOVED lines=8> */
.L_x_833:
[----:B------:R-:W-:Y:S05]  /*3090*/  BSYNC.RECONVERGENT B2 ;  /* 0x0000000000027941 */ /* 0x000fea0003800200 */
.L_x_832:
        /* <DEDUP_REMOVED lines=16> */
.L_x_837:
        /* <DEDUP_REMOVED lines=39> */
.L_x_836:
[----:B------:R-:W-:Y:S05]  /*3410*/  BSYNC.RECONVERGENT B2 ;  /* 0x0000000000027941 */ /* 0x000fea0003800200 */
.L_x_835:
        /* <DEDUP_REMOVED lines=27> */
.L_x_839:
[----:B------:R-:W-:Y:S05]  /*35d0*/  BSYNC.RECONVERGENT B2 ;  /* 0x0000000000027941 */ /* 0x000fea0003800200 */
.L_x_838:
        /* <DEDUP_REMOVED lines=10> */
.L_x_831:
[----:B------:R-:W-:Y:S05]  /*3680*/  BSYNC.RECONVERGENT B1 ;  /* 0x0000000000017941 */ /* 0x000fea0003800200 */
.L_x_829:
        /* <DEDUP_REMOVED lines=42> */
.L_x_801:
[----:B------:R-:W-:Y:S05]  /*3930*/  BSYNC.RECONVERGENT B0 ;  /* 0x0000000000007941 */ /* 0x000fea0003800200 */
.L_x_785:
[----:B------:R-:W-:Y:S05]  /*3940*/  @P0 EXIT ;  /* 0x000000000000094d */ /* 0x000fea0003800000 */
[----:B-1----:R-:W1:Y:S01]  /*3950*/  LDC.64 R4, c[0x0][0x388] ;  /* 0x0000e200ff047b82 */ /* 0x002e620000000a00 */
[----:B------:R-:W0:Y:S02]  /*3960*/  LDCU UR4, c[0x0][0x398] ;  /* 0x00007300ff0477ac */ /* 0x000e240008000800 */
[----:B0-234-:R-:W-:-:S05]  /*3970*/  VIADD R3, R3, UR4 ;  /* 0x0000000403037c36 */ /* 0x01dfca0008000000 */
[----:B-1----:R-:W-:Y:S01]  /*3980*/  STG.E desc[UR6][R4.64], R3 ;  /* 0x0000000304007986 */ /* 0x002fe2000c101906 */
[----:B------:R-:W-:Y:S05]  /*3990*/  EXIT ;  /* 0x000000000000794d */ /* 0x000fea0003800000 */
.L_x_840:
        /* <DEDUP_REMOVED lines=14> */
.L_x_1634:


//--------------------- .text._ZN3cub18CUB_300001_SM_10006detail6reduce18DeviceReduceKernelINS2_10policy_hubIijN4cuda3std3__44plusIiEEE10Policy1000EN6thrust24THRUST_300001_SM_1000_NS10device_ptrIiEEjS9_iNS7_10__identityEEEvT0_PT3_T1_NS0_13GridEvenShareISK_EET2_T4_ --------------------------
	.section	.text._ZN3cub18CUB_300001_SM_10006detail6reduce18DeviceReduceKernelINS2_10policy_hubIijN4cuda3std3__44plusIiEEE10Policy1000EN6thrust24THRUST_300001_SM_1000_NS10device_ptrIiEEjS9_iNS7_10__identityEEEvT0_PT3_T1_NS0_13GridEvenShareISK_EET2_T4_,"ax",@progbits
	.align	128
        .global         _ZN3cub18CUB_300001_SM_10006detail6reduce18DeviceReduceKernelINS2_10policy_hubIijN4cuda3std3__44plusIiEEE10Policy1000EN6thrust24THRUST_300001_SM_1000_NS10device_ptrIiEEjS9_iNS7_10__identityEEEvT0_PT3_T1_NS0_13GridEvenShareISK_EET2_T4_
        .type           _ZN3cub18CUB_300001_SM_10006detail6reduce18DeviceReduceKernelINS2_10policy_hubIijN4cuda3std3__44plusIiEEE10Policy1000EN6thrust24THRUST_300001_SM_1000_NS10device_ptrIiEEjS9_iNS7_10__identityEEEvT0_PT3_T1_NS0_13GridEvenShareISK_EET2_T4_,@function
        .size           _ZN3cub18CUB_300001_SM_10006detail6reduce18DeviceReduceKernelINS2_10policy_hubIijN4cuda3std3__44plusIiEEE10Policy1000EN6thrust24THRUST_300001_SM_1000_NS10device_ptrIiEEjS9_iNS7_10__identityEEEvT0_PT3_T1_NS0_13GridEvenShareISK_EET2_T4_,(.L_x_1635 - _ZN3cub18CUB_300001_SM_10006detail6reduce18DeviceReduceKernelINS2_10policy_hubIijN4cuda3std3__44plusIiEEE10Policy1000EN6thrust24THRUST_300001_SM_1000_NS10device_ptrIiEEjS9_iNS7_10__identityEEEvT0_PT3_T1_NS0_13GridEvenShareISK_EET2_T4_)
        .other          _ZN3cub18CUB_300001_SM_10006detail6reduce18DeviceReduceKernelINS2_10policy_hubIijN4cuda3std3__44plusIiEEE10Policy1000EN6thrust24THRUST_300001_SM_1000_NS10device_ptrIiEEjS9_iNS7_10__identityEEEvT0_PT3_T1_NS0_13GridEvenShareISK_EET2_T4_,@"STO_CUDA_ENTRY STV_DEFAULT"
_ZN3cub18CUB_300001_SM_10006detail6reduce18DeviceReduceKernelINS2_10policy_hubIijN4cuda3std3__44plusIiEEE10Policy1000EN6thrust24THRUST_300001_SM_1000_NS10device_ptrIiEEjS9_iNS7_10__identityEEEvT0_PT3_T1_NS0_13GridEvenShareISK_EET2_T4_:
.text._ZN3cub18CUB_300001_SM_10006detail6reduce18DeviceReduceKernelINS2_10policy_hubIijN4cuda3std3__44plusIiEEE10Policy1000EN6thrust24THRUST_300001_SM_1000_NS10device_ptrIiEEjS9_iNS7_10__identityEEEvT0_PT3_T1_NS0_13GridEvenShareISK_EET2_T4_:
[----:B------:R-:W-:Y:S01]  /*0000*/  LDC R1, c[0x0][0x37c] ;  /* 0x0000df00ff017b82 */ /* 0x000fe20000000800 */
[----:B------:R-:W0:Y:S07]  /*0010*/  S2R R3, SR_CTAID.X ;  /* 0x0000000000037919 */ /* 0x000e2e0000002500 */
[----:B------:R-:W1:Y:S01]  /*0020*/  LDC.64 R8, c[0x0][0x3a8] ;  /* 0x0000ea00ff087b82 */ /* 0x000e620000000a00 */
[----:B------:R-:W2:Y:S01]  /*0030*/  LDCU.64 UR6, c[0x0][0x358] ;  /* 0x00006b00ff0677ac */ /* 0x000ea20008000a00 */
[----:B------:R-:W-:Y:S01]  /*0040*/  BSSY.RECONVERGENT B0, `(.L_x_841) ;  /* 0x0000236000007945 */ /* 0x000fe20003800200 */
[----:B-1----:R-:W-:-:S02]  /*0050*/  IMAD.SHL.U32 R13, R9, 0x1000, RZ ;  /* 0x00001000090d7824 */ /* 0x002fc400078e00ff */
[----:B0-----:R-:W-:-:S05]  /*0060*/  IMAD R0, R3, -0x1000, R8 ;  /* 0xfffff00003007824 */ /* 0x001fca00078e0208 */
[----:B------:R-:W-:-:S13]  /*0070*/  ISETP.GT.U32.AND P0, PT, R0, 0xfff, PT ;  /* 0x00000fff0000780c */ /* 0x000fda0003f04070 */
[----:B--2---:R-:W-:Y:S05]  /*0080*/  @P0 BRA `(.L_x_842) ;  /* 0x0000001000540947 */ /* 0x004fea0003800000 */
[----:B------:R-:W0:Y:S01]  /*0090*/  S2R R2, SR_TID.X ;  /* 0x0000000000027919 */ /* 0x000e220000002100 */
[----:B------:R-:W-:Y:S01]  /*00a0*/  BSSY.RECONVERGENT B1, `(.L_x_843) ;  /* 0x000000a000017945 */ /* 0x000fe20003800200 */
[----:B------:R-:W-:Y:S01]  /*00b0*/  IMAD.MOV.U32 R14, RZ, RZ, RZ ;  /* 0x000000ffff0e7224 */ /* 0x000fe200078e00ff */
[----:B0-----:R-:W-:Y:S01]  /*00c0*/  ISETP.GE.U32.AND P0, PT, R2, R0, PT ;  /* 0x000000000200720c */ /* 0x001fe20003f06070 */
[----:B------:R-:W-:-:S12]  /*00d0*/  IMAD.MOV.U32 R4, RZ, RZ, R2 ;  /* 0x000000ffff047224 */ /* 0x000fd800078e0002 */
[----:B------:R-:W-:Y:S05]  /*00e0*/  @P0 BRA `(.L_x_844) ;  /* 0x0000000000140947 */ /* 0x000fea0003800000 */
[----:B------:R-:W0:Y:S01]  /*00f0*/  LDC.64 R14, c[0x0][0x380] ;  /* 0x0000e000ff0e7b82 */ /* 0x000e220000000a00 */
[----:B------:R-:W-:-:S04]  /*0100*/  IMAD R5, R3, 0x1000, R2 ;  /* 0x0000100003057824 */ /* 0x000fc800078e0202 */
[----:B0-----:R-:W-:-:S06]  /*0110*/  IMAD.WIDE.U32 R14, R5, 0x4, R14 ;  /* 0x00000004050e7825 */ /* 0x001fcc00078e000e */
[----:B------:R0:W5:Y:S01]  /*0120*/  LDG.E R14, desc[UR6][R14.64] ;  /* 0x000000060e0e7981 */ /* 0x000162000c1e1900 */
[----:B------:R-:W-:-:S07]  /*0130*/  VIADD R4, R2, 0x100 ;  /* 0x0000010002047836 */ /* 0x000fce0000000000 */
.L_x_844:
[----:B------:R-:W-:Y:S05]  /*0140*/  BSYNC.RECONVERGENT B1 ;  /* 0x0000000000017941 */ /* 0x000fea0003800200 */
.L_x_843:
[----:B------:R-:W-:Y:S01]  /*0150*/  ISETP.GE.U32.AND P0, PT, R4, R0, PT ;  /* 0x000000000400720c */ /* 0x000fe20003f06070 */
[----:B------:R-:W-:-:S12]  /*0160*/  BSSY.RECONVERGENT B1, `(.L_x_845) ;  /* 0x0000097000017945 */ /* 0x000fd80003800200 */
[----:B------:R-:W-:Y:S05]  /*0170*/  @P0 BRA `(.L_x_846) ;  /* 0x0000000800540947 */ /* 0x000fea0003800000 */
[----:B------:R-:W-:Y:S01]  /*0180*/  LOP3.LUT R5, RZ, R4, RZ, 0x33, !PT ;  /* 0x00000004ff057212 */ /* 0x000fe200078e33ff */
[----:B------:R-:W-:Y:S04]  /*0190*/  BSSY.RECONVERGENT B2, `(.L_x_847) ;  /* 0x000004b000027945 */ /* 0x000fe80003800200 */
[----:B------:R-:W-:-:S04]  /*01a0*/  IMAD.IADD R8, R5, 0x1, R8 ;  /* 0x0000000105087824 */ /* 0x000fc800078e0208 */
[----:B------:R-:W-:-:S05]  /*01b0*/  IMAD R8, R3, -0x1000, R8 ;  /* 0xfffff00003087824 */ /* 0x000fca00078e0208 */
[C---:B------:R-:W-:Y:S02]  /*01c0*/  ISETP.GE.U32.AND P0, PT, R8.reuse, 0xf00, PT ;  /* 0x00000f000800780c */ /* 0x040fe40003f06070 */
[----:B------:R-:W-:-:S04]  /*01d0*/  LEA.HI R5, R8, 0x1, RZ, 0x18 ;  /* 0x0000000108057811 */ /* 0x000fc800078fc0ff */
[----:B------:R-:W-:-:S07]  /*01e0*/  LOP3.LUT R6, R5, 0xf, RZ, 0xc0, !PT ;  /* 0x0000000f05067812 */ /* 0x000fce00078ec0ff */
[----:B------:R-:W-:Y:S05]  /*01f0*/  @!P0 BRA `(.L_x_848) ;  /* 0x0000000400108947 */ /* 0x000fea0003800000 */
[----:B------:R-:W-:Y:S01]  /*0200*/  LOP3.LUT R8, R5, 0x1fffff0, RZ, 0xc0, !PT ;  /* 0x01fffff005087812 */ /* 0x000fe200078ec0ff */
[----:B------:R-:W-:Y:S01]  /*0210*/  BSSY.RECONVERGENT B3, `(.L_x_849) ;  /* 0x0000041000037945 */ /* 0x000fe20003800200 */
[----:B------:R-:W-:Y:S01]  /*0220*/  LOP3.LUT R7, R4, 0x800, RZ, 0xfc, !PT ;  /* 0x0000080004077812 */ /* 0x000fe200078efcff */
[----:B------:R-:W-:Y:S01]  /*0230*/  IMAD R4, R3, 0x1000, R4 ;  /* 0x0000100003047824 */ /* 0x000fe200078e0204 */
[----:B------:R-:W-:-:S07]  /*0240*/  IADD3 R8, PT, PT, -R8, RZ, RZ ;  /* 0x000000ff08087210 */ /* 0x000fce0007ffe1ff */
.L_x_850:
[----:B------:R-:W1:Y:S01]  /*0250*/  LDC.64 R12, c[0x0][0x380] ;  /* 0x0000e000ff0c7b82 */ /* 0x000e620000000a00 */
[----:B------:R-:W-:-:S04]  /*0260*/  VIADD R21, R4, 0x100 ;  /* 0x0000010004157836 */ /* 0x000fc80000000000 */
[----:B-1----:R-:W-:-:S04]  /*0270*/  IMAD.WIDE.U32 R20, R21, 0x4, R12 ;  /* 0x0000000415147825 */ /* 0x002fc800078e000c */
[C---:B------:R-:W-:Y:S01]  /*0280*/  IMAD.WIDE.U32 R16, R4.reuse, 0x4, R12 ;  /* 0x0000000404107825 */ /* 0x040fe200078e000c */
[----:B0-----:R-:W2:Y:S04]  /*0290*/  LDG.E R15, desc[UR6][R20.64] ;  /* 0x00000006140f7981 */ /* 0x001ea8000c1e1900 */
[----:B------:R0:W2:Y:S01]  /*02a0*/  LDG.E R9, desc[UR6][R16.64] ;  /* 0x0000000610097981 */ /* 0x0000a2000c1e1900 */
[C---:B------:R-:W-:Y:S02]  /*02b0*/  VIADD R29, R4.reuse, 0x600 ;  /* 0x00000600041d7836 */ /* 0x040fe40000000000 */
[C---:B------:R-:W-:Y:S01]  /*02c0*/  VIADD R27, R4.reuse, 0x300 ;  /* 0x00000300041b7836 */ /* 0x040fe20000000000 */
[C---:B------:R-:W-:Y:S01]  /*02d0*/  IADD3 R28, PT, PT, R4.reuse, 0x800, RZ ;  /* 0x00000800041c7810 */ /* 0x040fe20007ffe0ff */
[----:B------:R-:W-:-:S02]  /*02e0*/  VIADD R11, R4, 0x200 ;  /* 0x00000200040b7836 */ /* 0x000fc40000000000 */
[----:B------:R-:W-:-:S04]  /*02f0*/  IMAD.WIDE.U32 R26, R27, 0x4, R12 ;  /* 0x000000041b1a7825 */ /* 0x000fc800078e000c */
[--C-:B0-----:R-:W-:Y:S02]  /*0300*/  IMAD.WIDE.U32 R16, R29, 0x4, R12.reuse ;  /* 0x000000041d107825 */ /* 0x101fe400078e000c */
[----:B------:R-:W3:Y:S02]  /*0310*/  LDG.E R26, desc[UR6][R26.64] ;  /* 0x000000061a1a7981 */ /* 0x000ee4000c1e1900 */
[C---:B------:R-:W-:Y:S02]  /*0320*/  VIADD R19, R4.reuse, 0x400 ;  /* 0x0000040004137836 */ /* 0x040fe40000000000 */
[C---:B------:R-:W-:Y:S01]  /*0330*/  VIADD R23, R4.reuse, 0x500 ;  /* 0x0000050004177836 */ /* 0x040fe20000000000 */
[----:B------:R0:W4:Y:S01]  /*0340*/  LDG.E R22, desc[UR6][R16.64] ;  /* 0x0000000610167981 */ /* 0x000122000c1e1900 */
[----:B------:R-:W-:Y:S02]  /*0350*/  VIADD R29, R4, 0x700 ;  /* 0x00000700041d7836 */ /* 0x000fe40000000000 */
[----:B------:R-:W-:-:S04]  /*0360*/  IMAD.WIDE.U32 R10, R11, 0x4, R12 ;  /* 0x000000040b0a7825 */ /* 0x000fc800078e000c */
[--C-:B------:R-:W-:Y:S01]  /*0370*/  IMAD.WIDE.U32 R18, R19, 0x4, R12.reuse ;  /* 0x0000000413127825 */ /* 0x100fe200078e000c */
[----:B------:R1:W3:Y:S03]  /*0380*/  LDG.E R25, desc[UR6][R10.64] ;  /* 0x000000060a197981 */ /* 0x0002e6000c1e1900 */
[--C-:B------:R-:W-:Y:S01]  /*0390*/  IMAD.WIDE.U32 R20, R23, 0x4, R12.reuse ;  /* 0x0000000417147825 */ /* 0x100fe200078e000c */
[----:B------:R-:W4:Y:S03]  /*03a0*/  LDG.E R24, desc[UR6][R18.64] ;  /* 0x0000000612187981 */ /* 0x000f26000c1e1900 */
[--C-:B0-----:R-:W-:Y:S01]  /*03b0*/  IMAD.WIDE.U32 R16, R29, 0x4, R12.reuse ;  /* 0x000000041d107825 */ /* 0x101fe200078e000c */
[----:B------:R0:W4:Y:S03]  /*03c0*/  LDG.E R23, desc[UR6][R20.64] ;  /* 0x0000000614177981 */ /* 0x000126000c1e1900 */
[----:B------:R-:W-:Y:S01]  /*03d0*/  IMAD.WIDE.U32 R28, R28, 0x4, R12 ;  /* 0x000000041c1c7825 */ /* 0x000fe200078e000c */
[----:B------:R-:W4:Y:S03]  /*03e0*/  LDG.E R19, desc[UR6][R16.64] ;  /* 0x0000000610137981 */ /* 0x000f26000c1e1900 */
[----:B------:R-:W-:-:S02]  /*03f0*/  VIADD R27, R4, 0xa00 ;  /* 0x00000a00041b7836 */ /* 0x000fc40000000000 */
[----:B-1----:R-:W-:Y:S01]  /*0400*/  VIADD R11, R4, 0x900 ;  /* 0x00000900040b7836 */ /* 0x002fe20000000000 */
[----:B------:R1:W4:Y:S01]  /*0410*/  LDG.E R18, desc[UR6][R28.64] ;  /* 0x000000061c127981 */ /* 0x000322000c1e1900 */
[----:B0-----:R-:W-:-:S04]  /*0420*/  IMAD.WIDE.U32 R20, R27, 0x4, R12 ;  /* 0x000000041b147825 */ /* 0x001fc800078e000c */
[----:B------:R-:W-:Y:S02]  /*0430*/  VIADD R27, R4, 0xb00 ;  /* 0x00000b00041b7836 */ /* 0x000fe40000000000 */
[----:B------:R-:W-:-:S04]  /*0440*/  IMAD.WIDE.U32 R10, R11, 0x4, R12 ;  /* 0x000000040b0a7825 */ /* 0x000fc800078e000c */
[----:B-1----:R-:W-:Y:S02]  /*0450*/  VIADD R29, R4, 0xc00 ;  /* 0x00000c00041d7836 */ /* 0x002fe40000000000 */
[----:B------:R-:W4:Y:S02]  /*0460*/  LDG.E R11, desc[UR6][R10.64] ;  /* 0x000000060a0b7981 */ /* 0x000f24000c1e1900 */
[----:B------:R-:W-:-:S06]  /*0470*/  IMAD.WIDE.U32 R16, R29, 0x4, R12 ;  /* 0x000000041d107825 */ /* 0x000fcc00078e000c */
[----:B------:R0:W4:Y:S04]  /*0480*/  LDG.E R16, desc[UR6][R16.64] ;  /* 0x0000000610107981 */ /* 0x000128000c1e1900 */
[----:B------:R1:W4:Y:S01]  /*0490*/  LDG.E R10, desc[UR6][R20.64] ;  /* 0x00000006140a7981 */ /* 0x000322000c1e1900 */
[----:B0-----:R-:W-:Y:S01]  /*04a0*/  VIADD R17, R4, 0xf00 ;  /* 0x00000f0004117836 */ /* 0x001fe20000000000 */
[----:B--2--5:R-:W-:Y:S01]  /*04b0*/  IADD3 R9, PT, PT, R15, R9, R14 ;  /* 0x000000090f097210 */ /* 0x024fe20007ffe00e */
[----:B------:R-:W-:-:S04]  /*04c0*/  IMAD.WIDE.U32 R14, R27, 0x4, R12 ;  /* 0x000000041b0e7825 */ /* 0x000fc800078e000c */
[----:B------:R-:W-:Y:S02]  /*04d0*/  VIADD R27, R4, 0xd00 ;  /* 0x00000d00041b7836 */ /* 0x000fe40000000000 */
[----:B------:R-:W2:Y:S02]  /*04e0*/  LDG.E R15, desc[UR6][R14.64] ;  /* 0x000000060e0f7981 */ /* 0x000ea4000c1e1900 */
[----:B------:R-:W-:-:S04]  /*04f0*/  IMAD.WIDE.U32 R28, R27, 0x4, R12 ;  /* 0x000000041b1c7825 */ /* 0x000fc800078e000c */
[----:B------:R-:W-:Y:S02]  /*0500*/  VIADD R27, R4, 0xe00 ;  /* 0x00000e00041b7836 */ /* 0x000fe40000000000 */
[----:B------:R-:W2:Y:S02]  /*0510*/  LDG.E R29, desc[UR6][R28.64] ;  /* 0x000000061c1d7981 */ /* 0x000ea4000c1e1900 */
[----:B-1----:R-:W-:-:S04]  /*0520*/  IMAD.WIDE.U32 R20, R27, 0x4, R12 ;  /* 0x000000041b147825 */ /* 0x002fc800078e000c */
[----:B------:R-:W-:Y:S02]  /*0530*/  IMAD.WIDE.U32 R12, R17, 0x4, R12 ;  /* 0x00000004110c7825 */ /* 0x000fe400078e000c */
[----:B------:R-:W2:Y:S04]  /*0540*/  LDG.E R20, desc[UR6][R20.64] ;  /* 0x0000000614147981 */ /* 0x000ea8000c1e1900 */
[----:B------:R-:W2:Y:S01]  /*0550*/  LDG.E R12, desc[UR6][R12.64] ;  /* 0x000000060c0c7981 */ /* 0x000ea2000c1e1900 */
[----:B---3--:R-:W-:Y:S02]  /*0560*/  IADD3 R9, PT, PT, R26, R25, R9 ;  /* 0x000000191a097210 */ /* 0x008fe40007ffe009 */
[----:B------:R-:W-:Y:S02]  /*0570*/  IADD3 R8, PT, PT, R8, 0x10, RZ ;  /* 0x0000001008087810 */ /* 0x000fe40007ffe0ff */
[----:B----4-:R-:W-:-:S02]  /*0580*/  IADD3 R9, PT, PT, R23, R24, R9 ;  /* 0x0000001817097210 */ /* 0x010fc40007ffe009 */
[----:B------:R-:W-:Y:S02]  /*0590*/  ISETP.NE.AND P0, PT, R8, RZ, PT ;  /* 0x000000ff0800720c */ /* 0x000fe40003f05270 */
[----:B------:R-:W-:Y:S01]  /*05a0*/  IADD3 R9, PT, PT, R19, R22, R9 ;  /* 0x0000001613097210 */ /* 0x000fe20007ffe009 */
[----:B------:R-:W-:Y:S02]  /*05b0*/  VIADD R7, R7, 0x1000 ;  /* 0x0000100007077836 */ /* 0x000fe40000000000 */
[----:B------:R-:W-:Y:S01]  /*05c0*/  VIADD R4, R4, 0x1000 ;  /* 0x0000100004047836 */ /* 0x000fe20000000000 */
[----:B------:R-:W-:-:S04]  /*05d0*/  IADD3 R9, PT, PT, R11, R18, R9 ;  /* 0x000000120b097210 */ /* 0x000fc80007ffe009 */
[----:B--2---:R-:W-:-:S04]  /*05e0*/  IADD3 R9, PT, PT, R15, R10, R9 ;  /* 0x0000000a0f097210 */ /* 0x004fc80007ffe009 */
[----:B------:R-:W-:-:S04]  /*05f0*/  IADD3 R9, PT, PT, R29, R16, R9 ;  /* 0x000000101d097210 */ /* 0x000fc80007ffe009 */
[----:B------:R-:W-:Y:S01]  /*0600*/  IADD3 R14, PT, PT, R12, R20, R9 ;  /* 0x000000140c0e7210 */ /* 0x000fe20007ffe009 */
[----:B------:R-:W-:Y:S06]  /*0610*/  @P0 BRA `(.L_x_850) ;  /* 0xfffffffc000c0947 */ /* 0x000fec000383ffff */
[----:B------:R-:W-:Y:S05]  /*0620*/  BSYNC.RECONVERGENT B3 ;  /* 0x0000000000037941 */ /* 0x000fea0003800200 */
.L_x_849:
[----:B------:R-:W-:-:S07]  /*0630*/  VIADD R4, R7, 0xfffff800 ;  /* 0xfffff80007047836 */ /* 0x000fce0000000000 */
.L_x_848:
[----:B------:R-:W-:Y:S05]  /*0640*/  BSYNC.RECONVERGENT B2 ;  /* 0x0000000000027941 */ /* 0x000fea0003800200 */
.L_x_847:
[----:B------:R-:W-:-:S13]  /*0650*/  ISETP.NE.AND P0, PT, R6, RZ, PT ;  /* 0x000000ff0600720c */ /* 0x000fda0003f05270 */
[----:B------:R-:W-:Y:S05]  /*0660*/  @!P0 BRA `(.L_x_846) ;  /* 0x0000000400188947 */ /* 0x000fea0003800000 */
[----:B------:R-:W-:Y:S01]  /*0670*/  ISETP.GE.U32.AND P0, PT, R6, 0x8, PT ;  /* 0x000000080600780c */ /* 0x000fe20003f06070 */
[----:B------:R-:W-:Y:S01]  /*0680*/  BSSY.RECONVERGENT B2, `(.L_x_851) ;  /* 0x0000022000027945 */ /* 0x000fe20003800200 */
[----:B------:R-:W-:-:S04]  /*0690*/  LOP3.LUT R24, R5, 0x7, RZ, 0xc0, !PT ;  /* 0x0000000705187812 */ /* 0x000fc800078ec0ff */
[----:B------:R-:W-:-:S07]  /*06a0*/  ISETP.NE.AND P1, PT, R24, RZ, PT ;  /* 0x000000ff1800720c */ /* 0x000fce0003f25270 */
[----:B------:R-:W-:Y:S06]  /*06b0*/  @!P0 BRA `(.L_x_852) ;  /* 0x0000000000788947 */ /* 0x000fec0003800000 */
[----:B------:R-:W1:Y:S01]  /*06c0*/  LDC.64 R10, c[0x0][0x380] ;  /* 0x0000e000ff0a7b82 */ /* 0x000e620000000a00 */
[----:B------:R-:W-:-:S04]  /*06d0*/  IMAD R27, R3, 0x1000, R4 ;  /* 0x00001000031b7824 */ /* 0x000fc800078e0204 */
[C---:B------:R-:W-:Y:S02]  /*06e0*/  VIADD R21, R27.reuse, 0x100 ;  /* 0x000001001b157836 */ /* 0x040fe40000000000 */
[C---:B------:R-:W-:Y:S02]  /*06f0*/  VIADD R17, R27.reuse, 0x300 ;  /* 0x000003001b117836 */ /* 0x040fe40000000000 */
[C---:B------:R-:W-:Y:S01]  /*0700*/  VIADD R23, R27.reuse, 0x200 ;  /* 0x000002001b177836 */ /* 0x040fe20000000000 */
[C---:B------:R-:W-:Y:S01]  /*0710*/  IADD3 R7, PT, PT, R27.reuse, 0x400, RZ ;  /* 0x000004001b077810 */ /* 0x040fe20007ffe0ff */
[C---:B------:R-:W-:Y:S02]  /*0720*/  VIADD R9, R27.reuse, 0x500 ;  /* 0x000005001b097836 */ /* 0x040fe40000000000 */
[C---:B------:R-:W-:Y:S02]  /*0730*/  VIADD R25, R27.reuse, 0x600 ;  /* 0x000006001b197836 */ /* 0x040fe40000000000 */
[----:B-1----:R-:W-:-:S04]  /*0740*/  IMAD.WIDE.U32 R12, R27, 0x4, R10 ;  /* 0x000000041b0c7825 */ /* 0x002fc800078e000a */
[--C-:B------:R-:W-:Y:S01]  /*0750*/  IMAD.WIDE.U32 R20, R21, 0x4, R10.reuse ;  /* 0x0000000415147825 */ /* 0x100fe200078e000a */
[----:B0-----:R0:W2:Y:S03]  /*0760*/  LDG.E R15, desc[UR6][R12.64] ;  /* 0x000000060c0f7981 */ /* 0x0010a6000c1e1900 */
[--C-:B------:R-:W-:Y:S01]  /*0770*/  IMAD.WIDE.U32 R16, R17, 0x4, R10.reuse ;  /* 0x0000000411107825 */ /* 0x100fe200078e000a */
[----:B------:R-:W2:Y:S03]  /*0780*/  LDG.E R18, desc[UR6][R20.64] ;  /* 0x0000000614127981 */ /* 0x000ea6000c1e1900 */
[----:B------:R-:W-:Y:S02]  /*0790*/  IMAD.WIDE.U32 R22, R23, 0x4, R10 ;  /* 0x0000000417167825 */ /* 0x000fe400078e000a */
[----:B------:R-:W3:Y:S02]  /*07a0*/  LDG.E R16, desc[UR6][R16.64] ;  /* 0x0000000610107981 */ /* 0x000ee4000c1e1900 */
[----:B------:R-:W-:-:S02]  /*07b0*/  VIADD R27, R27, 0x700 ;  /* 0x000007001b1b7836 */ /* 0x000fc40000000000 */
[--C-:B------:R-:W-:Y:S01]  /*07c0*/  IMAD.WIDE.U32 R6, R7, 0x4, R10.reuse ;  /* 0x0000000407067825 */ /* 0x100fe200078e000a */
[----:B------:R-:W3:Y:S03]  /*07d0*/  LDG.E R19, desc[UR6][R22.64] ;  /* 0x0000000616137981 */ /* 0x000ee6000c1e1900 */
[--C-:B------:R-:W-:Y:S02]  /*07e0*/  IMAD.WIDE.U32 R8, R9, 0x4, R10.reuse ;  /* 0x0000000409087825 */ /* 0x100fe400078e000a */
[----:B------:R-:W4:Y:S02]  /*07f0*/  LDG.E R7, desc[UR6][R6.64] ;  /* 0x0000000606077981 */ /* 0x000f24000c1e1900 */
[--C-:B0-----:R-:W-:Y:S02]  /*0800*/  IMAD.WIDE.U32 R12, R25, 0x4, R10.reuse ;  /* 0x00000004190c7825 */ /* 0x101fe400078e000a */
[----:B------:R-:W4:Y:S02]  /*0810*/  LDG.E R8, desc[UR6][R8.64] ;  /* 0x0000000608087981 */ /* 0x000f24000c1e1900 */
[----:B------:R-:W-:-:S02]  /*0820*/  IMAD.WIDE.U32 R10, R27, 0x4, R10 ;  /* 0x000000041b0a7825 */ /* 0x000fc400078e000a */
[----:B------:R-:W4:Y:S04]  /*0830*/  LDG.E R13, desc[UR6][R12.64] ;  /* 0x000000060c0d7981 */ /* 0x000f28000c1e1900 */
[----:B------:R-:W4:Y:S01]  /*0840*/  LDG.E R10, desc[UR6][R10.64] ;  /* 0x000000060a0a7981 */ /* 0x000f22000c1e1900 */
[----:B------:R-:W-:Y:S01]  /*0850*/  VIADD R4, R4, 0x800 ;  /* 0x0000080004047836 */ /* 0x000fe20000000000 */
[----:B--2--5:R-:W-:-:S04]  /*0860*/  IADD3 R18, PT, PT, R18, R15, R14 ;  /* 0x0000000f12127210 */ /* 0x024fc80007ffe00e */
[----:B---3--:R-:W-:-:S04]  /*0870*/  IADD3 R18, PT, PT, R16, R19, R18 ;  /* 0x0000001310127210 */ /* 0x008fc80007ffe012 */
[----:B----4-:R-:W-:-:S04]  /*0880*/  IADD3 R18, PT, PT, R8, R7, R18 ;  /* 0x0000000708127210 */ /* 0x010fc80007ffe012 */
[----:B------:R-:W-:-:S07]  /*0890*/  IADD3 R14, PT, PT, R10, R13, R18 ;  /* 0x0000000d0a0e7210 */ /* 0x000fce0007ffe012 */
.L_x_852:
[----:B------:R-:W-:Y:S05]  /*08a0*/  BSYNC.RECONVERGENT B2 ;  /* 0x0000000000027941 */ /* 0x000fea0003800200 */
.L_x_851:
        /* <DEDUP_REMOVED lines=8> */
[C---:B------:R-:W-:Y:S01]  /*0930*/  VIADD R13, R11.reuse, 0x100 ;  /* 0x000001000b0d7836 */ /* 0x040fe20000000000 */
[C---:B------:R-:W-:Y:S01]  /*0940*/  IADD3 R17, PT, PT, R11.reuse, 0x300, RZ ;  /* 0x000003000b117810 */ /* 0x040fe20007ffe0ff */
[C---:B0-----:R-:W-:Y:S02]  /*0950*/  VIADD R15, R11.reuse, 0x200 ;  /* 0x000002000b0f7836 */ /* 0x041fe40000000000 */
[----:B-1----:R-:W-:-:S04]  /*0960*/  IMAD.WIDE.U32 R8, R11, 0x4, R6 ;  /* 0x000000040b087825 */ /* 0x002fc800078e0006 */
[--C-:B------:R-:W-:Y:S02]  /*0970*/  IMAD.WIDE.U32 R10, R13, 0x4, R6.reuse ;  /* 0x000000040d0a7825 */ /* 0x100fe400078e0006 */
[----:B------:R-:W2:Y:S02]  /*0980*/  LDG.E R9, desc[UR6][R8.64] ;  /* 0x0000000608097981 */ /* 0x000ea4000c1e1900 */
[--C-:B------:R-:W-:Y:S02]  /*0990*/  IMAD.WIDE.U32 R12, R15, 0x4, R6.reuse ;  /* 0x000000040f0c7825 */ /* 0x100fe400078e0006 */
[----:B------:R-:W2:Y:S02]  /*09a0*/  LDG.E R10, desc[UR6][R10.64] ;  /* 0x000000060a0a7981 */ /* 0x000ea4000c1e1900 */
[----:B------:R-:W-:Y:S02]  /*09b0*/  IMAD.WIDE.U32 R6, R17, 0x4, R6 ;  /* 0x0000000411067825 */ /* 0x000fe400078e0006 */
[----:B------:R-:W3:Y:S04]  /*09c0*/  LDG.E R13, desc[UR6][R12.64] ;  /* 0x000000060c0d7981 */ /* 0x000ee8000c1e1900 */
[----:B------:R-:W3:Y:S01]  /*09d0*/  LDG.E R6, desc[UR6][R6.64] ;  /* 0x0000000606067981 */ /* 0x000ee2000c1e1900 */
[----:B------:R-:W-:Y:S01]  /*09e0*/  VIADD R4, R4, 0x400 ;  /* 0x0000040004047836 */ /* 0x000fe20000000000 */
[----:B--2--5:R-:W-:-:S04]  /*09f0*/  IADD3 R14, PT, PT, R10, R9, R14 ;  /* 0x000000090a0e7210 */ /* 0x024fc80007ffe00e */
[----:B---3--:R-:W-:-:S07]  /*0a00*/  IADD3 R14, PT, PT, R6, R13, R14 ;  /* 0x0000000d060e7210 */ /* 0x008fce0007ffe00e */
.L_x_854:
[----:B------:R-:W-:Y:S05]  /*0a10*/  BSYNC.RECONVERGENT B2 ;  /* 0x0000000000027941 */ /* 0x000fea0003800200 */
.L_x_853:
[----:B------:R-:W-:Y:S05]  /*0a20*/  @!P1 BRA `(.L_x_846) ;  /* 0x0000000000289947 */ /* 0x000fea0003800000 */
[----:B------:R-:W1:Y:S01]  /*0a30*/  LDC.64 R6, c[0x0][0x380] ;  /* 0x0000e000ff067b82 */ /* 0x000e620000000a00 */
[----:B------:R-:W-:Y:S02]  /*0a40*/  IMAD R9, R3, 0x1000, R4 ;  /* 0x0000100003097824 */ /* 0x000fe400078e0204 */
[----:B------:R-:W-:-:S07]  /*0a50*/  IMAD.MOV R8, RZ, RZ, -R5 ;  /* 0x000000ffff087224 */ /* 0x000fce00078e0a05 */
.L_x_855:
[----:B-1----:R-:W-:-:S06]  /*0a60*/  IMAD.WIDE.U32 R4, R9, 0x4, R6 ;  /* 0x0000000409047825 */ /* 0x002fcc00078e0006 */
[----:B------:R-:W2:Y:S01]  /*0a70*/  LDG.E R5, desc[UR6][R4.64] ;  /* 0x0000000604057981 */ /* 0x000ea2000c1e1900 */
[----:B------:R-:W-:Y:S02]  /*0a80*/  VIADD R8, R8, 0x1 ;  /* 0x0000000108087836 */ /* 0x000fe40000000000 */
[----:B------:R-:W-:-:S03]  /*0a90*/  VIADD R9, R9, 0x100 ;  /* 0x0000010009097836 */ /* 0x000fc60000000000 */
[----:B------:R-:W-:Y:S01]  /*0aa0*/  ISETP.NE.AND P0, PT, R8, RZ, PT ;  /* 0x000000ff0800720c */ /* 0x000fe20003f05270 */
[----:B--2--5:R-:W-:-:S12]  /*0ab0*/  IMAD.IADD R14, R5, 0x1, R14 ;  /* 0x00000001050e7824 */ /* 0x024fd800078e020e */
[----:B------:R-:W-:Y:S05]  /*0ac0*/  @P0 BRA `(.L_x_855) ;  /* 0xfffffffc00e40947 */ /* 0x000fea000383ffff */
.L_x_846:
[----:B------:R-:W-:Y:S05]  /*0ad0*/  BSYNC.RECONVERGENT B1 ;  /* 0x0000000000017941 */ /* 0x000fea0003800200 */
.L_x_845:
[----:B------:R-:W-:-:S13]  /*0ae0*/  ISETP.GE.U32.AND P0, PT, R0, 0x100, PT ;  /* 0x000001000000780c */ /* 0x000fda0003f06070 */
[----:B------:R-:W-:Y:S05]  /*0af0*/  @!P0 BRA `(.L_x_856) ;  /* 0x0000000000ac8947 */ /* 0x000fea0003800000 */
[----:B------:R-:W1:Y:S01]  /*0b00*/  S2R R8, SR_LANEID ;  /* 0x0000000000087919 */ /* 0x000e620000000000 */
[----:B-----5:R-:W2:Y:S01]  /*0b10*/  SHFL.DOWN PT, R0, R14, 0x1, 0x1f ;  /* 0x08201f000e007f89 */ /* 0x020ea200000e0000 */
[C---:B-1----:R-:W-:Y:S02]  /*0b20*/  ISETP.GT.AND P0, PT, R8.reuse, 0x1e, PT ;  /* 0x0000001e0800780c */ /* 0x042fe40003f04270 */
[----:B------:R-:W-:Y:S02]  /*0b30*/  ISETP.NE.AND P1, PT, R8, RZ, PT ;  /* 0x000000ff0800720c */ /* 0x000fe40003f25270 */
[----:B--2---:R-:W-:Y:S02]  /*0b40*/  SEL R5, R0, RZ, !P0 ;  /* 0x000000ff00057207 */ /* 0x004fe40004000000 */
[----:B------:R-:W-:Y:S02]  /*0b50*/  ISETP.GT.AND P0, PT, R8, 0x1d, PT ;  /* 0x0000001d0800780c */ /* 0x000fe40003f04270 */
[----:B------:R-:W-:-:S05]  /*0b60*/  IADD3 R5, PT, PT, R5, R14, RZ ;  /* 0x0000000e05057210 */ /* 0x000fca0007ffe0ff */
[----:B------:R-:W1:Y:S02]  /*0b70*/  SHFL.DOWN PT, R0, R5, 0x2, 0x1f ;  /* 0x08401f0005007f89 */ /* 0x000e6400000e0000 */
[----:B------:R-:W-:Y:S01]  /*0b80*/  @!P1 MOV R6, 0x400 ;  /* 0x0000040000069802 */ /* 0x000fe20000000f00 */
[----:B------:R-:W2:Y:S01]  /*0b90*/  @!P1 S2R R9, SR_CgaCtaId ;  /* 0x0000000000099919 */ /* 0x000ea20000008800 */
[----:B-1----:R-:W-:Y:S02]  /*0ba0*/  SEL R0, R0, RZ, !P0 ;  /* 0x000000ff00007207 */ /* 0x002fe40004000000 */
[----:B------:R-:W-:-:S03]  /*0bb0*/  ISETP.GT.AND P0, PT, R8, 0x1b, PT ;  /* 0x0000001b0800780c */ /* 0x000fc60003f04270 */
[----:B------:R-:W-:-:S05]  /*0bc0*/  IMAD.IADD R0, R5, 0x1, R0 ;  /* 0x0000000105007824 */ /* 0x000fca00078e0200 */
[----:B------:R-:W1:Y:S01]  /*0bd0*/  SHFL.DOWN PT, R4, R0, 0x4, 0x1f ;  /* 0x08801f0000047f89 */ /* 0x000e6200000e0000 */
[----:B--2---:R-:W-:Y:S02]  /*0be0*/  @!P1 LEA R9, R9, R6, 0x18 ;  /* 0x0000000609099211 */ /* 0x004fe400078ec0ff */
[----:B-1----:R-:W-:Y:S02]  /*0bf0*/  SEL R7, R4, RZ, !P0 ;  /* 0x000000ff04077207 */ /* 0x002fe40004000000 */
[----:B------:R-:W-:-:S03]  /*0c00*/  ISETP.GT.AND P0, PT, R8, 0x17, PT ;  /* 0x000000170800780c */ /* 0x000fc60003f04270 */
[----:B------:R-:W-:Y:S01]  /*0c10*/  IMAD.IADD R7, R0, 0x1, R7 ;  /* 0x0000000100077824 */ /* 0x000fe200078e0207 */
[----:B------:R-:W-:-:S04]  /*0c20*/  @!P1 SHF.R.U32.HI R0, RZ, 0x3, R2 ;  /* 0x00000003ff009819 */ /* 0x000fc80000011602 */
[----:B------:R-:W1:Y:S01]  /*0c30*/  SHFL.DOWN PT, R4, R7, 0x8, 0x1f ;  /* 0x09001f0007047f89 */ /* 0x000e6200000e0000 */
[----:B------:R-:W-:-:S05]  /*0c40*/  @!P1 LOP3.LUT R0, R0, 0x7c, RZ, 0xc0, !PT ;  /* 0x0000007c00009812 */ /* 0x000fca00078ec0ff */
[----:B------:R-:W-:Y:S01]  /*0c50*/  @!P1 IMAD.IADD R0, R0, 0x1, R9 ;  /* 0x0000000100009824 */ /* 0x000fe200078e0209 */
[----:B-1----:R-:W-:Y:S02]  /*0c60*/  SEL R4, R4, RZ, !P0 ;  /* 0x000000ff04047207 */ /* 0x002fe40004000000 */
[----:B------:R-:W-:-:S03]  /*0c70*/  ISETP.GT.AND P0, PT, R8, 0xf, PT ;  /* 0x0000000f0800780c */ /* 0x000fc60003f04270 */
[----:B------:R-:W-:-:S05]  /*0c80*/  IMAD.IADD R4, R7, 0x1, R4 ;  /* 0x0000000107047824 */ /* 0x000fca00078e0204 */
[----:B------:R-:W1:Y:S02]  /*0c90*/  SHFL.DOWN PT, R5, R4, 0x10, 0x1f ;  /* 0x0a001f0004057f89 */ /* 0x000e6400000e0000 */
[----:B-1----:R-:W-:Y:S02]  /*0ca0*/  SEL R5, R5, RZ, !P0 ;  /* 0x000000ff05057207 */ /* 0x002fe40004000000 */
        /* <DEDUP_REMOVED lines=8> */
[----:B--2---:R-:W-:Y:S04]  /*0d30*/  LDS R0, [UR4+0xc] ;  /* 0x00000c04ff007984 */ /* 0x004fe80008000800 */
[----:B------:R-:W1:Y:S04]  /*0d40*/  LDS.128 R4, [UR4+0x10] ;  /* 0x00001004ff047984 */ /* 0x000e680008000c00 */
[----:B------:R-:W2:Y:S01]  /*0d50*/  LDS.64 R8, [UR4+0x20] ;  /* 0x00002004ff087984 */ /* 0x000ea20008000a00 */
[----:B-1----:R-:W-:-:S04]  /*0d60*/  IADD3 R0, PT, PT, R4, R0, R11 ;  /* 0x0000000004007210 */ /* 0x002fc80007ffe00b */
[----:B------:R-:W-:-:S04]  /*0d70*/  IADD3 R0, PT, PT, R6, R0, R5 ;  /* 0x0000000006007210 */ /* 0x000fc80007ffe005 */
[----:B--2---:R-:W-:-:S05]  /*0d80*/  IADD3 R0, PT, PT, R8, R0, R7 ;  /* 0x0000000008007210 */ /* 0x004fca0007ffe007 */
[----:B------:R-:W-:Y:S01]  /*0d90*/  IMAD.IADD R11, R0, 0x1, R9 ;  /* 0x00000001000b7824 */ /* 0x000fe200078e0209 */
[----:B------:R-:W-:Y:S06]  /*0da0*/  BRA `(.L_x_857) ;  /* 0x00000014007c7947 */ /* 0x000fec0003800000 */
.L_x_856:
[----:B------:R-:W-:Y:S01]  /*0db0*/  LOP3.LUT R4, R2, 0x3e0, RZ, 0xc0, !PT ;  /* 0x000003e002047812 */ /* 0x000fe200078ec0ff */
[----:B------:R-:W1:Y:S03]  /*0dc0*/  S2R R10, SR_LANEID ;  /* 0x00000000000a7919 */ /* 0x000e660000000000 */
[----:B------:R-:W-:Y:S02]  /*0dd0*/  LOP3.LUT R7, RZ, R4, RZ, 0x33, !PT ;  /* 0x00000004ff077212 */ /* 0x000fe400078e33ff */
[----:B------:R-:W-:-:S03]  /*0de0*/  IADD3 R5, PT, PT, R4, 0x20, RZ ;  /* 0x0000002004057810 */ /* 0x000fc60007ffe0ff */
[----:B------:R-:W-:Y:S01]  /*0df0*/  IMAD.IADD R7, R0, 0x1, R7 ;  /* 0x0000000100077824 */ /* 0x000fe200078e0207 */
[----:B------:R-:W-:-:S04]  /*0e00*/  ISETP.GT.U32.AND P0, PT, R5, R0, PT ;  /* 0x000000000500720c */ /* 0x000fc80003f04070 */
[----:B------:R-:W-:-:S05]  /*0e10*/  SEL R7, R7, 0x1f, P0 ;  /* 0x0000001f07077807 */ /* 0x000fca0000000000 */
[----:B-----5:R-:W2:Y:S01]  /*0e20*/  SHFL.DOWN PT, R4, R14, 0x1, R7 ;  /* 0x082000000e047989 */ /* 0x020ea200000e0007 */
[CC--:B-1----:R-:W-:Y:S01]  /*0e30*/  ISETP.GE.AND P0, PT, R10.reuse, R7.reuse, PT ;  /* 0x000000070a00720c */ /* 0x0c2fe20003f06270 */
[C---:B------:R-:W-:Y:S01]  /*0e40*/  VIADD R6, R10.reuse, 0x2 ;  /* 0x000000020a067836 */ /* 0x040fe20000000000 */
[C---:B------:R-:W-:Y:S01]  /*0e50*/  ISETP.NE.AND P1, PT, R10.reuse, RZ, PT ;  /* 0x000000ff0a00720c */ /* 0x040fe20003f25270 */
[----:B------:R-:W-:Y:S01]  /*0e60*/  VIADD R8, R10, 0x4 ;  /* 0x000000040a087836 */ /* 0x000fe20000000000 */
[----:B--2---:R-:W-:Y:S02]  /*0e70*/  SEL R5, R4, RZ, !P0 ;  /* 0x000000ff04057207 */ /* 0x004fe40004000000 */
[----:B------:R-:W-:-:S03]  /*0e80*/  ISETP.GT.AND P0, PT, R6, R7, PT ;  /* 0x000000070600720c */ /* 0x000fc60003f04270 */
[----:B------:R-:W-:-:S06]  /*0e90*/  IMAD.IADD R4, R5, 0x1, R14 ;  /* 0x0000000105047824 */ /* 0x000fcc00078e020e */
[----:B------:R-:W1:Y:S01]  /*0ea0*/  @!P1 S2R R11, SR_CgaCtaId ;  /* 0x00000000000b9919 */ /* 0x000e620000008800 */
[----:B------:R-:W-:Y:S01]  /*0eb0*/  @!P1 SHF.R.U32.HI R9, RZ, 0x3, R2 ;  /* 0x00000003ff099819 */ /* 0x000fe20000011602 */
[----:B------:R-:W2:Y:S03]  /*0ec0*/  SHFL.DOWN PT, R5, R4, 0x2, R7 ;  /* 0x0840000004057989 */ /* 0x000ea600000e0007 */
[----:B------:R-:W-:Y:S02]  /*0ed0*/  @!P1 LOP3.LUT R9, R9, 0x7c, RZ, 0xc0, !PT ;  /* 0x0000007c09099812 */ /* 0x000fe400078ec0ff */
[----:B--2---:R-:W-:Y:S02]  /*0ee0*/  SEL R5, R5, RZ, !P0 ;  /* 0x000000ff05057207 */ /* 0x004fe40004000000 */
[----:B------:R-:W-:-:S03]  /*0ef0*/  ISETP.GT.AND P0, PT, R8, R7, PT ;  /* 0x000000070800720c */ /* 0x000fc60003f04270 */
[----:B------:R-:W-:Y:S01]  /*0f00*/  IMAD.IADD R6, R4, 0x1, R5 ;  /* 0x0000000104067824 */ /* 0x000fe200078e0205 */
[----:B------:R-:W-:-:S04]  /*0f10*/  IADD3 R4, PT, PT, R10, 0x8, RZ ;  /* 0x000000080a047810 */ /* 0x000fc80007ffe0ff */
[----:B------:R-:W2:Y:S02]  /*0f20*/  SHFL.DOWN PT, R5, R6, 0x4, R7 ;  /* 0x0880000006057989 */ /* 0x000ea400000e0007 */
[----:B--2---:R-:W-:Y:S02]  /*0f30*/  SEL R5, R5, RZ, !P0 ;  /* 0x000000ff05057207 */ /* 0x004fe40004000000 */
[----:B------:R-:W-:-:S03]  /*0f40*/  ISETP.GT.AND P0, PT, R4, R7, PT ;  /* 0x000000070400720c */ /* 0x000fc60003f04270 */
[----:B------:R-:W-:Y:S02]  /*0f50*/  IMAD.IADD R8, R6, 0x1, R5 ;  /* 0x0000000106087824 */ /* 0x000fe400078e0205 */
[----:B------:R-:W-:Y:S01]  /*0f60*/  VIADD R6, R10, 0x10 ;  /* 0x000000100a067836 */ /* 0x000fe20000000000 */
[----:B------:R-:W-:Y:S02]  /*0f70*/  @!P1 MOV R10, 0x400 ;  /* 0x00000400000a9802 */ /* 0x000fe40000000f00 */
[----:B------:R-:W2:Y:S02]  /*0f80*/  SHFL.DOWN PT, R5, R8, 0x8, R7 ;  /* 0x0900000008057989 */ /* 0x000ea400000e0007 */
[----:B-1----:R-:W-:-:S05]  /*0f90*/  @!P1 LEA R10, R11, R10, 0x18 ;  /* 0x0000000a0b0a9211 */ /* 0x002fca00078ec0ff */
[----:B------:R-:W-:Y:S01]  /*0fa0*/  @!P1 IMAD.IADD R10, R9, 0x1, R10 ;  /* 0x00000001090a9824 */ /* 0x000fe200078e020a */
[----:B--2---:R-:W-:Y:S02]  /*0fb0*/  SEL R5, R5, RZ, !P0 ;  /* 0x000000ff05057207 */ /* 0x004fe40004000000 */
[----:B------:R-:W-:-:S03]  /*0fc0*/  ISETP.GT.AND P0, PT, R6, R7, PT ;  /* 0x000000070600720c */ /* 0x000fc60003f04270 */
[----:B------:R-:W-:-:S05]  /*0fd0*/  IMAD.IADD R4, R8, 0x1, R5 ;  /* 0x0000000108047824 */ /* 0x000fca00078e0205 */
[----:B------:R-:W1:Y:S02]  /*0fe0*/  SHFL.DOWN PT, R5, R4, 0x10, R7 ;  /* 0x0a00000004057989 */ /* 0x000e6400000e0007 */
[----:B-1----:R-:W-:Y:S02]  /*0ff0*/  SEL R5, R5, RZ, !P0 ;  /* 0x000000ff05057207 */ /* 0x002fe40004000000 */
[----:B------:R-:W-:-:S03]  /*1000*/  ISETP.NE.AND P0, PT, R2, RZ, PT ;  /* 0x000000ff0200720c */ /* 0x000fc60003f05270 */
[----:B------:R-:W-:-:S05]  /*1010*/  IMAD.IADD R11, R4, 0x1, R5 ;  /* 0x00000001040b7824 */ /* 0x000fca00078e0205 */
[----:B------:R1:W-:Y:S01]  /*1020*/  @!P1 STS [R10+0x8], R11 ;  /* 0x0000080b0a009388 */ /* 0x0003e20000000800 */
[----:B------:R-:W-:Y:S06]  /*1030*/  BAR.SYNC.DEFER_BLOCKING 0x0 ;  /* 0x0000000000007b1d */ /* 0x000fec0000010000 */
[----:B------:R-:W-:Y:S05]  /*1040*/  @P0 BRA `(.L_x_857) ;  /* 0x0000001000d40947 */ /* 0x000fea0003800000 */
[----:B------:R-:W2:Y:S01]  /*1050*/  S2UR UR5, SR_CgaCtaId ;  /* 0x00000000000579c3 */ /* 0x000ea20000008800 */
[----:B------:R-:W-:Y:S01]  /*1060*/  UMOV UR4, 0x400 ;  /* 0x0000040000047882 */ /* 0x000fe20000000000 */
[C---:B------:R-:W-:Y:S02]  /*1070*/  ISETP.GT.U32.AND P2, PT, R0.reuse, 0x40, PT ;  /* 0x000000400000780c */ /* 0x040fe40003f44070 */
[C---:B------:R-:W-:Y:S02]  /*1080*/  ISETP.GT.U32.AND P1, PT, R0.reuse, 0x20, PT ;  /* 0x000000200000780c */ /* 0x040fe40003f24070 */
[----:B------:R-:W-:Y:S01]  /*1090*/  ISETP.GT.U32.AND P3, PT, R0, 0x80, PT ;  /* 0x000000800000780c */ /* 0x000fe20003f64070 */
[----:B--2---:R-:W-:-:S09]  /*10a0*/  ULEA UR4, UR5, UR4, 0x18 ;  /* 0x0000000405047291 */ /* 0x004fd2000f8ec0ff */
[----:B------:R-:W2:Y:S04]  /*10b0*/  LDS.128 R4, [UR4+0x10] ;  /* 0x00001004ff047984 */ /* 0x000ea80008000c00 */
[----:B------:R-:W3:Y:S04]  /*10c0*/  LDS R2, [UR4+0xc] ;  /* 0x00000c04ff027984 */ /* 0x000ee80008000800 */
[----:B------:R-:W4:Y:S01]  /*10d0*/  LDS.64 R8, [UR4+0x20] ;  /* 0x00002004ff087984 */ /* 0x000f220008000a00 */
[----:B--2---:R-:W-:Y:S02]  /*10e0*/  SEL R4, R4, RZ, P2 ;  /* 0x000000ff04047207 */ /* 0x004fe40001000000 */
[----:B------:R-:W-:-:S02]  /*10f0*/  ISETP.GT.U32.AND P2, PT, R0, 0x60, PT ;  /* 0x000000600000780c */ /* 0x000fc40003f44070 */
[----:B---3--:R-:W-:Y:S02]  /*1100*/  SEL R2, R2, RZ, P1 ;  /* 0x000000ff02027207 */ /* 0x008fe40000800000 */
[----:B------:R-:W-:Y:S02]  /*1110*/  SEL R5, R5, RZ, P2 ;  /* 0x000000ff05057207 */ /* 0x000fe40001000000 */
[----:B------:R-:W-:Y:S02]  /*1120*/  IADD3 R2, PT, PT, R4, R2, R11 ;  /* 0x0000000204027210 */ /* 0x000fe40007ffe00b */
[----:B------:R-:W-:Y:S02]  /*1130*/  ISETP.GT.U32.AND P1, PT, R0, 0xa0, PT ;  /* 0x000000a00000780c */ /* 0x000fe40003f24070 */
[----:B------:R-:W-:Y:S02]  /*1140*/  SEL R6, R6, RZ, P3 ;  /* 0x000000ff06067207 */ /* 0x000fe40001800000 */
[----:B------:R-:W-:-:S02]  /*1150*/  ISETP.GT.U32.AND P2, PT, R0, 0xc0, PT ;  /* 0x000000c00000780c */ /* 0x000fc40003f44070 */
[----:B------:R-:W-:Y:S02]  /*1160*/  ISETP.GT.U32.AND P3, PT, R0, 0xe0, PT ;  /* 0x000000e00000780c */ /* 0x000fe40003f64070 */
[----:B------:R-:W-:Y:S02]  /*1170*/  SEL R7, R7, RZ, P1 ;  /* 0x000000ff07077207 */ /* 0x000fe40000800000 */
[----:B------:R-:W-:Y:S02]  /*1180*/  IADD3 R2, PT, PT, R6, R2, R5 ;  /* 0x0000000206027210 */ /* 0x000fe40007ffe005 */
[----:B----4-:R-:W-:Y:S02]  /*1190*/  SEL R8, R8, RZ, P2 ;  /* 0x000000ff08087207 */ /* 0x010fe40001000000 */
[----:B------:R-:W-:Y:S02]  /*11a0*/  SEL R9, R9, RZ, P3 ;  /* 0x000000ff09097207 */ /* 0x000fe40001800000 */
[----:B------:R-:W-:-:S05]  /*11b0*/  IADD3 R2, PT, PT, R8, R2, R7 ;  /* 0x0000000208027210 */ /* 0x000fca0007ffe007 */
[----:B-1----:R-:W-:Y:S01]  /*11c0*/  IMAD.IADD R11, R2, 0x1, R9 ;  /* 0x00000001020b7824 */ /* 0x002fe200078e0209 */
[----:B------:R-:W-:Y:S06]  /*11d0*/  BRA `(.L_x_857) ;  /* 0x0000001000707947 */ /* 0x000fec0003800000 */
.L_x_842:
[----:B------:R-:W0:Y:S01]  /*11e0*/  S2R R2, SR_TID.X ;  /* 0x0000000000027919 */ /* 0x000e220000002100 */
[----:B------:R-:W1:Y:S02]  /*11f0*/  LDCU.64 UR4, c[0x0][0x380] ;  /* 0x00007000ff0477ac */ /* 0x000e640008000a00 */
[----:B-1----:R-:W-:Y:S01]  /*1200*/  MOV R4, UR4 ;  /* 0x0000000400047c02 */ /* 0x002fe20008000f00 */
[----:B------:R-:W-:Y:S02]  /*1210*/  IMAD.U32 R5, RZ, RZ, UR5 ;  /* 0x00000005ff057e24 */ /* 0x000fe4000f8e00ff */
[----:B0-----:R-:W-:-:S04]  /*1220*/  IMAD R7, R3, 0x1000, R2 ;  /* 0x0000100003077824 */ /* 0x001fc800078e0202 */
[----:B------:R-:W-:-:S05]  /*1230*/  IMAD.WIDE.U32 R6, R7, 0x4, R4 ;  /* 0x0000000407067825 */ /* 0x000fca00078e0004 */
        /* <DEDUP_REMOVED lines=16> */
[----:B------:R-:W-:-:S02]  /*1340*/  ISETP.GE.U32.AND P0, PT, R0, R13, PT ;  /* 0x0000000d0000720c */ /* 0x000fc40003f06070 */
        /* <DEDUP_REMOVED lines=9> */
[----:B------:R-:W-:Y:S01]  /*13e0*/  IMAD R9, R3, 0x1000, R13 ;  /* 0x0000100003097824 */ /* 0x000fe200078e020d */
[----:B------:R-:W-:Y:S01]  /*13f0*/  LOP3.LUT R6, RZ, R2, RZ, 0x33, !PT ;  /* 0x00000002ff067212 */ /* 0x000fe200078e33ff */
[----:B------:R-:W-:Y:S01]  /*1400*/  VIADD R0, R8, 0xfffff000 ;  /* 0xfffff00008007836 */ /* 0x000fe20000000000 */
[----:B------:R-:W-:Y:S02]  /*1410*/  UMOV UR4, URZ ;  /* 0x000000ff00047c82 */ /* 0x000fe40008000000 */
[----:B------:R-:W-:Y:S02]  /*1420*/  IADD3 R6, PT, PT, -R13, R8, R6 ;  /* 0x000000080d067210 */ /* 0x000fe40007ffe106 */
[C---:B------:R-:W-:Y:S02]  /*1430*/  ISETP.GT.U32.AND P0, PT, R9.reuse, R0, PT ;  /* 0x000000000900720c */ /* 0x040fe40003f04070 */
[----:B------:R-:W-:Y:S01]  /*1440*/  IADD3 R7, PT, PT, R9, 0x800, R2 ;  /* 0x0000080009077810 */ /* 0x000fe20007ffe002 */
[----:B------:R-:W-:-:S02]  /*1450*/  IMAD.MOV.U32 R2, RZ, RZ, R9 ;  /* 0x000000ffff027224 */ /* 0x000fc400078e0009 */
[----:B------:R-:W-:-:S08]  /*1460*/  IMAD R6, R3, -0x1000, R6 ;  /* 0xfffff00003067824 */ /* 0x000fd000078e0206 */
[----:B------:R-:W-:Y:S05]  /*1470*/  @P0 BRA `(.L_x_859) ;  /* 0x00000000009c0947 */ /* 0x000fea0003800000 */
[----:B------:R-:W0:Y:S08]  /*1480*/  LDC R8, c[0x0][0x3a8] ;  /* 0x0000ea00ff087b82 */ /* 0x000e300000000800 */
[----:B------:R-:W1:Y:S02]  /*1490*/  LDC.64 R4, c[0x0][0x380] ;  /* 0x0000e000ff047b82 */ /* 0x000e640000000a00 */
.L_x_860:
[----:B------:R-:W2:Y:S02]  /*14a0*/  S2R R10, SR_TID.X ;  /* 0x00000000000a7919 */ /* 0x000ea40000002100 */
[----:B--2---:R-:W-:-:S04]  /*14b0*/  IMAD.IADD R11, R10, 0x1, R9 ;  /* 0x000000010a0b7824 */ /* 0x004fc800078e0209 */
[----:B-1----:R-:W-:-:S05]  /*14c0*/  IMAD.WIDE.U32 R10, R11, 0x4, R4 ;  /* 0x000000040b0a7825 */ /* 0x002fca00078e0004 */
        /* <DEDUP_REMOVED lines=10> */
[----:B------:R-:W5:Y:S01]  /*1570*/  LDG.E R21, desc[UR6][R10.64+0x2c00] ;  /* 0x002c00060a157981 */ /* 0x000f62000c1e1900 */
[----:B--2---:R-:W-:-:S03]  /*1580*/  IADD3 R20, PT, PT, R20, R18, R27 ;  /* 0x0000001214147210 */ /* 0x004fc60007ffe01b */
[----:B------:R-:W2:Y:S04]  /*1590*/  LDG.E R18, desc[UR6][R10.64+0x2800] ;  /* 0x002800060a127981 */ /* 0x000ea8000c1e1900 */
[----:B------:R-:W2:Y:S01]  /*15a0*/  LDG.E R27, desc[UR6][R10.64+0x3800] ;  /* 0x003800060a1b7981 */ /* 0x000ea2000c1e1900 */
[----:B---3--:R-:W-:-:S03]  /*15b0*/  IADD3 R24, PT, PT, R23, R22, R20 ;  /* 0x0000001617187210 */ /* 0x008fc60007ffe014 */
[----:B------:R-:W3:Y:S04]  /*15c0*/  LDG.E R23, desc[UR6][R10.64+0x3000] ;  /* 0x003000060a177981 */ /* 0x000ee8000c1e1900 */
[----:B------:R-:W3:Y:S04]  /*15d0*/  LDG.E R20, desc[UR6][R10.64+0x3400] ;  /* 0x003400060a147981 */ /* 0x000ee8000c1e1900 */
[----:B------:R-:W3:Y:S01]  /*15e0*/  LDG.E R22, desc[UR6][R10.64+0x3c00] ;  /* 0x003c00060a167981 */ /* 0x000ee2000c1e1900 */
[----:B----4-:R-:W-:-:S04]  /*15f0*/  IADD3 R14, PT, PT, R17, R14, R24 ;  /* 0x0000000e110e7210 */ /* 0x010fc80007ffe018 */
[----:B-----5:R-:W-:-:S04]  /*1600*/  IADD3 R14, PT, PT, R19, R16, R14 ;  /* 0x00000010130e7210 */ /* 0x020fc80007ffe00e */
[----:B------:R-:W-:Y:S02]  /*1610*/  IADD3 R12, PT, PT, R15, R12, R14 ;  /* 0x0000000c0f0c7210 */ /* 0x000fe40007ffe00e */
[----:B0-----:R-:W-:-:S04]  /*1620*/  IADD3 R14, PT, PT, -R9, R8, RZ ;  /* 0x00000008090e7210 */ /* 0x001fc80007ffe1ff */
[----:B------:R-:W-:Y:S02]  /*1630*/  ISETP.GE.U32.AND P0, PT, R14, R13, PT ;  /* 0x0000000d0e00720c */ /* 0x000fe40003f06070 */
[----:B--2---:R-:W-:-:S04]  /*1640*/  IADD3 R12, PT, PT, R21, R18, R12 ;  /* 0x00000012150c7210 */ /* 0x004fc80007ffe00c */
[----:B---3--:R-:W-:-:S04]  /*1650*/  IADD3 R12, PT, PT, R20, R23, R12 ;  /* 0x00000017140c7210 */ /* 0x008fc80007ffe00c */
[----:B------:R-:W-:-:S03]  /*1660*/  IADD3 R27, PT, PT, R22, R27, R12 ;  /* 0x0000001b161b7210 */ /* 0x000fc60007ffe00c */
[----:B------:R-:W-:Y:S05]  /*1670*/  @!P0 BRA `(.L_x_858) ;  /* 0x00000008009c8947 */ /* 0x000fea0003800000 */
[C---:B------:R-:W-:Y:S01]  /*1680*/  IMAD.IADD R9, R13.reuse, 0x1, R9 ;  /* 0x000000010d097824 */ /* 0x040fe200078e0209 */
[----:B------:R-:W-:Y:S01]  /*1690*/  UIADD3 UR4, UPT, UPT, UR4, 0x1, URZ ;  /* 0x0000000104047890 */ /* 0x000fe2000fffe0ff */
[----:B------:R-:W-:Y:S02]  /*16a0*/  IMAD.IADD R2, R13, 0x1, R2 ;  /* 0x000000010d027824 */ /* 0x000fe400078e0202 */
[----:B------:R-:W-:Y:S01]  /*16b0*/  IMAD.IADD R6, R6, 0x1, -R13 ;  /* 0x0000000106067824 */ /* 0x000fe200078e0a0d */
[----:B------:R-:W-:Y:S01]  /*16c0*/  ISETP.GT.U32.AND P0, PT, R9, R0, PT ;  /* 0x000000000900720c */ /* 0x000fe20003f04070 */
[----:B------:R-:W-:-:S12]  /*16d0*/  IMAD.IADD R7, R13, 0x1, R7 ;  /* 0x000000010d077824 */ /* 0x000fd800078e0207 */
[----:B------:R-:W-:Y:S05]  /*16e0*/  @!P0 BRA `(.L_x_860) ;  /* 0xfffffffc006c8947 */ /* 0x000fea000383ffff */
.L_x_859:
[----:B------:R-:W0:Y:S01]  /*16f0*/  S2R R13, SR_TID.X ;  /* 0x00000000000d7919 */ /* 0x000e220000002100 */
[----:B------:R-:W-:Y:S01]  /*1700*/  IMAD.IADD R0, R8, 0x1, -R9 ;  /* 0x0000000108007824 */ /* 0x000fe200078e0a09 */
[----:B------:R-:W-:Y:S04]  /*1710*/  BSSY.RECONVERGENT B1, `(.L_x_858) ;  /* 0x000009d000017945 */ /* 0x000fe80003800200 */
[----:B0-----:R-:W-:-:S04]  /*1720*/  ISETP.GE.AND P0, PT, R13, R0, PT ;  /* 0x000000000d00720c */ /* 0x001fc80003f06270 */
[----:B------:R-:W-:-:S13]  /*1730*/  ISETP.GE.U32.OR P0, PT, R9, R8, P0 ;  /* 0x000000080900720c */ /* 0x000fda0000706470 */
[----:B------:R-:W-:Y:S05]  /*1740*/  @P0 BRA `(.L_x_861) ;  /* 0x0000000800640947 */ /* 0x000fea0003800000 */
[----:B------:R-:W0:Y:S01]  /*1750*/  LDC R10, c[0x0][0x3ac] ;  /* 0x0000eb00ff0a7b82 */ /* 0x000e220000000800 */
[----:B------:R-:W-:Y:S01]  /*1760*/  LOP3.LUT R11, RZ, R13, RZ, 0x33, !PT ;  /* 0x0000000dff0b7212 */ /* 0x000fe200078e33ff */
[----:B------:R-:W-:Y:S06]  /*1770*/  BSSY.RECONVERGENT B2, `(.L_x_862) ;  /* 0x000004f000027945 */ /* 0x000fec0003800200 */
[----:B------:R-:W1:Y:S01]  /*1780*/  LDC R0, c[0x0][0x3ac] ;  /* 0x0000eb00ff007b82 */ /* 0x000e620000000800 */
[----:B0-----:R-:W-:-:S05]  /*1790*/  IMAD.SHL.U32 R10, R10, 0x1000, RZ ;  /* 0x000010000a0a7824 */ /* 0x001fca00078e00ff */
[----:B------:R-:W-:-:S04]  /*17a0*/  LEA R10, R3, R10, 0xc ;  /* 0x0000000a030a7211 */ /* 0x000fc800078e60ff */
[----:B------:R-:W-:Y:S01]  /*17b0*/  IADD3 R8, PT, PT, -R10, R8, R11 ;  /* 0x000000080a087210 */ /* 0x000fe20007ffe10b */
[----:B-1----:R-:W-:Y:S02]  /*17c0*/  IMAD R11, R0, UR4, RZ ;  /* 0x00000004000b7c24 */ /* 0x002fe4000f8e02ff */
[----:B------:R-:W-:Y:S02]  /*17d0*/  IMAD.MOV.U32 R0, RZ, RZ, R13 ;  /* 0x000000ffff007224 */ /* 0x000fe400078e000d */
[----:B------:R-:W-:-:S05]  /*17e0*/  IMAD R8, R11, -0x1000, R8 ;  /* 0xfffff0000b087824 */ /* 0x000fca00078e0208 */
[C---:B------:R-:W-:Y:S02]  /*17f0*/  ISETP.GE.U32.AND P0, PT, R8.reuse, 0xf00, PT ;  /* 0x00000f000800780c */ /* 0x040fe40003f06070 */
[----:B------:R-:W-:-:S04]  /*1800*/  LEA.HI R8, R8, 0x1, RZ, 0x18 ;  /* 0x0000000108087811 */ /* 0x000fc800078fc0ff */
[----:B------:R-:W-:-:S07]  /*1810*/  LOP3.LUT R10, R8, 0xf, RZ, 0xc0, !PT ;  /* 0x0000000f080a7812 */ /* 0x000fce00078ec0ff */
[----:B------:R-:W-:Y:S05]  /*1820*/  @!P0 BRA `(.L_x_863) ;  /* 0x00000004000c8947 */ /* 0x000fea0003800000 */
[----:B------:R-:W-:Y:S01]  /*1830*/  LEA.HI R0, R6, 0x1, RZ, 0x18 ;  /* 0x0000000106007811 */ /* 0x000fe200078fc0ff */
[----:B------:R-:W-:Y:S01]  /*1840*/  BSSY.RECONVERGENT B3, `(.L_x_864) ;  /* 0x0000040000037945 */ /* 0x000fe20003800200 */
[----:B------:R-:W-:Y:S02]  /*1850*/  LOP3.LUT R11, R13, 0x800, RZ, 0xfc, !PT ;  /* 0x000008000d0b7812 */ /* 0x000fe400078efcff */
[----:B------:R-:W-:-:S05]  /*1860*/  LOP3.LUT R0, R0, 0x1fffff0, RZ, 0xc0, !PT ;  /* 0x01fffff000007812 */ /* 0x000fca00078ec0ff */
[----:B------:R-:W-:-:S07]  /*1870*/  IMAD.MOV R0, RZ, RZ, -R0 ;  /* 0x000000ffff007224 */ /* 0x000fce00078e0a00 */
.L_x_865:
[C---:B------:R-:W-:Y:S02]  /*1880*/  VIADD R15, R7.reuse, 0xfffff800 ;  /* 0xfffff800070f7836 */ /* 0x040fe40000000000 */
[----:B------:R-:W-:Y:S02]  /*1890*/  VIADD R21, R7, 0xfffff900 ;  /* 0xfffff90007157836 */ /* 0x000fe40000000000 */
[----:B------:R-:W-:-:S04]  /*18a0*/  IMAD.WIDE.U32 R14, R15, 0x4, R4 ;  /* 0x000000040f0e7825 */ /* 0x000fc800078e0004 */
[--C-:B------:R-:W-:Y:S01]  /*18b0*/  IMAD.WIDE.U32 R20, R21, 0x4, R4.reuse ;  /* 0x0000000415147825 */ /* 0x100fe200078e0004 */
[----:B------:R0:W2:Y:S04]  /*18c0*/  LDG.E R28, desc[UR6][R14.64] ;  /* 0x000000060e1c7981 */ /* 0x0000a8000c1e1900 */
[----:B------:R-:W2:Y:S01]  /*18d0*/  LDG.E R29, desc[UR6][R20.64] ;  /* 0x00000006141d7981 */ /* 0x000ea2000c1e1900 */
[C---:B------:R-:W-:Y:S02]  /*18e0*/  VIADD R17, R7.reuse, 0xfffffa00 ;  /* 0xfffffa0007117836 */ /* 0x040fe40000000000 */
[----:B------:R-:W-:Y:S02]  /*18f0*/  VIADD R19, R7, 0xfffffb00 ;  /* 0xfffffb0007137836 */ /* 0x000fe40000000000 */
[----:B------:R-:W-:-:S04]  /*1900*/  IMAD.WIDE.U32 R16, R17, 0x4, R4 ;  /* 0x0000000411107825 */ /* 0x000fc800078e0004 */
[--C-:B------:R-:W-:Y:S01]  /*1910*/  IMAD.WIDE.U32 R18, R19, 0x4, R4.reuse ;  /* 0x0000000413127825 */ /* 0x100fe200078e0004 */
[----:B------:R1:W3:Y:S04]  /*1920*/  LDG.E R13, desc[UR6][R16.64] ;  /* 0x00000006100d7981 */ /* 0x0002e8000c1e1900 */
[----:B------:R4:W3:Y:S01]  /*1930*/  LDG.E R12, desc[UR6][R18.64] ;  /* 0x00000006120c7981 */ /* 0x0008e2000c1e1900 */
[C---:B------:R-:W-:Y:S01]  /*1940*/  VIADD R22, R7.reuse, 0xfffffd00 ;  /* 0xfffffd0007167836 */ /* 0x040fe20000000000 */
[C---:B------:R-:W-:Y:S01]  /*1950*/  IADD3 R23, PT, PT, R7.reuse, -0x400, RZ ;  /* 0xfffffc0007177810 */ /* 0x040fe20007ffe0ff */
[----:B------:R-:W-:Y:S02]  /*1960*/  VIADD R26, R7, 0xfffffe00 ;  /* 0xfffffe00071a7836 */ /* 0x000fe40000000000 */
[----:B0-----:R-:W-:-:S04]  /*1970*/  IMAD.WIDE.U32 R14, R22, 0x4, R4 ;  /* 0x00000004160e7825 */ /* 0x001fc800078e0004 */
[--C-:B-1----:R-:W-:Y:S02]  /*1980*/  IMAD.WIDE.U32 R16, R26, 0x4, R4.reuse ;  /* 0x000000041a107825 */ /* 0x102fe400078e0004 */
[----:B------:R0:W5:Y:S02]  /*1990*/  LDG.E R26, desc[UR6][R14.64] ;  /* 0x000000060e1a7981 */ /* 0x000164000c1e1900 */
[C-C-:B------:R-:W-:Y:S02]  /*19a0*/  IMAD.WIDE.U32 R24, R7.reuse, 0x4, R4.reuse ;  /* 0x0000000407187825 */ /* 0x140fe400078e0004 */
[----:B------:R-:W5:Y:S02]  /*19b0*/  LDG.E R16, desc[UR6][R16.64] ;  /* 0x0000000610107981 */ /* 0x000f64000c1e1900 */
[----:B----4-:R-:W-:Y:S02]  /*19c0*/  VIADD R19, R7, 0xffffff00 ;  /* 0xffffff0007137836 */ /* 0x010fe40000000000 */
[----:B------:R-:W-:Y:S01]  /*19d0*/  IMAD.WIDE.U32 R20, R23, 0x4, R4 ;  /* 0x0000000417147825 */ /* 0x000fe200078e0004 */
[----:B------:R-:W4:Y:S03]  /*19e0*/  LDG.E R24, desc[UR6][R24.64] ;  /* 0x0000000618187981 */ /* 0x000f26000c1e1900 */
[----:B0-----:R-:W-:-:S02]  /*19f0*/  VIADD R15, R7, 0x200 ;  /* 0x00000200070f7836 */ /* 0x001fc40000000000 */
[----:B------:R-:W-:Y:S02]  /*1a00*/  VIADD R23, R7, 0x100 ;  /* 0x0000010007177836 */ /* 0x000fe40000000000 */
[--C-:B------:R-:W-:Y:S01]  /*1a10*/  IMAD.WIDE.U32 R18, R19, 0x4, R4.reuse ;  /* 0x0000000413127825 */ /* 0x100fe200078e0004 */
[----:B------:R0:W5:Y:S03]  /*1a20*/  LDG.E R25, desc[UR6][R20.64] ;  /* 0x0000000614197981 */ /* 0x000166000c1e1900 */
[----:B------:R-:W-:Y:S02]  /*1a30*/  IMAD.WIDE.U32 R22, R23, 0x4, R4 ;  /* 0x0000000417167825 */ /* 0x000fe400078e0004 */
[----:B------:R-:W4:Y:S04]  /*1a40*/  LDG.E R19, desc[UR6][R18.64] ;  /* 0x0000000612137981 */ /* 0x000f28000c1e1900 */
[----:B------:R1:W4:Y:S01]  /*1a50*/  LDG.E R23, desc[UR6][R22.64] ;  /* 0x0000000616177981 */ /* 0x000322000c1e1900 */
[----:B0-----:R-:W-:-:S04]  /*1a60*/  VIADD R21, R7, 0x300 ;  /* 0x0000030007157836 */ /* 0x001fc80000000000 */
[----:B------:R-:W-:-:S04]  /*1a70*/  IMAD.WIDE.U32 R20, R21, 0x4, R4 ;  /* 0x0000000415147825 */ /* 0x000fc800078e0004 */
[----:B-1----:R-:W-:Y:S02]  /*1a80*/  VIADD R22, R7, 0x700 ;  /* 0x0000070007167836 */ /* 0x002fe40000000000 */
[----:B------:R-:W4:Y:S01]  /*1a90*/  LDG.E R21, desc[UR6][R20.64] ;  /* 0x0000000614157981 */ /* 0x000f22000c1e1900 */
[----:B--2---:R-:W-:Y:S01]  /*1aa0*/  IADD3 R27, PT, PT, R29, R28, R27 ;  /* 0x0000001c1d1b7210 */ /* 0x004fe20007ffe01b */
[----:B------:R-:W-:Y:S01]  /*1ab0*/  IMAD.WIDE.U32 R28, R15, 0x4, R4 ;  /* 0x000000040f1c7825 */ /* 0x000fe200078e0004 */
[----:B------:R-:W-:-:S05]  /*1ac0*/  IADD3 R15, PT, PT, R7, 0x400, RZ ;  /* 0x00000400070f7810 */ /* 0x000fca0007ffe0ff */
[----:B------:R0:W2:Y:S01]  /*1ad0*/  LDG.E R28, desc[UR6][R28.64] ;  /* 0x000000061c1c7981 */ /* 0x0000a2000c1e1900 */
[----:B------:R-:W-:-:S05]  /*1ae0*/  IMAD.WIDE.U32 R14, R15, 0x4, R4 ;  /* 0x000000040f0e7825 */ /* 0x000fca00078e0004 */
[----:B------:R1:W2:Y:S01]  /*1af0*/  LDG.E R17, desc[UR6][R14.64] ;  /* 0x000000060e117981 */ /* 0x0002a2000c1e1900 */
[----:B---3--:R-:W-:Y:S01]  /*1b00*/  IADD3 R27, PT, PT, R12, R13, R27 ;  /* 0x0000000d0c1b7210 */ /* 0x008fe20007ffe01b */
[----:B0-----:R-:W-:-:S04]  /*1b10*/  VIADD R29, R7, 0x500 ;  /* 0x00000500071d7836 */ /* 0x001fc80000000000 */
[----:B------:R-:W-:-:S04]  /*1b20*/  IMAD.WIDE.U32 R12, R29, 0x4, R4 ;  /* 0x000000041d0c7825 */ /* 0x000fc800078e0004 */
[----:B-1----:R-:W-:Y:S01]  /*1b30*/  VIADD R15, R7, 0x600 ;  /* 0x00000600070f7836 */ /* 0x002fe20000000000 */
[----:B------:R0:W3:Y:S03]  /*1b40*/  LDG.E R18, desc[UR6][R12.64] ;  /* 0x000000060c127981 */ /* 0x0000e6000c1e1900 */
[----:B------:R-:W-:-:S04]  /*1b50*/  IMAD.WIDE.U32 R14, R15, 0x4, R4 ;  /* 0x000000040f0e7825 */ /* 0x000fc800078e0004 */
[----:B0-----:R-:W-:Y:S02]  /*1b60*/  IMAD.WIDE.U32 R12, R22, 0x4, R4 ;  /* 0x00000004160c7825 */ /* 0x001fe400078e0004 */
[----:B------:R-:W3:Y:S04]  /*1b70*/  LDG.E R22, desc[UR6][R14.64] ;  /* 0x000000060e167981 */ /* 0x000ee8000c1e1900 */
[----:B------:R-:W3:Y:S01]  /*1b80*/  LDG.E R20, desc[UR6][R12.64] ;  /* 0x000000060c147981 */ /* 0x000ee2000c1e1900 */
[----:B------:R-:W-:Y:S01]  /*1b90*/  VIADD R0, R0, 0x10 ;  /* 0x0000001000007836 */ /* 0x000fe20000000000 */
[----:B-----5:R-:W-:-:S04]  /*1ba0*/  IADD3 R25, PT, PT, R26, R25, R27 ;  /* 0x000000191a197210 */ /* 0x020fc80007ffe01b */
[----:B----4-:R-:W-:Y:S02]  /*1bb0*/  IADD3 R16, PT, PT, R19, R16, R25 ;  /* 0x0000001013107210 */ /* 0x010fe40007ffe019 */
[----:B------:R-:W-:Y:S02]  /*1bc0*/  ISETP.NE.AND P0, PT, R0, RZ, PT ;  /* 0x000000ff0000720c */ /* 0x000fe40003f05270 */
[----:B------:R-:W-:Y:S01]  /*1bd0*/  IADD3 R16, PT, PT, R23, R24, R16 ;  /* 0x0000001817107210 */ /* 0x000fe20007ffe010 */
[----:B------:R-:W-:Y:S02]  /*1be0*/  VIADD R11, R11, 0x1000 ;  /* 0x000010000b0b7836 */ /* 0x000fe40000000000 */
[----:B------:R-:W-:Y:S01]  /*1bf0*/  VIADD R7, R7, 0x1000 ;  /* 0x0000100007077836 */ /* 0x000fe20000000000 */
[----:B--2---:R-:W-:-:S04]  /*1c00*/  IADD3 R16, PT, PT, R21, R28, R16 ;  /* 0x0000001c15107210 */ /* 0x004fc80007ffe010 */
[----:B---3--:R-:W-:-:S04]  /*1c10*/  IADD3 R17, PT, PT, R18, R17, R16 ;  /* 0x0000001112117210 */ /* 0x008fc80007ffe010 */
[----:B------:R-:W-:Y:S01]  /*1c20*/  IADD3 R27, PT, PT, R20, R22, R17 ;  /* 0x00000016141b7210 */ /* 0x000fe20007ffe011 */
[----:B------:R-:W-:Y:S06]  /*1c30*/  @P0 BRA `(.L_x_865) ;  /* 0xfffffffc00100947 */ /* 0x000fec000383ffff */
[----:B------:R-:W-:Y:S05]  /*1c40*/  BSYNC.RECONVERGENT B3 ;  /* 0x0000000000037941 */ /* 0x000fea0003800200 */
.L_x_864:
[----:B------:R-:W-:-:S07]  /*1c50*/  IADD3 R0, PT, PT, R11, -0x800, RZ ;  /* 0xfffff8000b007810 */ /* 0x000fce0007ffe0ff */
.L_x_863:
[----:B------:R-:W-:Y:S05]  /*1c60*/  BSYNC.RECONVERGENT B2 ;  /* 0x0000000000027941 */ /* 0x000fea0003800200 */
.L_x_862:
[----:B------:R-:W-:-:S13]  /*1c70*/  ISETP.NE.AND P0, PT, R10, RZ, PT ;  /* 0x000000ff0a00720c */ /* 0x000fda0003f05270 */
[----:B------:R-:W-:Y:S05]  /*1c80*/  @!P0 BRA `(.L_x_861) ;  /* 0x0000000400148947 */ /* 0x000fea0003800000 */
[----:B------:R-:W-:Y:S01]  /*1c90*/  ISETP.GE.U32.AND P0, PT, R10, 0x8, PT ;  /* 0x000000080a00780c */ /* 0x000fe20003f06070 */
[----:B------:R-:W-:Y:S01]  /*1ca0*/  BSSY.RECONVERGENT B2, `(.L_x_866) ;  /* 0x0000021000027945 */ /* 0x000fe20003800200 */
[----:B------:R-:W-:-:S04]  /*1cb0*/  LOP3.LUT R23, R8, 0x7, RZ, 0xc0, !PT ;  /* 0x0000000708177812 */ /* 0x000fc800078ec0ff */
[----:B------:R-:W-:-:S07]  /*1cc0*/  ISETP.NE.AND P1, PT, R23, RZ, PT ;  /* 0x000000ff1700720c */ /* 0x000fce0003f25270 */
[----:B------:R-:W-:Y:S06]  /*1cd0*/  @!P0 BRA `(.L_x_867) ;  /* 0x0000000000748947 */ /* 0x000fec0003800000 */
[----:B------:R-:W-:-:S04]  /*1ce0*/  IMAD.IADD R11, R0, 0x1, R9 ;  /* 0x00000001000b7824 */ /* 0x000fc800078e0209 */
[C---:B------:R-:W-:Y:S02]  /*1cf0*/  VIADD R19, R11.reuse, 0x100 ;  /* 0x000001000b137836 */ /* 0x040fe40000000000 */
[C---:B------:R-:W-:Y:S02]  /*1d00*/  VIADD R21, R11.reuse, 0x200 ;  /* 0x000002000b157836 */ /* 0x040fe40000000000 */
[C---:B------:R-:W-:Y:S02]  /*1d10*/  VIADD R13, R11.reuse, 0x300 ;  /* 0x000003000b0d7836 */ /* 0x040fe40000000000 */
[----:B------:R-:W-:-:S04]  /*1d20*/  IMAD.WIDE.U32 R16, R11, 0x4, R4 ;  /* 0x000000040b107825 */ /* 0x000fc800078e0004 */
[--C-:B------:R-:W-:Y:S01]  /*1d30*/  IMAD.WIDE.U32 R18, R19, 0x4, R4.reuse ;  /* 0x0000000413127825 */ /* 0x100fe200078e0004 */
[----:B------:R0:W2:Y:S03]  /*1d40*/  LDG.E R22, desc[UR6][R16.64] ;  /* 0x0000000610167981 */ /* 0x0000a6000c1e1900 */
[--C-:B------:R-:W-:Y:S01]  /*1d50*/  IMAD.WIDE.U32 R20, R21, 0x4, R4.reuse ;  /* 0x0000000415147825 */ /* 0x100fe200078e0004 */
[----:B------:R1:W2:Y:S03]  /*1d60*/  LDG.E R7, desc[UR6][R18.64] ;  /* 0x0000000612077981 */ /* 0x0002a6000c1e1900 */
[C---:B------:R-:W-:Y:S02]  /*1d70*/  VIADD R15, R11.reuse, 0x400 ;  /* 0x000004000b0f7836 */ /* 0x040fe40000000000 */
[C---:B------:R-:W-:Y:S01]  /*1d80*/  VIADD R25, R11.reuse, 0x500 ;  /* 0x000005000b197836 */ /* 0x040fe20000000000 */
[----:B------:R-:W-:Y:S01]  /*1d90*/  IADD3 R29, PT, PT, R11, 0x600, RZ ;  /* 0x000006000b1d7810 */ /* 0x000fe20007ffe0ff */
[----:B------:R-:W-:Y:S01]  /*1da0*/  IMAD.WIDE.U32 R12, R13, 0x4, R4 ;  /* 0x000000040d0c7825 */ /* 0x000fe200078e0004 */
[----:B------:R-:W3:Y:S03]  /*1db0*/  LDG.E R20, desc[UR6][R20.64] ;  /* 0x0000000614147981 */ /* 0x000ee6000c1e1900 */
[----:B------:R-:W-:-:S02]  /*1dc0*/  VIADD R24, R11, 0x700 ;  /* 0x000007000b187836 */ /* 0x000fc40000000000 */
[--C-:B------:R-:W-:Y:S01]  /*1dd0*/  IMAD.WIDE.U32 R14, R15, 0x4, R4.reuse ;  /* 0x000000040f0e7825 */ /* 0x100fe200078e0004 */
[----:B------:R-:W3:Y:S03]  /*1de0*/  LDG.E R12, desc[UR6][R12.64] ;  /* 0x000000060c0c7981 */ /* 0x000ee6000c1e1900 */
[--C-:B------:R-:W-:Y:S02]  /*1df0*/  IMAD.WIDE.U32 R10, R25, 0x4, R4.reuse ;  /* 0x00000004190a7825 */ /* 0x100fe400078e0004 */
[----:B------:R-:W4:Y:S02]  /*1e00*/  LDG.E R14, desc[UR6][R14.64] ;  /* 0x000000060e0e7981 */ /* 0x000f24000c1e1900 */
[--C-:B0-----:R-:W-:Y:S02]  /*1e10*/  IMAD.WIDE.U32 R16, R29, 0x4, R4.reuse ;  /* 0x000000041d107825 */ /* 0x101fe400078e0004 */
[----:B------:R-:W4:Y:S02]  /*1e20*/  LDG.E R10, desc[UR6][R10.64] ;  /* 0x000000060a0a7981 */ /* 0x000f24000c1e1900 */
[----:B-1----:R-:W-:-:S02]  /*1e30*/  IMAD.WIDE.U32 R18, R24, 0x4, R4 ;  /* 0x0000000418127825 */ /* 0x002fc400078e0004 */
[----:B------:R-:W5:Y:S04]  /*1e40*/  LDG.E R16, desc[UR6][R16.64] ;  /* 0x0000000610107981 */ /* 0x000f68000c1e1900 */
[----:B------:R-:W5:Y:S01]  /*1e50*/  LDG.E R18, desc[UR6][R18.64] ;  /* 0x0000000612127981 */ /* 0x000f62000c1e1900 */
[----:B------:R-:W-:Y:S01]  /*1e60*/  VIADD R0, R0, 0x800 ;  /* 0x0000080000007836 */ /* 0x000fe20000000000 */
[----:B--2---:R-:W-:-:S04]  /*1e70*/  IADD3 R7, PT, PT, R7, R22, R27 ;  /* 0x0000001607077210 */ /* 0x004fc80007ffe01b */
[----:B---3--:R-:W-:-:S04]  /*1e80*/  IADD3 R7, PT, PT, R12, R20, R7 ;  /* 0x000000140c077210 */ /* 0x008fc80007ffe007 */
[----:B----4-:R-:W-:-:S04]  /*1e90*/  IADD3 R7, PT, PT, R10, R14, R7 ;  /* 0x0000000e0a077210 */ /* 0x010fc80007ffe007 */
[----:B-----5:R-:W-:-:S07]  /*1ea0*/  IADD3 R27, PT, PT, R18, R16, R7 ;  /* 0x00000010121b7210 */ /* 0x020fce0007ffe007 */
.L_x_867:
[----:B------:R-:W-:Y:S05]  /*1eb0*/  BSYNC.RECONVERGENT B2 ;  /* 0x0000000000027941 */ /* 0x000fea0003800200 */
.L_x_866:
[----:B------:R-:W-:Y:S05]  /*1ec0*/  @!P1 BRA `(.L_x_861) ;  /* 0x0000000000849947 */ /* 0x000fea0003800000 */
[----:B------:R-:W-:Y:S01]  /*1ed0*/  ISETP.GE.U32.AND P0, PT, R23, 0x4, PT ;  /* 0x000000041700780c */ /* 0x000fe20003f06070 */
[----:B------:R-:W-:Y:S01]  /*1ee0*/  BSSY.RECONVERGENT B2, `(.L_x_868) ;  /* 0x0000012000027945 */ /* 0x000fe20003800200 */
[----:B------:R-:W-:-:S11]  /*1ef0*/  LOP3.LUT P1, RZ, R8, 0x3, RZ, 0xc0, !PT ;  /* 0x0000000308ff7812 */ /* 0x000fd6000782c0ff */
[----:B------:R-:W-:Y:S05]  /*1f00*/  @!P0 BRA `(.L_x_869) ;  /* 0x00000000003c8947 */ /* 0x000fea0003800000 */
[----:B------:R-:W-:-:S04]  /*1f10*/  IMAD.IADD R7, R0, 0x1, R9 ;  /* 0x0000000100077824 */ /* 0x000fc800078e0209 */
[C---:B------:R-:W-:Y:S02]  /*1f20*/  VIADD R11, R7.reuse, 0x100 ;  /* 0x00000100070b7836 */ /* 0x040fe40000000000 */
[----:B------:R-:W-:-:S04]  /*1f30*/  IMAD.WIDE.U32 R8, R7, 0x4, R4 ;  /* 0x0000000407087825 */ /* 0x000fc800078e0004 */
[C---:B------:R-:W-:Y:S02]  /*1f40*/  VIADD R13, R7.reuse, 0x200 ;  /* 0x00000200070d7836 */ /* 0x040fe40000000000 */
[----:B------:R-:W-:Y:S01]  /*1f50*/  VIADD R15, R7, 0x300 ;  /* 0x00000300070f7836 */ /* 0x000fe20000000000 */
[----:B------:R-:W2:Y:S01]  /*1f60*/  LDG.E R8, desc[UR6][R8.64] ;  /* 0x0000000608087981 */ /* 0x000ea2000c1e1900 */
[----:B------:R-:W-:-:S04]  /*1f70*/  IMAD.WIDE.U32 R10, R11, 0x4, R4 ;  /* 0x000000040b0a7825 */ /* 0x000fc800078e0004 */
[--C-:B------:R-:W-:Y:S02]  /*1f80*/  IMAD.WIDE.U32 R12, R13, 0x4, R4.reuse ;  /* 0x000000040d0c7825 */ /* 0x100fe400078e0004 */
[----:B------:R-:W2:Y:S02]  /*1f90*/  LDG.E R10, desc[UR6][R10.64] ;  /* 0x000000060a0a7981 */ /* 0x000ea4000c1e1900 */
[----:B------:R-:W-:Y:S02]  /*1fa0*/  IMAD.WIDE.U32 R14, R15, 0x4, R4 ;  /* 0x000000040f0e7825 */ /* 0x000fe400078e0004 */
[----:B------:R-:W3:Y:S04]  /*1fb0*/  LDG.E R12, desc[UR6][R12.64] ;  /* 0x000000060c0c7981 */ /* 0x000ee8000c1e1900 */
[----:B------:R-:W3:Y:S01]  /*1fc0*/  LDG.E R14, desc[UR6][R14.64] ;  /* 0x000000060e0e7981 */ /* 0x000ee2000c1e1900 */
[----:B------:R-:W-:-:S02]  /*1fd0*/  IADD3 R0, PT, PT, R0, 0x400, RZ ;  /* 0x0000040000007810 */ /* 0x000fc40007ffe0ff */
[----:B--2---:R-:W-:-:S04]  /*1fe0*/  IADD3 R27, PT, PT, R10, R8, R27 ;  /* 0x000000080a1b7210 */ /* 0x004fc80007ffe01b */
[----:B---3--:R-:W-:-:S07]  /*1ff0*/  IADD3 R27, PT, PT, R14, R12, R27 ;  /* 0x0000000c0e1b7210 */ /* 0x008fce0007ffe01b */
.L_x_869:
[----:B------:R-:W-:Y:S05]  /*2000*/  BSYNC.RECONVERGENT B2 ;  /* 0x0000000000027941 */ /* 0x000fea0003800200 */
.L_x_868:
[----:B------:R-:W-:Y:S05]  /*2010*/  @!P1 BRA `(.L_x_861) ;  /* 0x0000000000309947 */ /* 0x000fea0003800000 */
[----:B------:R-:W-:Y:S01]  /*2020*/  LOP3.LUT R6, R6, 0xffff, RZ, 0xc0, !PT ;  /* 0x0000ffff06067812 */ /* 0x000fe200078ec0ff */
[----:B------:R-:W-:-:S03]  /*2030*/  IMAD.IADD R9, R0, 0x1, R2 ;  /* 0x0000000100097824 */ /* 0x000fc600078e0202 */
[----:B------:R-:W-:-:S04]  /*2040*/  LEA.HI R6, R6, 0x1, RZ, 0x18 ;  /* 0x0000000106067811 */ /* 0x000fc800078fc0ff */
[----:B------:R-:W-:-:S05]  /*2050*/  LOP3.LUT R6, R6, 0x3, RZ, 0xc0, !PT ;  /* 0x0000000306067812 */ /* 0x000fca00078ec0ff */
[----:B------:R-:W-:-:S07]  /*2060*/  IMAD.MOV R0, RZ, RZ, -R6 ;  /* 0x000000ffff007224 */ /* 0x000fce00078e0a06 */
.L_x_870:
[----:B------:R-:W-:-:S06]  /*2070*/  IMAD.WIDE.U32 R6, R9, 0x4, R4 ;  /* 0x0000000409067825 */ /* 0x000fcc00078e0004 */
[----:B------:R-:W2:Y:S01]  /*2080*/  LDG.E R6, desc[UR6][R6.64] ;  /* 0x0000000606067981 */ /* 0x000ea2000c1e1900 */
[----:B------:R-:W-:Y:S02]  /*2090*/  VIADD R0, R0, 0x1 ;  /* 0x0000000100007836 */ /* 0x000fe40000000000 */
[----:B------:R-:W-:-:S03]  /*20a0*/  VIADD R9, R9, 0x100 ;  /* 0x0000010009097836 */ /* 0x000fc60000000000 */
[----:B------:R-:W-:Y:S01]  /*20b0*/  ISETP.NE.AND P0, PT, R0, RZ, PT ;  /* 0x000000ff0000720c */ /* 0x000fe20003f05270 */
[----:B--2---:R-:W-:-:S12]  /*20c0*/  IMAD.IADD R27, R6, 0x1, R27 ;  /* 0x00000001061b7824 */ /* 0x004fd800078e021b */
[----:B------:R-:W-:Y:S05]  /*20d0*/  @P0 BRA `(.L_x_870) ;  /* 0xfffffffc00e40947 */ /* 0x000fea000383ffff */
.L_x_861:
[----:B------:R-:W-:Y:S05]  /*20e0*/  BSYNC.RECONVERGENT B1 ;  /* 0x0000000000017941 */ /* 0x000fea0003800200 */
.L_x_858:
[----:B------:R-:W0:Y:S01]  /*20f0*/  S2R R9, SR_LANEID ;  /* 0x0000000000097919 */ /* 0x000e220000000000 */
[----:B------:R-:W1:Y:S01]  /*2100*/  SHFL.DOWN PT, R0, R27, 0x1, 0x1f ;  /* 0x08201f001b007f89 */ /* 0x000e6200000e0000 */
[----:B------:R-:W2:Y:S01]  /*2110*/  S2R R8, SR_TID.X ;  /* 0x0000000000087919 */ /* 0x000ea20000002100 */
[C---:B0-----:R-:W-:Y:S02]  /*2120*/  ISETP.GT.AND P0, PT, R9.reuse, 0x1e, PT ;  /* 0x0000001e0900780c */ /* 0x041fe40003f04270 */
[C---:B------:R-:W-:Y:S02]  /*2130*/  ISETP.NE.AND P1, PT, R9.reuse, RZ, PT ;  /* 0x000000ff0900720c */ /* 0x040fe40003f25270 */
[----:B-1----:R-:W-:Y:S02]  /*2140*/  SEL R0, R0, RZ, !P0 ;  /* 0x000000ff00007207 */ /* 0x002fe40004000000 */
[----:B------:R-:W-:-:S03]  /*2150*/  ISETP.GT.AND P0, PT, R9, 0x1d, PT ;  /* 0x0000001d0900780c */ /* 0x000fc60003f04270 */
[----:B------:R-:W-:-:S05]  /*2160*/  IMAD.IADD R0, R0, 0x1, R27 ;  /* 0x0000000100007824 */ /* 0x000fca00078e021b */
[----:B------:R-:W0:Y:S01]  /*2170*/  SHFL.DOWN PT, R2, R0, 0x2, 0x1f ;  /* 0x08401f0000027f89 */ /* 0x000e2200000e0000 */
[----:B------:R-:W1:Y:S01]  /*2180*/  @!P1 S2R R6, SR_CgaCtaId ;  /* 0x0000000000069919 */ /* 0x000e620000008800 */
[----:B0-----:R-:W-:Y:S02]  /*2190*/  SEL R5, R2, RZ, !P0 ;  /* 0x000000ff02057207 */ /* 0x001fe40004000000 */
[----:B------:R-:W-:Y:S02]  /*21a0*/  ISETP.GT.AND P0, PT, R9, 0x1b, PT ;  /* 0x0000001b0900780c */ /* 0x000fe40003f04270 */
[----:B------:R-:W-:-:S05]  /*21b0*/  IADD3 R5, PT, PT, R0, R5, RZ ;  /* 0x0000000500057210 */ /* 0x000fca0007ffe0ff */
[----:B------:R-:W0:Y:S02]  /*21c0*/  SHFL.DOWN PT, R2, R5, 0x4, 0x1f ;  /* 0x08801f0005027f89 */ /* 0x000e2400000e0000 */
[----:B0-----:R-:W-:Y:S02]  /*21d0*/  SEL R2, R2, RZ, !P0 ;  /* 0x000000ff02027207 */ /* 0x001fe40004000000 */
[----:B------:R-:W-:-:S03]  /*21e0*/  ISETP.GT.AND P0, PT, R9, 0x17, PT ;  /* 0x000000170900780c */ /* 0x000fc60003f04270 */
[----:B------:R-:W-:Y:S01]  /*21f0*/  IMAD.IADD R2, R5, 0x1, R2 ;  /* 0x0000000105027824 */ /* 0x000fe200078e0202 */
[----:B------:R-:W-:-:S04]  /*2200*/  @!P1 MOV R5, 0x400 ;  /* 0x0000040000059802 */ /* 0x000fc80000000f00 */
[----:B------:R-:W0:Y:S01]  /*2210*/  SHFL.DOWN PT, R4, R2, 0x8, 0x1f ;  /* 0x09001f0002047f89 */ /* 0x000e2200000e0000 */
[----:B-1----:R-:W-:Y:S02]  /*2220*/  @!P1 LEA R5, R6, R5, 0x18 ;  /* 0x0000000506059211 */ /* 0x002fe400078ec0ff */
[----:B0-----:R-:W-:Y:S02]  /*2230*/  SEL R7, R4, RZ, !P0 ;  /* 0x000000ff04077207 */ /* 0x001fe40004000000 */
[----:B------:R-:W-:Y:S02]  /*2240*/  ISETP.GT.AND P0, PT, R9, 0xf, PT ;  /* 0x0000000f0900780c */ /* 0x000fe40003f04270 */
[----:B--2---:R-:W-:Y:S01]  /*2250*/  @!P1 SHF.R.U32.HI R4, RZ, 0x3, R8 ;  /* 0x00000003ff049819 */ /* 0x004fe20000011608 */
[----:B------:R-:W-:-:S03]  /*2260*/  IMAD.IADD R7, R2, 0x1, R7 ;  /* 0x0000000102077824 */ /* 0x000fc600078e0207 */
[----:B------:R-:W-:Y:S02]  /*2270*/  @!P1 LOP3.LUT R4, R4, 0x7c, RZ, 0xc0, !PT ;  /* 0x0000007c04049812 */ /* 0x000fe400078ec0ff */
[----:B------:R-:W0:Y:S03]  /*2280*/  SHFL.DOWN PT, R0, R7, 0x10, 0x1f ;  /* 0x0a001f0007007f89 */ /* 0x000e2600000e0000 */
[----:B------:R-:W-:Y:S01]  /*2290*/  @!P1 IMAD.IADD R4, R4, 0x1, R5 ;  /* 0x0000000104049824 */ /* 0x000fe200078e0205 */
        /* <DEDUP_REMOVED lines=15> */
[----:B------:R-:W-:-:S07]  /*2390*/  IMAD.IADD R11, R0, 0x1, R9 ;  /* 0x00000001000b7824 */ /* 0x000fce00078e0209 */
.L_x_857:
[----:B------:R-:W-:Y:S05]  /*23a0*/  BSYNC.RECONVERGENT B0 ;  /* 0x0000000000007941 */ /* 0x000fea0003800200 */
.L_x_841:
[----:B------:R-:W-:Y:S05]  /*23b0*/  @P0 EXIT ;  /* 0x000000000000094d */ /* 0x000fea0003800000 */
[----:B---3--:R-:W3:Y:S02]  /*23c0*/  LDC.64 R4, c[0x0][0x388] ;  /* 0x0000e200ff047b82 */ /* 0x008ee40000000a00 */
[----:B---3--:R-:W-:-:S05]  /*23d0*/  IMAD.WIDE.U32 R2, R3, 0x4, R4 ;  /* 0x0000000403027825 */ /* 0x008fca00078e0004 */
[----:B------:R-:W-:Y:S01]  /*23e0*/  STG.E desc[UR6][R2.64], R11 ;  /* 0x0000000b02007986 */ /* 0x000fe2000c101906 */
[----:B------:R-:W-:Y:S05]  /*23f0*/  EXIT ;  /* 0x000000000000794d */ /* 0x000fea0003800000 */
.L_x_871:
        /* <DEDUP_REMOVED lines=16> */
.L_x_1635:


//--------------------- .text._ZN3cub18CUB_300001_SM_10006detail6reduce28DeviceReduceSingleTileKernelINS2_10policy_hubIijN4cuda3std3__44plusIiEEE10Policy1000EN6thrust24THRUST_300001_SM_1000_NS10device_ptrIiEEPijS9_iiNS7_10__identityEEEvT0_T1_T2_T3_T4_T6_ --------------------------
	.section	.text._ZN3cub18CUB_300001_SM_10006detail6reduce28DeviceReduceSingleTileKernelINS2_10policy_hubIijN4cuda3std3__44plusIiEEE10Policy1000EN6thrust24THRUST_300001_SM_1000_NS10device_ptrIiEEPijS9_iiNS7_10__identityEEEvT0_T1_T2_T3_T4_T6_,"ax",@progbits
	.align	128
        .global         _ZN3cub18CUB_300001_SM_10006detail6reduce28DeviceReduceSingleTileKernelINS2_10policy_hubIijN4cuda3std3__44plusIiEEE10Policy1000EN6thrust24THRUST_300001_SM_1000_NS10device_ptrIiEEPijS9_iiNS7_10__identityEEEvT0_T1_T2_T3_T4_T6_
        .type           _ZN3cub18CUB_300001_SM_10006detail6reduce28DeviceReduceSingleTileKernelINS2_10policy_hubIijN4cuda3std3__44plusIiEEE10Policy1000EN6thrust24THRUST_300001_SM_1000_NS10device_ptrIiEEPijS9_iiNS7_10__identityEEEvT0_T1_T2_T3_T4_T6_,@function
        .size           _ZN3cub18CUB_300001_SM_10006detail6reduce28DeviceReduceSingleTileKernelINS2_10policy_hubIijN4cuda3std3__44plusIiEEE10Policy1000EN6thrust24THRUST_300001_SM_1000_NS10device_ptrIiEEPijS9_iiNS7_10__identityEEEvT0_T1_T2_T3_T4_T6_,(.L_x_1636 - _ZN3cub18CUB_300001_SM_10006detail6reduce28DeviceReduceSingleTileKernelINS2_10policy_hubIijN4cuda3std3__44plusIiEEE10Policy1000EN6thrust24THRUST_300001_SM_1000_NS10device_ptrIiEEPijS9_iiNS7_10__identityEEEvT0_T1_T2_T3_T4_T6_)
        .other          _ZN3cub18CUB_300001_SM_10006detail6reduce28DeviceReduceSingleTileKernelINS2_10policy_hubIijN4cuda3std3__44plusIiEEE10Policy1000EN6thrust24THRUST_300001_SM_1000_NS10device_ptrIiEEPijS9_iiNS7_10__identityEEEvT0_T1_T2_T3_T4_T6_,@"STO_CUDA_ENTRY STV_DEFAULT"
_ZN3cub18CUB_300001_SM_10006detail6reduce28DeviceReduceSingleTileKernelINS2_10policy_hubIijN4cuda3std3__44plusIiEEE10Policy1000EN6thrust24THRUST_300001_SM_1000_NS10device_ptrIiEEPijS9_iiNS7_10__identityEEEvT0_T1_T2_T3_T4_T6_:
.text._ZN3cub18CUB_300001_SM_10006detail6reduce28DeviceReduceSingleTileKernelINS2_10policy_hubIijN4cuda3std3__44plusIiEEE10Policy1000EN6thrust24THRUST_300001_SM_1000_NS10device_ptrIiEEPijS9_iiNS7_10__identityEEEvT0_T1_T2_T3_T4_T6_:
        /* <DEDUP_REMOVED lines=13> */
.L_x_872:
[----:B------:R-:W-:Y:S01]  /*00d0*/  ISETP.GT.U32.AND P0, PT, R2, 0xfff, PT ;  /* 0x00000fff0200780c */ /* 0x000fe20003f04070 */
[----:B------:R-:W-:-:S12]  /*00e0*/  BSSY.RECONVERGENT B0, `(.L_x_873) ;  /* 0x00001e7000007945 */ /* 0x000fd80003800200 */
        /* <DEDUP_REMOVED lines=11> */
.L_x_876:
[----:B------:R-:W-:Y:S05]  /*01a0*/  BSYNC.RECONVERGENT B1 ;  /* 0x0000000000017941 */ /* 0x000fea0003800200 */
.L_x_875:
        /* <DEDUP_REMOVED lines=17> */
.L_x_881:
        /* <DEDUP_REMOVED lines=31> */
.L_x_880:
[----:B------:R-:W-:Y:S05]  /*04b0*/  BSYNC.RECONVERGENT B2 ;  /* 0x0000000000027941 */ /* 0x000fea0003800200 */
.L_x_879:
[----:B------:R-:W-:Y:S05]  /*04c0*/  @!P0 BRA `(.L_x_878) ;  /* 0x0000000000c88947 */ /* 0x000fea0003800000 */
[----:B------:R-:W-:Y:S01]  /*04d0*/  ISETP.GE.U32.AND P0, PT, R21, 0x8, PT ;  /* 0x000000081500780c */ /* 0x000fe20003f06070 */
[----:B------:R-:W-:Y:S01]  /*04e0*/  BSSY.RECONVERGENT B2, `(.L_x_882) ;  /* 0x0000013000027945 */ /* 0x000fe20003800200 */
[----:B------:R-:W-:-:S04]  /*04f0*/  LOP3.LUT R16, R4, 0x7, RZ, 0xc0, !PT ;  /* 0x0000000704107812 */ /* 0x000fc800078ec0ff */
[----:B------:R-:W-:-:S07]  /*0500*/  ISETP.NE.AND P1, PT, R16, RZ, PT ;  /* 0x000000ff1000720c */ /* 0x000fce0003f25270 */
[----:B------:R-:W-:Y:S06]  /*0510*/  @!P0 BRA `(.L_x_883) ;  /* 0x00000000003c8947 */ /* 0x000fec0003800000 */
[----:B------:R-:W0:Y:S02]  /*0520*/  LDC.64 R6, c[0x0][0x380] ;  /* 0x0000e000ff067b82 */ /* 0x000e240000000a00 */
[----:B0-----:R-:W-:-:S05]  /*0530*/  IMAD.WIDE.U32 R6, R5, 0x4, R6 ;  /* 0x0000000405067825 */ /* 0x001fca00078e0006 */
        /* <DEDUP_REMOVED lines=13> */
.L_x_883:
[----:B------:R-:W-:Y:S05]  /*0610*/  BSYNC.RECONVERGENT B2 ;  /* 0x0000000000027941 */ /* 0x000fea0003800200 */
.L_x_882:
        /* <DEDUP_REMOVED lines=11> */
[----:B------:R-:W3:Y:S01]  /*06d0*/  LDG.E R10, desc[UR6][R6.64+0xc00] ;  /* 0x000c0006060a7981 */ /* 0x000ee2000c1e1900 */
[----:B------:R-:W-:Y:S01]  /*06e0*/  VIADD R5, R5, 0x400 ;  /* 0x0000040005057836 */ /* 0x000fe20000000000 */
[----:B--2--5:R-:W-:-:S04]  /*06f0*/  IADD3 R0, PT, PT, R4, R9, R0 ;  /* 0x0000000904007210 */ /* 0x024fc80007ffe000 */
[----:B---3--:R-:W-:-:S07]  /*0700*/  IADD3 R0, PT, PT, R10, R11, R0 ;  /* 0x0000000b0a007210 */ /* 0x008fce0007ffe000 */
.L_x_885:
[----:B------:R-:W-:Y:S05]  /*0710*/  BSYNC.RECONVERGENT B2 ;  /* 0x0000000000027941 */ /* 0x000fea0003800200 */
.L_x_884:
[----:B------:R-:W-:Y:S05]  /*0720*/  @!P1 BRA `(.L_x_878) ;  /* 0x0000000000309947 */ /* 0x000fea0003800000 */
[----:B------:R-:W0:Y:S02]  /*0730*/  LDC.64 R6, c[0x0][0x380] ;  /* 0x0000e000ff067b82 */ /* 0x000e240000000a00 */
[----:B0-----:R-:W-:-:S04]  /*0740*/  IMAD.WIDE.U32 R4, R5, 0x4, R6 ;  /* 0x0000000405047825 */ /* 0x001fc800078e0006 */
[----:B------:R-:W-:Y:S02]  /*0750*/  IMAD.MOV R6, RZ, RZ, -R8 ;  /* 0x000000ffff067224 */ /* 0x000fe400078e0a08 */
[----:B------:R-:W-:-:S07]  /*0760*/  IMAD.MOV.U32 R7, RZ, RZ, R5 ;  /* 0x000000ffff077224 */ /* 0x000fce00078e0005 */
.L_x_886:
[----:B------:R-:W-:-:S06]  /*0770*/  IMAD.MOV.U32 R5, RZ, RZ, R7 ;  /* 0x000000ffff057224 */ /* 0x000fcc00078e0007 */
[----:B------:R0:W2:Y:S01]  /*0780*/  LDG.E R5, desc[UR6][R4.64] ;  /* 0x0000000604057981 */ /* 0x0000a2000c1e1900 */
[----:B------:R-:W-:-:S05]  /*0790*/  VIADD R6, R6, 0x1 ;  /* 0x0000000106067836 */ /* 0x000fca0000000000 */
[----:B------:R-:W-:Y:S02]  /*07a0*/  ISETP.NE.AND P0, PT, R6, RZ, PT ;  /* 0x000000ff0600720c */ /* 0x000fe40003f05270 */
[----:B0-----:R-:W-:-:S05]  /*07b0*/  IADD3 R4, P1, PT, R4, 0x400, RZ ;  /* 0x0000040004047810 */ /* 0x001fca0007f3e0ff */
[----:B------:R-:W-:Y:S02]  /*07c0*/  IMAD.X R7, RZ, RZ, R7, P1 ;  /* 0x000000ffff077224 */ /* 0x000fe400008e0607 */
[----:B--2--5:R-:W-:-:S04]  /*07d0*/  IMAD.IADD R0, R5, 0x1, R0 ;  /* 0x0000000105007824 */ /* 0x024fc800078e0200 */
[----:B------:R-:W-:Y:S05]  /*07e0*/  @P0 BRA `(.L_x_886) ;  /* 0xfffffffc00e00947 */ /* 0x000fea000383ffff */
.L_x_878:
[----:B------:R-:W-:Y:S05]  /*07f0*/  BSYNC.RECONVERGENT B1 ;  /* 0x0000000000017941 */ /* 0x000fea0003800200 */
.L_x_877:
[----:B------:R-:W-:-:S13]  /*0800*/  ISETP.GE.U32.AND P0, PT, R2, 0x100, PT ;  /* 0x000001000200780c */ /* 0x000fda0003f06070 */
        /* <DEDUP_REMOVED lines=38> */
[----:B-1----:R-:W1:Y:S01]  /*0a70*/  LDS.64 R2, [UR4+0x20] ;  /* 0x00002004ff027984 */ /* 0x002e620008000a00 */
[----:B0-----:R-:W-:-:S04]  /*0a80*/  IADD3 R0, PT, PT, R4, R0, R9 ;  /* 0x0000000004007210 */ /* 0x001fc80007ffe009 */
[----:B------:R-:W-:-:S04]  /*0a90*/  IADD3 R0, PT, PT, R6, R0, R5 ;  /* 0x0000000006007210 */ /* 0x000fc80007ffe005 */
[----:B-1----:R-:W-:-:S05]  /*0aa0*/  IADD3 R0, PT, PT, R2, R0, R7 ;  /* 0x0000000002007210 */ /* 0x002fca0007ffe007 */
[----:B------:R-:W-:Y:S01]  /*0ab0*/  IMAD.IADD R9, R0, 0x1, R3 ;  /* 0x0000000100097824 */ /* 0x000fe200078e0203 */
[----:B------:R-:W-:Y:S06]  /*0ac0*/  BRA `(.L_x_888) ;  /* 0x0000001400207947 */ /* 0x000fec0003800000 */
.L_x_887:
[----:B------:R-:W-:Y:S01]  /*0ad0*/  LOP3.LUT R4, R3, 0x3e0, RZ, 0xc0, !PT ;  /* 0x000003e003047812 */ /* 0x000fe200078ec0ff */
[----:B------:R-:W1:Y:S03]  /*0ae0*/  S2R R10, SR_LANEID ;  /* 0x00000000000a7919 */ /* 0x000e660000000000 */
[----:B0-----:R-:W-:Y:S01]  /*0af0*/  LOP3.LUT R7, RZ, R4, RZ, 0x33, !PT ;  /* 0x00000004ff077212 */ /* 0x001fe200078e33ff */
[----:B------:R-:W-:-:S04]  /*0b00*/  VIADD R5, R4, 0x20 ;  /* 0x0000002004057836 */ /* 0x000fc80000000000 */
[----:B------:R-:W-:Y:S01]  /*0b10*/  IMAD.IADD R7, R7, 0x1, R2 ;  /* 0x0000000107077824 */ /* 0x000fe200078e0202 */
[----:B------:R-:W-:-:S04]  /*0b20*/  ISETP.GT.U32.AND P0, PT, R5, R2, PT ;  /* 0x000000020500720c */ /* 0x000fc80003f04070 */
        /* <DEDUP_REMOVED lines=40> */
[----:B------:R-:W-:Y:S01]  /*0db0*/  ISETP.GT.U32.AND P3, PT, R2, 0x80, PT ;  /* 0x000000800200780c */ /* 0x000fe20003f64070 */
[----:B-1----:R-:W-:-:S09]  /*0dc0*/  ULEA UR4, UR5, UR4, 0x18 ;  /* 0x0000000405047291 */ /* 0x002fd2000f8ec0ff */
[----:B------:R-:W1:Y:S04]  /*0dd0*/  LDS.128 R4, [UR4+0x10] ;  /* 0x00001004ff047984 */ /* 0x000e680008000c00 */
[----:B------:R-:W2:Y:S04]  /*0de0*/  LDS R0, [UR4+0xc] ;  /* 0x00000c04ff007984 */ /* 0x000ea80008000800 */
[----:B------:R-:W3:Y:S01]  /*0df0*/  LDS.64 R10, [UR4+0x20] ;  /* 0x00002004ff0a7984 */ /* 0x000ee20008000a00 */
[----:B-1----:R-:W-:Y:S02]  /*0e00*/  SEL R4, R4, RZ, P2 ;  /* 0x000000ff04047207 */ /* 0x002fe40001000000 */
[----:B------:R-:W-:-:S02]  /*0e10*/  ISETP.GT.U32.AND P2, PT, R2, 0x60, PT ;  /* 0x000000600200780c */ /* 0x000fc40003f44070 */
[----:B--2---:R-:W-:Y:S02]  /*0e20*/  SEL R0, R0, RZ, P1 ;  /* 0x000000ff00007207 */ /* 0x004fe40000800000 */
        /* <DEDUP_REMOVED lines=8> */
[----:B---3--:R-:W-:Y:S02]  /*0eb0*/  SEL R10, R10, RZ, P2 ;  /* 0x000000ff0a0a7207 */ /* 0x008fe40001000000 */
[----:B------:R-:W-:Y:S02]  /*0ec0*/  SEL R11, R11, RZ, P3 ;  /* 0x000000ff0b0b7207 */ /* 0x000fe40001800000 */
[----:B------:R-:W-:-:S05]  /*0ed0*/  IADD3 R0, PT, PT, R10, R0, R7 ;  /* 0x000000000a007210 */ /* 0x000fca0007ffe007 */
[----:B0-----:R-:W-:Y:S01]  /*0ee0*/  IMAD.IADD R9, R0, 0x1, R11 ;  /* 0x0000000100097824 */ /* 0x001fe200078e020b */
[----:B------:R-:W-:Y:S06]  /*0ef0*/  BRA `(.L_x_888) ;  /* 0x0000001000147947 */ /* 0x000fec0003800000 */
.L_x_874:
[----:B------:R-:W0:Y:S01]  /*0f00*/  S2R R0, SR_TID.X ;  /* 0x0000000000007919 */ /* 0x000e220000002100 */
[----:B------:R-:W1:Y:S02]  /*0f10*/  LDCU.64 UR4, c[0x0][0x380] ;  /* 0x00007000ff0477ac */ /* 0x000e640008000a00 */
[----:B-1----:R-:W-:Y:S02]  /*0f20*/  IMAD.U32 R12, RZ, RZ, UR4 ;  /* 0x00000004ff0c7e24 */ /* 0x002fe4000f8e00ff */
[----:B------:R-:W-:Y:S02]  /*0f30*/  IMAD.U32 R13, RZ, RZ, UR5 ;  /* 0x00000005ff0d7e24 */ /* 0x000fe4000f8e00ff */
        /* <DEDUP_REMOVED lines=17> */
[----:B------:R-:W-:Y:S01]  /*1050*/  UMOV UR4, 0x1000 ;  /* 0x0000100000047882 */ /* 0x000fe20000000000 */
[----:B--2---:R-:W-:-:S04]  /*1060*/  IADD3 R3, PT, PT, R7, R6, R3 ;  /* 0x0000000607037210 */ /* 0x004fc80007ffe003 */
[----:B---3--:R-:W-:-:S04]  /*1070*/  IADD3 R3, PT, PT, R9, R8, R3 ;  /* 0x0000000809037210 */ /* 0x008fc80007ffe003 */
[----:B----4-:R-:W-:-:S04]  /*1080*/  IADD3 R3, PT, PT, R11, R10, R3 ;  /* 0x0000000a0b037210 */ /* 0x010fc80007ffe003 */
[----:B-----5:R-:W-:-:S04]  /*1090*/  IADD3 R3, PT, PT, R15, R14, R3 ;  /* 0x0000000e0f037210 */ /* 0x020fc80007ffe003 */
[----:B------:R-:W-:Y:S01]  /*10a0*/  IADD3 R16, PT, PT, R17, R16, R3 ;  /* 0x0000001011107210 */ /* 0x000fe20007ffe003 */
[----:B------:R-:W-:-:S05]  /*10b0*/  VIADD R3, R2, 0xfffff000 ;  /* 0xfffff00002037836 */ /* 0x000fca0000000000 */
[----:B------:R-:W-:Y:S02]  /*10c0*/  ISETP.GE.U32.AND P0, PT, R3, 0x1000, PT ;  /* 0x000010000300780c */ /* 0x000fe40003f06070 */
[----:B------:R-:W-:-:S04]  /*10d0*/  IADD3 R16, PT, PT, R19, R18, R16 ;  /* 0x0000001213107210 */ /* 0x000fc80007ffe010 */
[----:B------:R-:W-:-:S05]  /*10e0*/  IADD3 R21, PT, PT, R21, R20, R16 ;  /* 0x0000001415157210 */ /* 0x000fca0007ffe010 */
[----:B------:R-:W-:Y:S02]  /*10f0*/  IMAD.IADD R7, R22, 0x1, R21 ;  /* 0x0000000116077824 */ /* 0x000fe400078e0215 */
[----:B------:R-:W-:Y:S05]  /*1100*/  @!P0 BRA `(.L_x_889) ;  /* 0x00000000008c8947 */ /* 0x000fea0003800000 */
[----:B------:R-:W0:Y:S01]  /*1110*/  LDC R2, c[0x0][0x390] ;  /* 0x0000e400ff027b82 */ /* 0x000e220000000800 */
[----:B------:R-:W-:-:S07]  /*1120*/  UMOV UR4, 0x1000 ;  /* 0x0000100000047882 */ /* 0x000fce0000000000 */
[----:B------:R-:W1:Y:S02]  /*1130*/  LDC.64 R12, c[0x0][0x380] ;  /* 0x0000e000ff0c7b82 */ /* 0x000e640000000a00 */
.L_x_891:
[----:B------:R-:W-:-:S04]  /*1140*/  VIADD R5, R0, UR4 ;  /* 0x0000000400057c36 */ /* 0x000fc80008000000 */
        /* <DEDUP_REMOVED lines=17> */
[----:B--2---:R-:W-:Y:S01]  /*1260*/  IADD3 R16, PT, PT, R18, R16, R7 ;  /* 0x0000001012107210 */ /* 0x004fe20007ffe007 */
[----:B0-----:R-:W-:-:S05]  /*1270*/  VIADD R7, R2, -UR4 ;  /* 0x8000000402077c36 */ /* 0x001fca0008000000 */
[----:B------:R-:W-:Y:S02]  /*1280*/  ISETP.GE.U32.AND P0, PT, R7, 0x1000, PT ;  /* 0x000010000700780c */ /* 0x000fe40003f06070 */
        /* <DEDUP_REMOVED lines=8> */
[----:B------:R-:W-:-:S06]  /*1310*/  UIADD3 UR4, UPT, UPT, UR4, 0x1000, URZ ;  /* 0x0000100004047890 */ /* 0x000fcc000fffe0ff */
[----:B------:R-:W-:-:S13]  /*1320*/  ISETP.LT.U32.AND P0, PT, R3, UR4, PT ;  /* 0x0000000403007c0c */ /* 0x000fda000bf01070 */
[----:B------:R-:W-:Y:S05]  /*1330*/  @!P0 BRA `(.L_x_891) ;  /* 0xfffffffc00808947 */ /* 0x000fea000383ffff */
.L_x_889:
[----:B------:R-:W-:Y:S01]  /*1340*/  VIADD R3, R2, -UR4 ;  /* 0x8000000402037c36 */ /* 0x000fe20008000000 */
[----:B------:R-:W-:Y:S04]  /*1350*/  BSSY.RECONVERGENT B1, `(.L_x_890) ;  /* 0x0000095000017945 */ /* 0x000fe80003800200 */
[----:B------:R-:W-:-:S04]  /*1360*/  ISETP.GE.AND P0, PT, R0, R3, PT ;  /* 0x000000030000720c */ /* 0x000fc80003f06270 */
[----:B------:R-:W-:-:S13]  /*1370*/  ISETP.LE.U32.OR P0, PT, R2, UR4, P0 ;  /* 0x0000000402007c0c */ /* 0x000fda0008703470 */
[----:B------:R-:W-:Y:S05]  /*1380*/  @P0 BRA `(.L_x_892) ;  /* 0x0000000800440947 */ /* 0x000fea0003800000 */
[----:B------:R-:W-:Y:S01]  /*1390*/  LOP3.LUT R3, RZ, R0, RZ, 0x33, !PT ;  /* 0x00000000ff037212 */ /* 0x000fe200078e33ff */
[----:B------:R-:W-:Y:S01]  /*13a0*/  BSSY.RECONVERGENT B2, `(.L_x_893) ;  /* 0x000004a000027945 */ /* 0x000fe20003800200 */
[----:B------:R-:W-:Y:S02]  /*13b0*/  IMAD.MOV.U32 R5, RZ, RZ, R0 ;  /* 0x000000ffff057224 */ /* 0x000fe400078e0000 */
[----:B------:R-:W-:-:S04]  /*13c0*/  IADD3 R3, PT, PT, R2, -UR4, R3 ;  /* 0x8000000402037c10 */ /* 0x000fc8000fffe003 */
[C---:B------:R-:W-:Y:S02]  /*13d0*/  ISETP.GE.U32.AND P0, PT, R3.reuse, 0xf00, PT ;  /* 0x00000f000300780c */ /* 0x040fe40003f06070 */
[----:B------:R-:W-:-:S04]  /*13e0*/  LEA.HI R3, R3, 0x1, RZ, 0x18 ;  /* 0x0000000103037811 */ /* 0x000fc800078fc0ff */
[----:B------:R-:W-:-:S07]  /*13f0*/  LOP3.LUT R4, R3, 0xf, RZ, 0xc0, !PT ;  /* 0x0000000f03047812 */ /* 0x000fce00078ec0ff */
[----:B------:R-:W-:Y:S05]  /*1400*/  @!P0 BRA `(.L_x_894) ;  /* 0x00000004000c8947 */ /* 0x000fea0003800000 */
[----:B------:R-:W-:Y:S01]  /*1410*/  LOP3.LUT R6, R3, 0x1fffff0, RZ, 0xc0, !PT ;  /* 0x01fffff003067812 */ /* 0x000fe200078ec0ff */
[----:B------:R-:W-:Y:S01]  /*1420*/  BSSY.RECONVERGENT B3, `(.L_x_895) ;  /* 0x0000040000037945 */ /* 0x000fe20003800200 */
[C---:B------:R-:W-:Y:S01]  /*1430*/  LOP3.LUT R5, R0.reuse, 0x800, RZ, 0xfc, !PT ;  /* 0x0000080000057812 */ /* 0x040fe200078efcff */
[----:B------:R-:W-:Y:S02]  /*1440*/  VIADD R2, R0, UR4 ;  /* 0x0000000400027c36 */ /* 0x000fe40008000000 */
[----:B------:R-:W-:-:S07]  /*1450*/  IMAD.MOV R6, RZ, RZ, -R6 ;  /* 0x000000ffff067224 */ /* 0x000fce00078e0a06 */
.L_x_896:
[----:B------:R-:W-:-:S04]  /*1460*/  IMAD.WIDE.U32 R26, R2, 0x4, R12 ;  /* 0x00000004021a7825 */ /* 0x000fc800078e000c */
[C---:B------:R-:W-:Y:S02]  /*1470*/  VIADD R9, R2.reuse, 0x100 ;  /* 0x0000010002097836 */ /* 0x040fe40000000000 */
[----:B------:R-:W-:Y:S01]  /*1480*/  VIADD R15, R2, 0x400 ;  /* 0x00000400020f7836 */ /* 0x000fe20000000000 */
[----:B------:R0:W2:Y:S01]  /*1490*/  LDG.E R26, desc[UR6][R26.64] ;  /* 0x000000061a1a7981 */ /* 0x0000a2000c1e1900 */
[----:B------:R-:W-:-:S04]  /*14a0*/  IMAD.WIDE.U32 R8, R9, 0x4, R12 ;  /* 0x0000000409087825 */ /* 0x000fc800078e000c */
[C---:B------:R-:W-:Y:S01]  /*14b0*/  VIADD R17, R2.reuse, 0x200 ;  /* 0x0000020002117836 */ /* 0x040fe20000000000 */
[----:B------:R1:W2:Y:S01]  /*14c0*/  LDG.E R25, desc[UR6][R8.64] ;  /* 0x0000000608197981 */ /* 0x0002a2000c1e1900 */
[C---:B------:R-:W-:Y:S02]  /*14d0*/  VIADD R11, R2.reuse, 0x300 ;  /* 0x00000300020b7836 */ /* 0x040fe40000000000 */
[----:B0-----:R-:W-:Y:S02]  /*14e0*/  VIADD R27, R2, 0x700 ;  /* 0x00000700021b7836 */ /* 0x001fe40000000000 */
[----:B------:R-:W-:-:S04]  /*14f0*/  IMAD.WIDE.U32 R14, R15, 0x4, R12 ;  /* 0x000000040f0e7825 */ /* 0x000fc800078e000c */
[--C-:B------:R-:W-:Y:S01]  /*1500*/  IMAD.WIDE.U32 R16, R17, 0x4, R12.reuse ;  /* 0x0000000411107825 */ /* 0x100fe200078e000c */
[----:B------:R0:W3:Y:S03]  /*1510*/  LDG.E R22, desc[UR6][R14.64] ;  /* 0x000000060e167981 */ /* 0x0000e6000c1e1900 */
[----:B------:R-:W-:Y:S01]  /*1520*/  VIADD R29, R2, 0x500 ;  /* 0x00000500021d7836 */ /* 0x000fe20000000000 */
[----:B------:R-:W4:Y:S01]  /*1530*/  LDG.E R24, desc[UR6][R16.64] ;  /* 0x0000000610187981 */ /* 0x000f22000c1e1900 */
[----:B------:R-:W-:-:S04]  /*1540*/  IMAD.WIDE.U32 R10, R11, 0x4, R12 ;  /* 0x000000040b0a7825 */ /* 0x000fc800078e000c */
[--C-:B-1----:R-:W-:Y:S01]  /*1550*/  IMAD.WIDE.U32 R8, R27, 0x4, R12.reuse ;  /* 0x000000041b087825 */ /* 0x102fe200078e000c */
[----:B------:R-:W4:Y:S03]  /*1560*/  LDG.E R23, desc[UR6][R10.64] ;  /* 0x000000060a177981 */ /* 0x000f26000c1e1900 */
[----:B------:R-:W-:Y:S02]  /*1570*/  VIADD R27, R2, 0x900 ;  /* 0x00000900021b7836 */ /* 0x000fe40000000000 */
[----:B------:R-:W-:-:S04]  /*1580*/  IMAD.WIDE.U32 R28, R29, 0x4, R12 ;  /* 0x000000041d1c7825 */ /* 0x000fc800078e000c */
[C---:B------:R-:W-:Y:S01]  /*1590*/  VIADD R19, R2.reuse, 0x600 ;  /* 0x0000060002137836 */ /* 0x040fe20000000000 */
[----:B------:R1:W5:Y:S01]  /*15a0*/  LDG.E R11, desc[UR6][R8.64] ;  /* 0x00000006080b7981 */ /* 0x000362000c1e1900 */
[C---:B0-----:R-:W-:Y:S02]  /*15b0*/  VIADD R15, R2.reuse, 0xa00 ;  /* 0x00000a00020f7836 */ /* 0x041fe40000000000 */
[----:B------:R-:W-:Y:S01]  /*15c0*/  VIADD R20, R2, 0x800 ;  /* 0x0000080002147836 */ /* 0x000fe20000000000 */
[----:B------:R0:W3:Y:S01]  /*15d0*/  LDG.E R21, desc[UR6][R28.64] ;  /* 0x000000061c157981 */ /* 0x0000e2000c1e1900 */
[----:B------:R-:W-:-:S04]  /*15e0*/  IMAD.WIDE.U32 R18, R19, 0x4, R12 ;  /* 0x0000000413127825 */ /* 0x000fc800078e000c */
[----:B-1----:R-:W-:-:S04]  /*15f0*/  IMAD.WIDE.U32 R8, R27, 0x4, R12 ;  /* 0x000000041b087825 */ /* 0x002fc800078e000c */
[--C-:B------:R-:W-:Y:S02]  /*1600*/  IMAD.WIDE.U32 R14, R15, 0x4, R12.reuse ;  /* 0x000000040f0e7825 */ /* 0x100fe400078e000c */
[----:B------:R-:W5:Y:S02]  /*1610*/  LDG.E R9, desc[UR6][R8.64] ;  /* 0x0000000608097981 */ /* 0x000f64000c1e1900 */
[--C-:B------:R-:W-:Y:S02]  /*1620*/  IMAD.WIDE.U32 R16, R20, 0x4, R12.reuse ;  /* 0x0000000414107825 */ /* 0x100fe400078e000c */
[----:B------:R1:W5:Y:S02]  /*1630*/  LDG.E R20, desc[UR6][R18.64] ;  /* 0x0000000612147981 */ /* 0x000364000c1e1900 */
[C---:B0-----:R-:W-:Y:S02]  /*1640*/  VIADD R29, R2.reuse, 0xb00 ;  /* 0x00000b00021d7836 */ /* 0x041fe40000000000 */
[----:B------:R-:W-:Y:S01]  /*1650*/  VIADD R27, R2, 0xc00 ;  /* 0x00000c00021b7836 */ /* 0x000fe20000000000 */
[----:B------:R0:W5:Y:S01]  /*1660*/  LDG.E R10, desc[UR6][R16.64] ;  /* 0x00000006100a7981 */ /* 0x000162000c1e1900 */
[----:B------:R-:W-:-:S03]  /*1670*/  IMAD.WIDE.U32 R28, R29, 0x4, R12 ;  /* 0x000000041d1c7825 */ /* 0x000fc600078e000c */
[----:B------:R0:W5:Y:S01]  /*1680*/  LDG.E R8, desc[UR6][R14.64] ;  /* 0x000000060e087981 */ /* 0x000162000c1e1900 */
[C---:B-1----:R-:W-:Y:S02]  /*1690*/  VIADD R19, R2.reuse, 0xe00 ;  /* 0x00000e0002137836 */ /* 0x042fe40000000000 */
[C---:B------:R-:W-:Y:S02]  /*16a0*/  VIADD R18, R2.reuse, 0xf00 ;  /* 0x00000f0002127836 */ /* 0x040fe40000000000 */
[----:B0-----:R-:W-:Y:S02]  /*16b0*/  IMAD.WIDE.U32 R16, R27, 0x4, R12 ;  /* 0x000000041b107825 */ /* 0x001fe400078e000c */
[----:B------:R-:W5:Y:S02]  /*16c0*/  LDG.E R27, desc[UR6][R28.64] ;  /* 0x000000061c1b7981 */ /* 0x000f64000c1e1900 */
[----:B------:R-:W-:-:S04]  /*16d0*/  VIADD R15, R2, 0xd00 ;  /* 0x00000d00020f7836 */ /* 0x000fc80000000000 */
[--C-:B------:R-:W-:Y:S01]  /*16e0*/  IMAD.WIDE.U32 R14, R15, 0x4, R12.reuse ;  /* 0x000000040f0e7825 */ /* 0x100fe200078e000c */
[----:B------:R0:W5:Y:S05]  /*16f0*/  LDG.E R28, desc[UR6][R16.64] ;  /* 0x00000006101c7981 */ /* 0x00016a000c1e1900 */
[----:B------:R-:W5:Y:S01]  /*1700*/  LDG.E R15, desc[UR6][R14.64] ;  /* 0x000000060e0f7981 */ /* 0x000f62000c1e1900 */
[----:B0-----:R-:W-:-:S04]  /*1710*/  IMAD.WIDE.U32 R16, R19, 0x4, R12 ;  /* 0x0000000413107825 */ /* 0x001fc800078e000c */
[----:B------:R-:W-:Y:S02]  /*1720*/  IMAD.WIDE.U32 R18, R18, 0x4, R12 ;  /* 0x0000000412127825 */ /* 0x000fe400078e000c */
[----:B------:R-:W5:Y:S04]  /*1730*/  LDG.E R16, desc[UR6][R16.64] ;  /* 0x0000000610107981 */ /* 0x000f68000c1e1900 */
[----:B------:R-:W5:Y:S01]  /*1740*/  LDG.E R19, desc[UR6][R18.64] ;  /* 0x0000000612137981 */ /* 0x000f62000c1e1900 */
[----:B------:R-:W-:-:S05]  /*1750*/  VIADD R6, R6, 0x10 ;  /* 0x0000001006067836 */ /* 0x000fca0000000000 */
[----:B------:R-:W-:Y:S01]  /*1760*/  ISETP.NE.AND P0, PT, R6, RZ, PT ;  /* 0x000000ff0600720c */ /* 0x000fe20003f05270 */
[----:B------:R-:W-:Y:S02]  /*1770*/  VIADD R5, R5, 0x1000 ;  /* 0x0000100005057836 */ /* 0x000fe40000000000 */
[----:B------:R-:W-:Y:S01]  /*1780*/  VIADD R2, R2, 0x1000 ;  /* 0x0000100002027836 */ /* 0x000fe20000000000 */
[----:B--2---:R-:W-:-:S04]  /*1790*/  IADD3 R25, PT, PT, R25, R26, R7 ;  /* 0x0000001a19197210 */ /* 0x004fc80007ffe007 */
[----:B----4-:R-:W-:-:S04]  /*17a0*/  IADD3 R23, PT, PT, R23, R24, R25 ;  /* 0x0000001817177210 */ /* 0x010fc80007ffe019 */
[----:B---3--:R-:W-:-:S04]  /*17b0*/  IADD3 R21, PT, PT, R21, R22, R23 ;  /* 0x0000001615157210 */ /* 0x008fc80007ffe017 */
[----:B-----5:R-:W-:-:S04]  /*17c0*/  IADD3 R11, PT, PT, R11, R20, R21 ;  /* 0x000000140b0b7210 */ /* 0x020fc80007ffe015 */
[----:B------:R-:W-:-:S04]  /*17d0*/  IADD3 R9, PT, PT, R9, R10, R11 ;  /* 0x0000000a09097210 */ /* 0x000fc80007ffe00b */
[----:B------:R-:W-:-:S04]  /*17e0*/  IADD3 R8, PT, PT, R27, R8, R9 ;  /* 0x000000081b087210 */ /* 0x000fc80007ffe009 */
[----:B------:R-:W-:-:S04]  /*17f0*/  IADD3 R8, PT, PT, R15, R28, R8 ;  /* 0x0000001c0f087210 */ /* 0x000fc80007ffe008 */
[----:B------:R-:W-:Y:S01]  /*1800*/  IADD3 R7, PT, PT, R19, R16, R8 ;  /* 0x0000001013077210 */ /* 0x000fe20007ffe008 */
[----:B------:R-:W-:Y:S06]  /*1810*/  @P0 BRA `(.L_x_896) ;  /* 0xfffffffc00100947 */ /* 0x000fec000383ffff */
[----:B------:R-:W-:Y:S05]  /*1820*/  BSYNC.RECONVERGENT B3 ;  /* 0x0000000000037941 */ /* 0x000fea0003800200 */
.L_x_895:
[----:B------:R-:W-:-:S07]  /*1830*/  VIADD R5, R5, 0xfffff800 ;  /* 0xfffff80005057836 */ /* 0x000fce0000000000 */
.L_x_894:
[----:B------:R-:W-:Y:S05]  /*1840*/  BSYNC.RECONVERGENT B2 ;  /* 0x0000000000027941 */ /* 0x000fea0003800200 */
.L_x_893:
[----:B------:R-:W-:-:S13]  /*1850*/  ISETP.NE.AND P0, PT, R4, RZ, PT ;  /* 0x000000ff0400720c */ /* 0x000fda0003f05270 */
[----:B------:R-:W-:Y:S05]  /*1860*/  @!P0 BRA `(.L_x_892) ;  /* 0x00000004000c8947 */ /* 0x000fea0003800000 */
[----:B------:R-:W-:Y:S01]  /*1870*/  ISETP.GE.U32.AND P0, PT, R4, 0x8, PT ;  /* 0x000000080400780c */ /* 0x000fe20003f06070 */
[----:B------:R-:W-:Y:S01]  /*1880*/  BSSY.RECONVERGENT B2, `(.L_x_897) ;  /* 0x0000021000027945 */ /* 0x000fe20003800200 */
[----:B------:R-:W-:-:S04]  /*1890*/  LOP3.LUT R24, R3, 0x7, RZ, 0xc0, !PT ;  /* 0x0000000703187812 */ /* 0x000fc800078ec0ff */
[----:B------:R-:W-:-:S07]  /*18a0*/  ISETP.NE.AND P1, PT, R24, RZ, PT ;  /* 0x000000ff1800720c */ /* 0x000fce0003f25270 */
[----:B------:R-:W-:Y:S06]  /*18b0*/  @!P0 BRA `(.L_x_898) ;  /* 0x0000000000748947 */ /* 0x000fec0003800000 */
[----:B------:R-:W-:-:S04]  /*18c0*/  VIADD R9, R5, UR4 ;  /* 0x0000000405097c36 */ /* 0x000fc80008000000 */
[C---:B------:R-:W-:Y:S02]  /*18d0*/  VIADD R21, R9.reuse, 0x100 ;  /* 0x0000010009157836 */ /* 0x040fe40000000000 */
[C---:B------:R-:W-:Y:S02]  /*18e0*/  VIADD R11, R9.reuse, 0x300 ;  /* 0x00000300090b7836 */ /* 0x040fe40000000000 */
[C---:B------:R-:W-:Y:S02]  /*18f0*/  VIADD R23, R9.reuse, 0x200 ;  /* 0x0000020009177836 */ /* 0x040fe40000000000 */
[----:B------:R-:W-:-:S04]  /*1900*/  IMAD.WIDE.U32 R16, R9, 0x4, R12 ;  /* 0x0000000409107825 */ /* 0x000fc800078e000c */
[--C-:B------:R-:W-:Y:S01]  /*1910*/  IMAD.WIDE.U32 R20, R21, 0x4, R12.reuse ;  /* 0x0000000415147825 */ /* 0x100fe200078e000c */
[----:B------:R0:W2:Y:S03]  /*1920*/  LDG.E R2, desc[UR6][R16.64] ;  /* 0x0000000610027981 */ /* 0x0000a6000c1e1900 */
[C---:B------:R-:W-:Y:S01]  /*1930*/  VIADD R15, R9.reuse, 0x400 ;  /* 0x00000400090f7836 */ /* 0x040fe20000000000 */
[----:B------:R-:W2:Y:S01]  /*1940*/  LDG.E R4, desc[UR6][R20.64] ;  /* 0x0000000614047981 */ /* 0x000ea2000c1e1900 */
[----:B------:R-:W-:Y:S02]  /*1950*/  VIADD R19, R9, 0x500 ;  /* 0x0000050009137836 */ /* 0x000fe40000000000 */
[----:B------:R-:W-:-:S04]  /*1960*/  IMAD.WIDE.U32 R10, R11, 0x4, R12 ;  /* 0x000000040b0a7825 */ /* 0x000fc800078e000c */
[--C-:B------:R-:W-:Y:S02]  /*1970*/  IMAD.WIDE.U32 R22, R23, 0x4, R12.reuse ;  /* 0x0000000417167825 */ /* 0x100fe400078e000c */
[----:B------:R-:W3:Y:S02]  /*1980*/  LDG.E R10, desc[UR6][R10.64] ;  /* 0x000000060a0a7981 */ /* 0x000ee4000c1e1900 */
[C---:B------:R-:W-:Y:S02]  /*1990*/  VIADD R25, R9.reuse, 0x600 ;  /* 0x0000060009197836 */ /* 0x040fe40000000000 */
[----:B------:R-:W-:Y:S01]  /*19a0*/  VIADD R27, R9, 0x700 ;  /* 0x00000700091b7836 */ /* 0x000fe20000000000 */
[----:B------:R-:W3:Y:S01]  /*19b0*/  LDG.E R6, desc[UR6][R22.64] ;  /* 0x0000000616067981 */ /* 0x000ee2000c1e1900 */
[----:B------:R-:W-:-:S04]  /*19c0*/  IMAD.WIDE.U32 R14, R15, 0x4, R12 ;  /* 0x000000040f0e7825 */ /* 0x000fc800078e000c */
[--C-:B------:R-:W-:Y:S02]  /*19d0*/  IMAD.WIDE.U32 R8, R19, 0x4, R12.reuse ;  /* 0x0000000413087825 */ /* 0x100fe400078e000c */
[----:B------:R-:W4:Y:S02]  /*19e0*/  LDG.E R15, desc[UR6][R14.64] ;  /* 0x000000060e0f7981 */ /* 0x000f24000c1e1900 */
[--C-:B------:R-:W-:Y:S02]  /*19f0*/  IMAD.WIDE.U32 R18, R25, 0x4, R12.reuse ;  /* 0x0000000419127825 */ /* 0x100fe400078e000c */
[----:B------:R-:W4:Y:S02]  /*1a00*/  LDG.E R8, desc[UR6][R8.64] ;  /* 0x0000000608087981 */ /* 0x000f24000c1e1900 */
[----:B0-----:R-:W-:Y:S02]  /*1a10*/  IMAD.WIDE.U32 R16, R27, 0x4, R12 ;  /* 0x000000041b107825 */ /* 0x001fe400078e000c */
[----:B------:R-:W5:Y:S04]  /*1a20*/  LDG.E R19, desc[UR6][R18.64] ;  /* 0x0000000612137981 */ /* 0x000f68000c1e1900 */
[----:B------:R-:W5:Y:S01]  /*1a30*/  LDG.E R16, desc[UR6][R16.64] ;  /* 0x0000000610107981 */ /* 0x000f62000c1e1900 */
[----:B------:R-:W-:Y:S01]  /*1a40*/  VIADD R5, R5, 0x800 ;  /* 0x0000080005057836 */ /* 0x000fe20000000000 */
[----:B--2---:R-:W-:-:S04]  /*1a50*/  IADD3 R7, PT, PT, R4, R2, R7 ;  /* 0x0000000204077210 */ /* 0x004fc80007ffe007 */
[----:B---3--:R-:W-:-:S04]  /*1a60*/  IADD3 R6, PT, PT, R10, R6, R7 ;  /* 0x000000060a067210 */ /* 0x008fc80007ffe007 */
[----:B----4-:R-:W-:-:S04]  /*1a70*/  IADD3 R6, PT, PT, R8, R15, R6 ;  /* 0x0000000f08067210 */ /* 0x010fc80007ffe006 */
[----:B-----5:R-:W-:-:S07]  /*1a80*/  IADD3 R7, PT, PT, R16, R19, R6 ;  /* 0x0000001310077210 */ /* 0x020fce0007ffe006 */
.L_x_898:
[----:B------:R-:W-:Y:S05]  /*1a90*/  BSYNC.RECONVERGENT B2 ;  /* 0x0000000000027941 */ /* 0x000fea0003800200 */
.L_x_897:
        /* <DEDUP_REMOVED lines=18> */
[----:B------:R-:W-:Y:S01]  /*1bc0*/  VIADD R5, R5, 0x400 ;  /* 0x0000040005057836 */ /* 0x000fe20000000000 */
[----:B--2---:R-:W-:-:S04]  /*1bd0*/  IADD3 R7, PT, PT, R8, R2, R7 ;  /* 0x0000000208077210 */ /* 0x004fc80007ffe007 */
[----:B---3--:R-:W-:-:S07]  /*1be0*/  IADD3 R7, PT, PT, R14, R10, R7 ;  /* 0x0000000a0e077210 */ /* 0x008fce0007ffe007 */
.L_x_900:
[----:B------:R-:W-:Y:S05]  /*1bf0*/  BSYNC.RECONVERGENT B2 ;  /* 0x0000000000027941 */ /* 0x000fea0003800200 */
.L_x_899:
[----:B------:R-:W-:Y:S05]  /*1c00*/  @!P1 BRA `(.L_x_892) ;  /* 0x0000000000249947 */ /* 0x000fea0003800000 */
[----:B------:R-:W-:Y:S02]  /*1c10*/  VIADD R5, R5, UR4 ;  /* 0x0000000405057c36 */ /* 0x000fe40008000000 */
[----:B------:R-:W-:-:S07]  /*1c20*/  IMAD.MOV R4, RZ, RZ, -R4 ;  /* 0x000000ffff047224 */ /* 0x000fce00078e0a04 */
.L_x_901:
[----:B------:R-:W-:-:S06]  /*1c30*/  IMAD.WIDE.U32 R2, R5, 0x4, R12 ;  /* 0x0000000405027825 */ /* 0x000fcc00078e000c */
[----:B------:R-:W2:Y:S01]  /*1c40*/  LDG.E R2, desc[UR6][R2.64] ;  /* 0x0000000602027981 */ /* 0x000ea2000c1e1900 */
[----:B------:R-:W-:Y:S02]  /*1c50*/  VIADD R4, R4, 0x1 ;  /* 0x0000000104047836 */ /* 0x000fe40000000000 */
[----:B------:R-:W-:-:S03]  /*1c60*/  VIADD R5, R5, 0x100 ;  /* 0x0000010005057836 */ /* 0x000fc60000000000 */
[----:B------:R-:W-:Y:S01]  /*1c70*/  ISETP.NE.AND P0, PT, R4, RZ, PT ;  /* 0x000000ff0400720c */ /* 0x000fe20003f05270 */
[----:B--2---:R-:W-:-:S12]  /*1c80*/  IMAD.IADD R7, R2, 0x1, R7 ;  /* 0x0000000102077824 */ /* 0x004fd800078e0207 */
[----:B------:R-:W-:Y:S05]  /*1c90*/  @P0 BRA `(.L_x_901) ;  /* 0xfffffffc00e40947 */ /* 0x000fea000383ffff */
.L_x_892:
[----:B------:R-:W-:Y:S05]  /*1ca0*/  BSYNC.RECONVERGENT B1 ;  /* 0x0000000000017941 */ /* 0x000fea0003800200 */
.L_x_890:
        /* <DEDUP_REMOVED lines=36> */
[----:B--2---:R-:W0:Y:S04]  /*1ef0*/  LDS.128 R4, [UR4+0x10] ;  /* 0x00001004ff047984 */ /* 0x004e280008000c00 */
[----:B------:R-:W1:Y:S01]  /*1f00*/  LDS.64 R2, [UR4+0x20] ;  /* 0x00002004ff027984 */ /* 0x000e620008000a00 */
[----:B0-----:R-:W-:-:S04]  /*1f10*/  IADD3 R0, PT, PT, R4, R0, R9 ;  /* 0x0000000004007210 */ /* 0x001fc80007ffe009 */
[----:B------:R-:W-:-:S04]  /*1f20*/  IADD3 R0, PT, PT, R6, R0, R5 ;  /* 0x0000000006007210 */ /* 0x000fc80007ffe005 */
[----:B-1----:R-:W-:-:S05]  /*1f30*/  IADD3 R0, PT, PT, R2, R0, R7 ;  /* 0x0000000002007210 */ /* 0x002fca0007ffe007 */
[----:B------:R-:W-:-:S07]  /*1f40*/  IMAD.IADD R9, R0, 0x1, R3 ;  /* 0x0000000100097824 */ /* 0x000fce00078e0203 */
.L_x_888:
[----:B------:R-:W-:Y:S05]  /*1f50*/  BSYNC.RECONVERGENT B0 ;  /* 0x0000000000007941 */ /* 0x000fea0003800200 */
.L_x_873:
[----:B------:R-:W-:Y:S05]  /*1f60*/  @P0 EXIT ;  /* 0x000000000000094d */ /* 0x000fea0003800000 */
[----:B-1----:R-:W1:Y:S01]  /*1f70*/  LDC.64 R2, c[0x0][0x388] ;  /* 0x0000e200ff027b82 */ /* 0x002e620000000a00 */
[----:B------:R-:W0:Y:S02]  /*1f80*/  LDCU UR4, c[0x0][0x398] ;  /* 0x00007300ff0477ac */ /* 0x000e240008000800 */
[----:B0-2---:R-:W-:-:S05]  /*1f90*/  VIADD R9, R9, UR4 ;  /* 0x0000000409097c36 */ /* 0x005fca0008000000 */
[----:B-1----:R-:W-:Y:S01]  /*1fa0*/  STG.E desc[UR6][R2.64], R9 ;  /* 0x0000000902007986 */ /* 0x002fe2000c101906 */
[----:B------:R-:W-:Y:S05]  /*1fb0*/  EXIT ;  /* 0x000000000000794d */ /* 0x000fea0003800000 */
.L_x_902:
        /* <DEDUP_REMOVED lines=12> */
.L_x_1636:


//--------------------- .text._ZN3cub18CUB_300001_SM_10006detail6reduce28DeviceReduceSingleTileKernelINS2_10policy_hubIiyN4cuda3__47maximumIiEEE10Policy1000EPiSB_iS8_iiNS5_3std3__410__identityEEEvT0_T1_T2_T3_T4_T6_ --------------------------
	.section	.text._ZN3cub18CUB_300001_SM_10006detail6reduce28DeviceReduceSingleTileKernelINS2_10policy_hubIiyN4cuda3__47maximumIiEEE10Policy1000EPiSB_iS8_iiNS5_3std3__410__identityEEEvT0_T1_T2_T3_T4_T6_,"ax",@progbits
	.align	128
        .global         _ZN3cub18CUB_300001_SM_10006detail6reduce28DeviceReduceSingleTileKernelINS2_10policy_hubIiyN4cuda3__47maximumIiEEE10Policy1000EPiSB_iS8_iiNS5_3std3__410__identityEEEvT0_T1_T2_T3_T4_T6_
        .type           _ZN3cub18CUB_300001_SM_10006detail6reduce28DeviceReduceSingleTileKernelINS2_10policy_hubIiyN4cuda3__47maximumIiEEE10Policy1000EPiSB_iS8_iiNS5_3std3__410__identityEEEvT0_T1_T2_T3_T4_T6_,@function
        .size           _ZN3cub18CUB_300001_SM_10006detail6reduce28DeviceReduceSingleTileKernelINS2_10policy_hubIiyN4cuda3__47maximumIiEEE10Policy1000EPiSB_iS8_iiNS5_3std3__410__identityEEEvT0_T1_T2_T3_T4_T6_,(.L_x_1637 - _ZN3cub18CUB_300001_SM_10006detail6reduce28DeviceReduceSingleTileKernelINS2_10policy_hubIiyN4cuda3__47maximumIiEEE10Policy1000EPiSB_iS8_iiNS5_3std3__410__identityEEEvT0_T1_T2_T3_T4_T6_)
        .other          _ZN3cub18CUB_300001_SM_10006detail6reduce28DeviceReduceSingleTileKernelINS2_10policy_hubIiyN4cuda3__47maximumIiEEE10Policy1000EPiSB_iS8_iiNS5_3std3__410__identityEEEvT0_T1_T2_T3_T4_T6_,@"STO_CUDA_ENTRY STV_DEFAULT"
_ZN3cub18CUB_300001_SM_10006detail6reduce28DeviceReduceSingleTileKernelINS2_10policy_hubIiyN4cuda3__47maximumIiEEE10Policy1000EPiSB_iS8_iiNS5_3std3__410__identityEEEvT0_T1_T2_T3_T4_T6_:
.text._ZN3cub18CUB_300001_SM_10006detail6reduce28DeviceReduceSingleTileKernelINS2_10policy_hubIiyN4cuda3__47maximumIiEEE10Policy1000EPiSB_iS8_iiNS5_3std3__410__identityEEEvT0_T1_T2_T3_T4_T6_:
        /* <DEDUP_REMOVED lines=13> */
.L_x_903:
        /* <DEDUP_REMOVED lines=16> */
.L_x_908:
[----:B------:R-:W-:Y:S05]  /*01d0*/  BSYNC.RECONVERGENT B1 ;  /* 0x0000000000017941 */ /* 0x000fea0003800200 */
.L_x_907:
        /* <DEDUP_REMOVED lines=16> */
.L_x_913:
[----:B------:R-:W-:-:S06]  /*02e0*/  IMAD.MOV.U32 R5, RZ, RZ, R7 ;  /* 0x000000ffff057224 */ /* 0x000fcc00078e0007 */
[----:B------:R0:W2:Y:S01]  /*02f0*/  LDG.E.CONSTANT R5, desc[UR6][R4.64] ;  /* 0x0000000604057981 */ /* 0x0000a2000c1e9900 */
[----:B------:R-:W-:Y:S02]  /*0300*/  VIADD R6, R6, 0x1 ;  /* 0x0000000106067836 */ /* 0x000fe40000000000 */
[----:B------:R-:W-:-:S03]  /*0310*/  VIADD R11, R11, 0x100 ;  /* 0x000001000b0b7836 */ /* 0x000fc60000000000 */
[----:B------:R-:W-:Y:S02]  /*0320*/  ISETP.NE.AND P0, PT, R6, RZ, PT ;  /* 0x000000ff0600720c */ /* 0x000fe40003f05270 */
[----:B0-----:R-:W-:-:S05]  /*0330*/  IADD3 R4, P2, PT, R4, 0x400, RZ ;  /* 0x0000040004047810 */ /* 0x001fca0007f5e0ff */
[----:B------:R-:W-:Y:S01]  /*0340*/  IMAD.X R7, RZ, RZ, R7, P2 ;  /* 0x000000ffff077224 */ /* 0x000fe200010e0607 */
[----:B--2--5:R-:W-:-:S05]  /*0350*/  VIMNMX R0, PT, PT, R5, R0, !PT ;  /* 0x0000000005007248 */ /* 0x024fca0007fe0100 */
[----:B------:R-:W-:Y:S05]  /*0360*/  @P0 BRA `(.L_x_913) ;  /* 0xfffffffc00dc0947 */ /* 0x000fea000383ffff */
.L_x_912:
[----:B------:R-:W-:Y:S05]  /*0370*/  BSYNC.RECONVERGENT B2 ;  /* 0x0000000000027941 */ /* 0x000fea0003800200 */
.L_x_911:
        /* <DEDUP_REMOVED lines=8> */
.L_x_916:
        /* <DEDUP_REMOVED lines=26> */
[----:B--2--5:R-:W-:-:S04]  /*05a0*/  VIMNMX3 R12, R0, R12, R13, !PT ;  /* 0x0000000c000c720f */ /* 0x024fc8000780010d */
[----:B---3--:R-:W-:-:S04]  /*05b0*/  VIMNMX3 R12, R12, R14, R21, !PT ;  /* 0x0000000e0c0c720f */ /* 0x008fc80007800115 */
[----:B----4-:R-:W-:-:S04]  /*05c0*/  VIMNMX3 R12, R12, R17, R16, !PT ;  /* 0x000000110c0c720f */ /* 0x010fc80007800110 */
[----:B------:R-:W-:-:S04]  /*05d0*/  VIMNMX3 R12, R12, R15, R20, !PT ;  /* 0x0000000f0c0c720f */ /* 0x000fc80007800114 */
[----:B------:R-:W-:-:S04]  /*05e0*/  VIMNMX3 R12, R12, R19, R18, !PT ;  /* 0x000000130c0c720f */ /* 0x000fc80007800112 */
[----:B------:R-:W-:-:S04]  /*05f0*/  VIMNMX3 R12, R12, R23, R24, !PT ;  /* 0x000000170c0c720f */ /* 0x000fc80007800118 */
[----:B------:R-:W-:-:S04]  /*0600*/  VIMNMX3 R25, R12, R25, R26, !PT ;  /* 0x000000190c19720f */ /* 0x000fc8000780011a */
[----:B------:R-:W-:Y:S01]  /*0610*/  VIMNMX3 R0, R25, R22, R27, !PT ;  /* 0x000000161900720f */ /* 0x000fe2000780011b */
[----:B------:R-:W-:Y:S06]  /*0620*/  @!P1 BRA `(.L_x_916) ;  /* 0xfffffffc00749947 */ /* 0x000fec000383ffff */
.L_x_915:
[----:B------:R-:W-:Y:S05]  /*0630*/  BSYNC.RECONVERGENT B2 ;  /* 0x0000000000027941 */ /* 0x000fea0003800200 */
.L_x_914:
        /* <DEDUP_REMOVED lines=18> */
[----:B--2--5:R-:W-:-:S04]  /*0760*/  VIMNMX3 R8, R0, R9, R8, !PT ;  /* 0x000000090008720f */ /* 0x024fc80007800108 */
[----:B---3--:R-:W-:-:S04]  /*0770*/  VIMNMX3 R8, R8, R13, R10, !PT ;  /* 0x0000000d0808720f */ /* 0x008fc8000780010a */
[----:B----4-:R-:W-:-:S04]  /*0780*/  VIMNMX3 R8, R8, R15, R12, !PT ;  /* 0x0000000f0808720f */ /* 0x010fc8000780010c */
[----:B------:R-:W-:-:S07]  /*0790*/  VIMNMX3 R0, R8, R17, R14, !PT ;  /* 0x000000110800720f */ /* 0x000fce000780010e */
.L_x_918:
[----:B------:R-:W-:Y:S05]  /*07a0*/  BSYNC.RECONVERGENT B2 ;  /* 0x0000000000027941 */ /* 0x000fea0003800200 */
.L_x_917:
        /* <DEDUP_REMOVED lines=8> */
[----:B--2--5:R-:W-:-:S04]  /*0830*/  VIMNMX3 R0, R0, R7, R6, !PT ;  /* 0x000000070000720f */ /* 0x024fc80007800106 */
[----:B---3--:R-:W-:-:S07]  /*0840*/  VIMNMX3 R0, R0, R9, R8, !PT ;  /* 0x000000090000720f */ /* 0x008fce0007800108 */
.L_x_910:
[----:B------:R-:W-:Y:S05]  /*0850*/  BSYNC.RECONVERGENT B1 ;  /* 0x0000000000017941 */ /* 0x000fea0003800200 */
.L_x_909:
[----:B------:R-:W-:Y:S01]  /*0860*/  ISETP.GE.AND P0, PT, R2, 0x100, PT ;  /* 0x000001000200780c */ /* 0x000fe20003f06270 */
[----:B-----5:R-:W-:-:S12]  /*0870*/  IMAD.MOV.U32 R9, RZ, RZ, R0 ;  /* 0x000000ffff097224 */ /* 0x020fd800078e0000 */
[----:B------:R-:W-:Y:S05]  /*0880*/  @!P0 BRA `(.L_x_919) ;  /* 0x0000000000a08947 */ /* 0x000fea0003800000 */
[----:B------:R-:W1:Y:S01]  /*0890*/  S2R R6, SR_LANEID ;  /* 0x0000000000067919 */ /* 0x000e620000000000 */
[----:B------:R-:W2:Y:S02]  /*08a0*/  SHFL.DOWN PT, R0, R9, 0x1, 0x1f ;  /* 0x08201f0009007f89 */ /* 0x000ea400000e0000 */
[----:B--2---:R-:W-:Y:S02]  /*08b0*/  VIMNMX R0, PT, PT, R0, R9, !PT ;  /* 0x0000000900007248 */ /* 0x004fe40007fe0100 */
[C---:B-1----:R-:W-:Y:S02]  /*08c0*/  ISETP.GT.AND P0, PT, R6.reuse, 0x1e, PT ;  /* 0x0000001e0600780c */ /* 0x042fe40003f04270 */
[C---:B------:R-:W-:Y:S02]  /*08d0*/  ISETP.NE.AND P1, PT, R6.reuse, RZ, PT ;  /* 0x000000ff0600720c */ /* 0x040fe40003f25270 */
[----:B------:R-:W-:Y:S02]  /*08e0*/  SEL R0, R9, R0, P0 ;  /* 0x0000000009007207 */ /* 0x000fe40000000000 */
[----:B------:R-:W-:-:S03]  /*08f0*/  ISETP.GT.AND P0, PT, R6, 0x1d, PT ;  /* 0x0000001d0600780c */ /* 0x000fc60003f04270 */
[----:B0-----:R-:W0:Y:S06]  /*0900*/  SHFL.DOWN PT, R5, R0, 0x2, 0x1f ;  /* 0x08401f0000057f89 */ /* 0x001e2c00000e0000 */
[----:B------:R-:W1:Y:S01]  /*0910*/  @!P1 S2R R7, SR_CgaCtaId ;  /* 0x0000000000079919 */ /* 0x000e620000008800 */
[----:B------:R-:W-:Y:S02]  /*0920*/  @!P1 MOV R4, 0x400 ;  /* 0x0000040000049802 */ /* 0x000fe40000000f00 */
[----:B------:R-:W-:-:S04]  /*0930*/  @!P1 SHF.R.U32.HI R2, RZ, 0x3, R3 ;  /* 0x00000003ff029819 */ /* 0x000fc80000011603 */
[----:B------:R-:W-:Y:S02]  /*0940*/  @!P1 LOP3.LUT R2, R2, 0x7c, RZ, 0xc0, !PT ;  /* 0x0000007c02029812 */ /* 0x000fe400078ec0ff */
[----:B0-----:R-:W-:Y:S02]  /*0950*/  @!P0 VIMNMX R0, PT, PT, R0, R5, !PT ;  /* 0x0000000500008248 */ /* 0x001fe40007fe0100 */
[----:B------:R-:W-:-:S03]  /*0960*/  ISETP.GT.AND P0, PT, R6, 0x1b, PT ;  /* 0x0000001b0600780c */ /* 0x000fc60003f04270 */
[----:B------:R-:W0:Y:S01]  /*0970*/  SHFL.DOWN PT, R5, R0, 0x4, 0x1f ;  /* 0x08801f0000057f89 */ /* 0x000e2200000e0000 */
[----:B-1----:R-:W-:-:S05]  /*0980*/  @!P1 LEA R7, R7, R4, 0x18 ;  /* 0x0000000407079211 */ /* 0x002fca00078ec0ff */
[----:B------:R-:W-:-:S04]  /*0990*/  @!P1 IMAD.IADD R2, R2, 0x1, R7 ;  /* 0x0000000102029824 */ /* 0x000fc800078e0207 */
[----:B0-----:R-:W-:Y:S02]  /*09a0*/  @!P0 VIMNMX R0, PT, PT, R0, R5, !PT ;  /* 0x0000000500008248 */ /* 0x001fe40007fe0100 */
[----:B------:R-:W-:-:S03]  /*09b0*/  ISETP.GT.AND P0, PT, R6, 0x17, PT ;  /* 0x000000170600780c */ /* 0x000fc60003f04270 */
[----:B------:R-:W0:Y:S10]  /*09c0*/  SHFL.DOWN PT, R5, R0, 0x8, 0x1f ;  /* 0x09001f0000057f89 */ /* 0x000e3400000e0000 */
[----:B0-----:R-:W-:-:S02]  /*09d0*/  @!P0 VIMNMX R0, PT, PT, R0, R5, !PT ;  /* 0x0000000500008248 */ /* 0x001fc40007fe0100 */
[----:B------:R-:W-:-:S03]  /*09e0*/  ISETP.NE.AND P0, PT, R3, RZ, PT ;  /* 0x000000ff0300720c */ /* 0x000fc60003f05270 */
[----:B------:R-:W0:Y:S02]  /*09f0*/  SHFL.DOWN PT, R5, R0, 0x10, 0x1f ;  /* 0x0a001f0000057f89 */ /* 0x000e2400000e0000 */
[----:B0-----:R-:W-:-:S05]  /*0a00*/  VIMNMX R7, PT, PT, R0, R5, !PT ;  /* 0x0000000500077248 */ /* 0x001fca0007fe0100 */
[----:B------:R0:W-:Y:S01]  /*0a10*/  @!P1 STS [R2+0x8], R7 ;  /* 0x0000080702009388 */ /* 0x0001e20000000800 */
[----:B------:R-:W-:Y:S01]  /*0a20*/  BAR.SYNC.DEFER_BLOCKING 0x0 ;  /* 0x0000000000007b1d */ /* 0x000fe20000010000 */
[----:B------:R-:W-:-:S04]  /*0a30*/  ISETP.GT.AND P1, PT, R6, 0xf, PT ;  /* 0x0000000f0600780c */ /* 0x000fc80003f24270 */
[----:B------:R-:W-:Y:S01]  /*0a40*/  SEL R5, R0, R7, P1 ;  /* 0x0000000700057207 */ /* 0x000fe20000800000 */
[----:B------:R-:W-:Y:S08]  /*0a50*/  @P0 BRA `(.L_x_920) ;  /* 0x0000002c00500947 */ /* 0x000ff00003800000 */
[----:B------:R-:W1:Y:S01]  /*0a60*/  S2UR UR5, SR_CgaCtaId ;  /* 0x00000000000579c3 */ /* 0x000e620000008800 */
[----:B------:R-:W-:Y:S02]  /*0a70*/  UMOV UR4, 0x400 ;  /* 0x0000040000047882 */ /* 0x000fe40000000000 */
[----:B-1----:R-:W-:-:S09]  /*0a80*/  ULEA UR4, UR5, UR4, 0x18 ;  /* 0x0000000405047291 */ /* 0x002fd2000f8ec0ff */
[----:B------:R-:W-:Y:S04]  /*0a90*/  LDS R0, [UR4+0xc] ;  /* 0x00000c04ff007984 */ /* 0x000fe80008000800 */
[----:B------:R-:W1:Y:S04]  /*0aa0*/  LDS.128 R8, [UR4+0x10] ;  /* 0x00001004ff087984 */ /* 0x000e680008000c00 */
[----:B0-----:R-:W0:Y:S01]  /*0ab0*/  LDS.64 R2, [UR4+0x20] ;  /* 0x00002004ff027984 */ /* 0x001e220008000a00 */
[----:B-1----:R-:W-:-:S04]  /*0ac0*/  VIMNMX3 R0, R5, R0, R8, !PT ;  /* 0x000000000500720f */ /* 0x002fc80007800108 */
[----:B------:R-:W-:-:S04]  /*0ad0*/  VIMNMX3 R0, R0, R9, R10, !PT ;  /* 0x000000090000720f */ /* 0x000fc8000780010a */
[----:B0-----:R-:W-:-:S04]  /*0ae0*/  VIMNMX3 R0, R0, R11, R2, !PT ;  /* 0x0000000b0000720f */ /* 0x001fc80007800102 */
[----:B------:R-:W-:Y:S01]  /*0af0*/  VIMNMX R5, PT, PT, R0, R3, !PT ;  /* 0x0000000300057248 */ /* 0x000fe20007fe0100 */
[----:B------:R-:W-:Y:S06]  /*0b00*/  BRA `(.L_x_920) ;  /* 0x0000002c00247947 */ /* 0x000fec0003800000 */
.L_x_919:
[----:B------:R-:W1:Y:S01]  /*0b10*/  S2R R6, SR_LANEID ;  /* 0x0000000000067919 */ /* 0x000e620000000000 */
[----:B------:R-:W-:-:S04]  /*0b20*/  LOP3.LUT R0, R3, 0x3e0, RZ, 0xc0, !PT ;  /* 0x000003e003007812 */ /* 0x000fc800078ec0ff */
[----:B------:R-:W-:Y:S01]  /*0b30*/  LOP3.LUT R7, RZ, R0, RZ, 0x33, !PT ;  /* 0x00000000ff077212 */ /* 0x000fe200078e33ff */
[----:B0-----:R-:W-:-:S04]  /*0b40*/  VIADD R5, R0, 0x20 ;  /* 0x0000002000057836 */ /* 0x001fc80000000000 */
[----:B------:R-:W-:Y:S01]  /*0b50*/  IMAD.IADD R7, R7, 0x1, R2 ;  /* 0x0000000107077824 */ /* 0x000fe200078e0202 */
[----:B------:R-:W-:-:S04]  /*0b60*/  ISETP.GT.AND P0, PT, R5, R2, PT ;  /* 0x000000020500720c */ /* 0x000fc80003f04270 */
[----:B------:R-:W-:-:S05]  /*0b70*/  SEL R7, R7, 0x1f, P0 ;  /* 0x0000001f07077807 */ /* 0x000fca0000000000 */
[----:B------:R-:W0:Y:S01]  /*0b80*/  SHFL.DOWN PT, R0, R9, 0x1, R7 ;  /* 0x0820000009007989 */ /* 0x000e2200000e0007 */
[C---:B-1----:R-:W-:Y:S01]  /*0b90*/  ISETP.GE.AND P0, PT, R6.reuse, R7, PT ;  /* 0x000000070600720c */ /* 0x042fe20003f06270 */
[C---:B------:R-:W-:Y:S01]  /*0ba0*/  VIADD R4, R6.reuse, 0x2 ;  /* 0x0000000206047836 */ /* 0x040fe20000000000 */
[----:B------:R-:W-:-:S11]  /*0bb0*/  ISETP.NE.AND P1, PT, R6, RZ, PT ;  /* 0x000000ff0600720c */ /* 0x000fd60003f25270 */
[----:B0-----:R-:W-:Y:S02]  /*0bc0*/  @!P0 VIMNMX R9, PT, PT, R0, R9, !PT ;  /* 0x0000000900098248 */ /* 0x001fe40007fe0100 */
[----:B------:R-:W-:Y:S01]  /*0bd0*/  ISETP.GT.AND P0, PT, R4, R7, PT ;  /* 0x000000070400720c */ /* 0x000fe20003f04270 */
[----:B------:R-:W-:Y:S01]  /*0be0*/  VIADD R4, R6, 0x4 ;  /* 0x0000000406047836 */ /* 0x000fe20000000000 */
[----:B------:R-:W0:Y:S01]  /*0bf0*/  @!P1 S2R R8, SR_CgaCtaId ;  /* 0x0000000000089919 */ /* 0x000e220000008800 */
[----:B------:R-:W-:Y:S01]  /*0c00*/  @!P1 MOV R5, 0x400 ;  /* 0x0000040000059802 */ /* 0x000fe20000000f00 */
[----:B------:R-:W1:Y:S09]  /*0c10*/  SHFL.DOWN PT, R0, R9, 0x2, R7 ;  /* 0x0840000009007989 */ /* 0x000e7200000e0007 */
[----:B-1----:R-:W-:-:S02]  /*0c20*/  @!P0 VIMNMX R9, PT, PT, R9, R0, !PT ;  /* 0x0000000009098248 */ /* 0x002fc40007fe0100 */
[----:B------:R-:W-:Y:S01]  /*0c30*/  ISETP.GT.AND P0, PT, R4, R7, PT ;  /* 0x000000070400720c */ /* 0x000fe20003f04270 */
[----:B------:R-:W-:Y:S01]  /*0c40*/  VIADD R4, R6, 0x8 ;  /* 0x0000000806047836 */ /* 0x000fe20000000000 */
[----:B0-----:R-:W-:Y:S01]  /*0c50*/  @!P1 LEA R5, R8, R5, 0x18 ;  /* 0x0000000508059211 */ /* 0x001fe200078ec0ff */
[----:B------:R-:W0:Y:S10]  /*0c60*/  SHFL.DOWN PT, R0, R9, 0x4, R7 ;  /* 0x0880000009007989 */ /* 0x000e3400000e0007 */
[----:B0-----:R-:W-:-:S02]  /*0c70*/  @!P0 VIMNMX R9, PT, PT, R9, R0, !PT ;  /* 0x0000000009098248 */ /* 0x001fc40007fe0100 */
[----:B------:R-:W-:Y:S01]  /*0c80*/  ISETP.GT.AND P0, PT, R4, R7, PT ;  /* 0x000000070400720c */ /* 0x000fe20003f04270 */
[----:B------:R-:W-:Y:S02]  /*0c90*/  VIADD R4, R6, 0x10 ;  /* 0x0000001006047836 */ /* 0x000fe40000000000 */
[----:B------:R-:W0:Y:S10]  /*0ca0*/  SHFL.DOWN PT, R0, R9, 0x8, R7 ;  /* 0x0900000009007989 */ /* 0x000e3400000e0007 */
[----:B0-----:R-:W-:-:S02]  /*0cb0*/  @!P0 VIMNMX R9, PT, PT, R9, R0, !PT ;  /* 0x0000000009098248 */ /* 0x001fc40007fe0100 */
[----:B------:R-:W-:Y:S02]  /*0cc0*/  ISETP.GT.AND P0, PT, R4, R7, PT ;  /* 0x000000070400720c */ /* 0x000fe40003f04270 */
[----:B------:R-:W-:Y:S01]  /*0cd0*/  @!P1 SHF.R.U32.HI R4, RZ, 0x3, R3 ;  /* 0x00000003ff049819 */ /* 0x000fe20000011603 */
[----:B------:R-:W0:Y:S03]  /*0ce0*/  SHFL.DOWN PT, R0, R9, 0x10, R7 ;  /* 0x0a00000009007989 */ /* 0x000e2600000e0007 */
[----:B------:R-:W-:-:S05]  /*0cf0*/  @!P1 LOP3.LUT R4, R4, 0x7c, RZ, 0xc0, !PT ;  /* 0x0000007c04049812 */ /* 0x000fca00078ec0ff */
[----:B------:R-:W-:Y:S02]  /*0d00*/  @!P1 IMAD.IADD R4, R4, 0x1, R5 ;  /* 0x0000000104049824 */ /* 0x000fe400078e0205 */
[----:B0-----:R-:W-:Y:S02]  /*0d10*/  @!P0 VIMNMX R9, PT, PT, R9, R0, !PT ;  /* 0x0000000009098248 */ /* 0x001fe40007fe0100 */
[----:B------:R-:W-:-:S03]  /*0d20*/  ISETP.NE.AND P0, PT, R3, RZ, PT ;  /* 0x000000ff0300720c */ /* 0x000fc60003f05270 */
[----:B------:R-:W-:-:S05]  /*0d30*/  IMAD.MOV.U32 R5, RZ, RZ, R9 ;  /* 0x000000ffff057224 */ /* 0x000fca00078e0009 */
[----:B------:R4:W-:Y:S01]  /*0d40*/  @!P1 STS [R4+0x8], R5 ;  /* 0x0000080504009388 */ /* 0x0009e20000000800 */
[----:B------:R-:W-:Y:S06]  /*0d50*/  BAR.SYNC.DEFER_BLOCKING 0x0 ;  /* 0x0000000000007b1d */ /* 0x000fec0000010000 */
[----:B------:R-:W-:Y:S05]  /*0d60*/  @P0 BRA `(.L_x_920) ;  /* 0x00000028008c0947 */ /* 0x000fea0003800000 */
[----:B------:R-:W0:Y:S01]  /*0d70*/  S2UR UR5, SR_CgaCtaId ;  /* 0x00000000000579c3 */ /* 0x000e220000008800 */
[----:B------:R-:W-:Y:S01]  /*0d80*/  UMOV UR4, 0x400 ;  /* 0x0000040000047882 */ /* 0x000fe20000000000 */
[C---:B------:R-:W-:Y:S02]  /*0d90*/  ISETP.GT.AND P2, PT, R2.reuse, 0x20, PT ;  /* 0x000000200200780c */ /* 0x040fe40003f44270 */
[C---:B------:R-:W-:Y:S02]  /*0da0*/  ISETP.GT.AND P4, PT, R2.reuse, 0x40, PT ;  /* 0x000000400200780c */ /* 0x040fe40003f84270 */
[C---:B------:R-:W-:Y:S02]  /*0db0*/  ISETP.GT.AND P3, PT, R2.reuse, 0x60, PT ;  /* 0x000000600200780c */ /* 0x040fe40003f64270 */
[----:B------:R-:W-:Y:S01]  /*0dc0*/  ISETP.GT.AND P1, PT, R2, 0x80, PT ;  /* 0x000000800200780c */ /* 0x000fe20003f24270 */
[----:B0-----:R-:W-:-:S09]  /*0dd0*/  ULEA UR4, UR5, UR4, 0x18 ;  /* 0x0000000405047291 */ /* 0x001fd2000f8ec0ff */
[----:B------:R-:W4:Y:S04]  /*0de0*/  LDS R0, [UR4+0xc] ;  /* 0x00000c04ff007984 */ /* 0x000f280008000800 */
[----:B------:R-:W0:Y:S04]  /*0df0*/  LDS.128 R8, [UR4+0x10] ;  /* 0x00001004ff087984 */ /* 0x000e280008000c00 */
[----:B------:R-:W1:Y:S01]  /*0e00*/  LDS.64 R6, [UR4+0x20] ;  /* 0x00002004ff067984 */ /* 0x000e620008000a00 */
[----:B----4-:R-:W-:Y:S02]  /*0e10*/  @P2 VIMNMX R5, PT, PT, R5, R0, !PT ;  /* 0x0000000005052248 */ /* 0x010fe40007fe0100 */
[----:B------:R-:W-:-:S02]  /*0e20*/  ISETP.GT.AND P2, PT, R2, 0xa0, PT ;  /* 0x000000a00200780c */ /* 0x000fc40003f44270 */
[----:B0-----:R-:W-:Y:S02]  /*0e30*/  @P4 VIMNMX R5, PT, PT, R5, R8, !PT ;  /* 0x0000000805054248 */ /* 0x001fe40007fe0100 */
[C---:B------:R-:W-:Y:S02]  /*0e40*/  ISETP.GT.AND P4, PT, R2.reuse, 0xc0, PT ;  /* 0x000000c00200780c */ /* 0x040fe40003f84270 */
[----:B------:R-:W-:Y:S02]  /*0e50*/  @P3 VIMNMX R5, PT, PT, R5, R9, !PT ;  /* 0x0000000905053248 */ /* 0x000fe40007fe0100 */
[----:B------:R-:W-:Y:S02]  /*0e60*/  ISETP.GT.AND P3, PT, R2, 0xe0, PT ;  /* 0x000000e00200780c */ /* 0x000fe40003f64270 */
[----:B------:R-:W-:-:S04]  /*0e70*/  @P1 VIMNMX R5, PT, PT, R5, R10, !PT ;  /* 0x0000000a05051248 */ /* 0x000fc80007fe0100 */
[----:B------:R-:W-:-:S04]  /*0e80*/  @P2 VIMNMX R5, PT, PT, R5, R11, !PT ;  /* 0x0000000b05052248 */ /* 0x000fc80007fe0100 */
[----:B-1----:R-:W-:-:S04]  /*0e90*/  @P4 VIMNMX R5, PT, PT, R5, R6, !PT ;  /* 0x0000000605054248 */ /* 0x002fc80007fe0100 */
[----:B------:R-:W-:Y:S01]  /*0ea0*/  @P3 VIMNMX R5, PT, PT, R5, R7, !PT ;  /* 0x0000000705053248 */ /* 0x000fe20007fe0100 */
[----:B------:R-:W-:Y:S06]  /*0eb0*/  BRA `(.L_x_920) ;  /* 0x0000002800387947 */ /* 0x000fec0003800000 */
.L_x_906:
        /* <DEDUP_REMOVED lines=10> */
[----:B--2---:R-:W-:-:S02]  /*0f60*/  VIMNMX3 R4, R4, R5, R6, !PT ;  /* 0x000000050404720f */ /* 0x004fc40007800106 */
[----:B---3--:R-:W-:Y:S02]  /*0f70*/  VIMNMX3 R7, R7, R8, R9, !PT ;  /* 0x000000080707720f */ /* 0x008fe40007800109 */
[----:B----4-:R-:W-:Y:S02]  /*0f80*/  VIMNMX3 R10, R10, R11, R12, !PT ;  /* 0x0000000b0a0a720f */ /* 0x010fe4000780010c */
[----:B------:R-:W-:Y:S02]  /*0f90*/  VIMNMX3 R13, R13, R14, R15, !PT ;  /* 0x0000000e0d0d720f */ /* 0x000fe4000780010f */
[----:B-----5:R-:W-:Y:S02]  /*0fa0*/  VIMNMX3 R18, R16, R17, R18, !PT ;  /* 0x000000111012720f */ /* 0x020fe40007800112 */
[----:B------:R-:W-:Y:S02]  /*0fb0*/  VIMNMX3 R4, R4, R7, R10, !PT ;  /* 0x000000070404720f */ /* 0x000fe4000780010a */
[----:B------:R-:W-:-:S04]  /*0fc0*/  VIMNMX3 R13, R13, R18, R19, !PT ;  /* 0x000000120d0d720f */ /* 0x000fc80007800113 */
[----:B------:R-:W-:Y:S01]  /*0fd0*/  VIMNMX R3, PT, PT, R4, R13, !PT ;  /* 0x0000000d04037248 */ /* 0x000fe20007fe0100 */
[----:B------:R-:W-:Y:S06]  /*0fe0*/  @!P0 BRA `(.L_x_921) ;  /* 0x0000000000608947 */ /* 0x000fec0003800000 */
[----:B------:R-:W0:Y:S01]  /*0ff0*/  LDC R24, c[0x0][0x390] ;  /* 0x0000e400ff187b82 */ /* 0x000e220000000800 */
[----:B------:R-:W-:Y:S02]  /*1000*/  VIADD R22, R2, 0xfffff000 ;  /* 0xfffff00002167836 */ /* 0x000fe40000000000 */
[----:B------:R-:W-:-:S07]  /*1010*/  IMAD.MOV.U32 R23, RZ, RZ, 0x1000 ;  /* 0x00001000ff177424 */ /* 0x000fce00078e00ff */
.L_x_923:
[----:B------:R-:W-:-:S05]  /*1020*/  IMAD.WIDE R26, R23, 0x4, R20 ;  /* 0x00000004171a7825 */ /* 0x000fca00078e0214 */
[----:B------:R-:W2:Y:S04]  /*1030*/  LDG.E.128.CONSTANT R4, desc[UR6][R26.64] ;  /* 0x000000061a047981 */ /* 0x000ea8000c1e9d00 */
[----:B------:R-:W3:Y:S04]  /*1040*/  LDG.E.128.CONSTANT R8, desc[UR6][R26.64+0x1000] ;  /* 0x001000061a087981 */ /* 0x000ee8000c1e9d00 */
[----:B------:R-:W4:Y:S04]  /*1050*/  LDG.E.128.CONSTANT R12, desc[UR6][R26.64+0x2000] ;  /* 0x002000061a0c7981 */ /* 0x000f28000c1e9d00 */
[----:B------:R-:W5:Y:S01]  /*1060*/  LDG.E.128.CONSTANT R16, desc[UR6][R26.64+0x3000] ;  /* 0x003000061a107981 */ /* 0x000f62000c1e9d00 */
[----:B0-----:R-:W-:Y:S01]  /*1070*/  IMAD.MOV.U32 R2, RZ, RZ, R24 ;  /* 0x000000ffff027224 */ /* 0x001fe200078e0018 */
[----:B--2---:R-:W-:-:S03]  /*1080*/  VIMNMX3 R3, R3, R4, R5, !PT ;  /* 0x000000040303720f */ /* 0x004fc60007800105 */
[----:B------:R-:W-:Y:S01]  /*1090*/  IMAD.IADD R4, R2, 0x1, -R23 ;  /* 0x0000000102047824 */ /* 0x000fe200078e0a17 */
[----:B---3--:R-:W-:-:S04]  /*10a0*/  VIMNMX3 R6, R6, R7, R8, !PT ;  /* 0x000000070606720f */ /* 0x008fc80007800108 */
[----:B------:R-:W-:Y:S02]  /*10b0*/  ISETP.GE.AND P0, PT, R4, 0x1000, PT ;  /* 0x000010000400780c */ /* 0x000fe40003f06270 */
[----:B------:R-:W-:Y:S02]  /*10c0*/  VIMNMX3 R8, R9, R10, R11, !PT ;  /* 0x0000000a0908720f */ /* 0x000fe4000780010b */
[----:B----4-:R-:W-:Y:S02]  /*10d0*/  VIMNMX3 R12, R12, R13, R14, !PT ;  /* 0x0000000d0c0c720f */ /* 0x010fe4000780010e */
[----:B-----5:R-:W-:Y:S02]  /*10e0*/  VIMNMX3 R15, R15, R16, R17, !PT ;  /* 0x000000100f0f720f */ /* 0x020fe40007800111 */
[----:B------:R-:W-:Y:S02]  /*10f0*/  VIMNMX R18, PT, PT, R18, R19, !PT ;  /* 0x0000001312127248 */ /* 0x000fe40007fe0100 */
[----:B------:R-:W-:-:S02]  /*1100*/  VIMNMX3 R3, R3, R6, R8, !PT ;  /* 0x000000060303720f */ /* 0x000fc40007800108 */
[----:B------:R-:W-:-:S04]  /*1110*/  VIMNMX3 R12, R12, R15, R18, !PT ;  /* 0x0000000f0c0c720f */ /* 0x000fc80007800112 */
[----:B------:R-:W-:Y:S01]  /*1120*/  VIMNMX R3, PT, PT, R3, R12, !PT ;  /* 0x0000000c03037248 */ /* 0x000fe20007fe0100 */
[----:B------:R-:W-:Y:S06]  /*1130*/  @!P0 BRA `(.L_x_922) ;  /* 0x0000000400fc8947 */ /* 0x000fec0003800000 */
[----:B------:R-:W-:-:S05]  /*1140*/  VIADD R23, R23, 0x1000 ;  /* 0x0000100017177836 */ /* 0x000fca0000000000 */
[----:B------:R-:W-:-:S13]  /*1150*/  ISETP.GT.AND P0, PT, R23, R22, PT ;  /* 0x000000161700720c */ /* 0x000fda0003f04270 */
[----:B------:R-:W-:Y:S05]  /*1160*/  @!P0 BRA `(.L_x_923) ;  /* 0xfffffffc00ac8947 */ /* 0x000fea000383ffff */
.L_x_921:
[----:B------:R-:W-:-:S13]  /*1170*/  ISETP.GE.AND P0, PT, R23, R2, PT ;  /* 0x000000021700720c */ /* 0x000fda0003f06270 */
[----:B------:R-:W-:Y:S05]  /*1180*/  @P0 BRA `(.L_x_922) ;  /* 0x0000000400e80947 */ /* 0x000fea0003800000 */
[----:B------:R-:W-:Y:S01]  /*1190*/  IMAD.IADD R11, R2, 0x1, -R23 ;  /* 0x00000001020b7824 */ /* 0x000fe200078e0a17 */
[----:B------:R-:W-:Y:S04]  /*11a0*/  BSSY.RECONVERGENT B1, `(.L_x_922) ;  /* 0x0000078000017945 */ /* 0x000fe80003800200 */
[----:B------:R-:W-:-:S13]  /*11b0*/  ISETP.GE.AND P0, PT, R0, R11, PT ;  /* 0x0000000b0000720c */ /* 0x000fda0003f06270 */
[----:B------:R-:W-:Y:S05]  /*11c0*/  @P0 BRA `(.L_x_924) ;  /* 0x0000000400d40947 */ /* 0x000fea0003800000 */
[----:B------:R-:W-:Y:S01]  /*11d0*/  LOP3.LUT R4, RZ, R0, RZ, 0x33, !PT ;  /* 0x00000000ff047212 */ /* 0x000fe200078e33ff */
[----:B------:R-:W-:Y:S03]  /*11e0*/  BSSY.RECONVERGENT B2, `(.L_x_925) ;  /* 0x0000015000027945 */ /* 0x000fe60003800200 */
[----:B------:R-:W-:-:S04]  /*11f0*/  IADD3 R4, PT, PT, -R23, R2, R4 ;  /* 0x0000000217047210 */ /* 0x000fc80007ffe104 */
[C---:B------:R-:W-:Y:S02]  /*1200*/  LOP3.LUT R2, R4.reuse, 0x300, RZ, 0xc0, !PT ;  /* 0x0000030004027812 */ /* 0x040fe400078ec0ff */
[----:B------:R-:W-:Y:S02]  /*1210*/  ISETP.GE.U32.AND P1, PT, R4, 0x300, PT ;  /* 0x000003000400780c */ /* 0x000fe40003f26070 */
[----:B------:R-:W-:Y:S01]  /*1220*/  ISETP.NE.AND P0, PT, R2, 0x300, PT ;  /* 0x000003000200780c */ /* 0x000fe20003f05270 */
[----:B------:R-:W-:-:S12]  /*1230*/  IMAD.MOV.U32 R2, RZ, RZ, R0 ;  /* 0x000000ffff027224 */ /* 0x000fd800078e0000 */
[----:B------:R-:W-:Y:S05]  /*1240*/  @!P0 BRA `(.L_x_926) ;  /* 0x0000000000388947 */ /* 0x000fea0003800000 */
[----:B------:R-:W0:Y:S01]  /*1250*/  LDC.64 R6, c[0x0][0x380] ;  /* 0x0000e000ff067b82 */ /* 0x000e220000000a00 */
[----:B------:R-:W-:Y:S01]  /*1260*/  LEA.HI R2, R4, 0x1, RZ, 0x18 ;  /* 0x0000000104027811 */ /* 0x000fe200078fc0ff */
[----:B------:R-:W-:-:S03]  /*1270*/  IMAD.IADD R9, R0, 0x1, R23 ;  /* 0x0000000100097824 */ /* 0x000fc600078e0217 */
[----:B------:R-:W-:Y:S01]  /*1280*/  LOP3.LUT R4, R2, 0x3, RZ, 0xc0, !PT ;  /* 0x0000000302047812 */ /* 0x000fe200078ec0ff */
[----:B------:R-:W-:-:S04]  /*1290*/  IMAD.MOV.U32 R2, RZ, RZ, R0 ;  /* 0x000000ffff027224 */ /* 0x000fc800078e0000 */
[----:B------:R-:W-:-:S07]  /*12a0*/  IMAD.MOV R8, RZ, RZ, -R4 ;  /* 0x000000ffff087224 */ /* 0x000fce00078e0a04 */
.L_x_927:
[----:B0-----:R-:W-:-:S06]  /*12b0*/  IMAD.WIDE.U32 R4, R9, 0x4, R6 ;  /* 0x0000000409047825 */ /* 0x001fcc00078e0006 */
[----:B------:R-:W2:Y:S01]  /*12c0*/  LDG.E.CONSTANT R4, desc[UR6][R4.64] ;  /* 0x0000000604047981 */ /* 0x000ea2000c1e9900 */
[----:B------:R-:W-:Y:S02]  /*12d0*/  VIADD R8, R8, 0x1 ;  /* 0x0000000108087836 */ /* 0x000fe40000000000 */
[----:B------:R-:W-:Y:S02]  /*12e0*/  VIADD R2, R2, 0x100 ;  /* 0x0000010002027836 */ /* 0x000fe40000000000 */
[----:B------:R-:W-:Y:S01]  /*12f0*/  VIADD R9, R9, 0x100 ;  /* 0x0000010009097836 */ /* 0x000fe20000000000 */
[----:B------:R-:W-:Y:S02]  /*1300*/  ISETP.NE.AND P0, PT, R8, RZ, PT ;  /* 0x000000ff0800720c */ /* 0x000fe40003f05270 */
[----:B--2---:R-:W-:-:S11]  /*1310*/  VIMNMX R3, PT, PT, R4, R3, !PT ;  /* 0x0000000304037248 */ /* 0x004fd60007fe0100 */
[----:B------:R-:W-:Y:S05]  /*1320*/  @P0 BRA `(.L_x_927) ;  /* 0xfffffffc00e00947 */ /* 0x000fea000383ffff */
.L_x_926:
[----:B------:R-:W-:Y:S05]  /*1330*/  BSYNC.RECONVERGENT B2 ;  /* 0x0000000000027941 */ /* 0x000fea0003800200 */
.L_x_925:
        /* <DEDUP_REMOVED lines=16> */
.L_x_930:
        /* <DEDUP_REMOVED lines=13> */
[----:B------:R-:W-:-:S05]  /*1510*/  IMAD.WIDE.U32 R24, R25, 0x4, R6 ;  /* 0x0000000419187825 */ /* 0x000fca00078e0006 */
[----:B------:R-:W4:Y:S01]  /*1520*/  LDG.E.CONSTANT R19, desc[UR6][R24.64] ;  /* 0x0000000618137981 */ /* 0x000f22000c1e9900 */
[----:B------:R-:W-:-:S03]  /*1530*/  IMAD.WIDE.U32 R8, R9, 0x4, R6 ;  /* 0x0000000409087825 */ /* 0x000fc600078e0006 */
[----:B------:R-:W5:Y:S01]  /*1540*/  LDG.E.CONSTANT R23, desc[UR6][R4.64+0x2000] ;  /* 0x0020000604177981 */ /* 0x000f62000c1e9900 */
        /* <DEDUP_REMOVED lines=13> */
[----:B--2---:R-:W-:-:S04]  /*1620*/  VIMNMX3 R10, R3, R12, R10, !PT ;  /* 0x0000000c030a720f */ /* 0x004fc8000780010a */
[----:B---3--:R-:W-:-:S04]  /*1630*/  VIMNMX3 R10, R10, R21, R18, !PT ;  /* 0x000000150a0a720f */ /* 0x008fc80007800112 */
[----:B----4-:R-:W-:-:S04]  /*1640*/  VIMNMX3 R10, R10, R19, R16, !PT ;  /* 0x000000130a0a720f */ /* 0x010fc80007800110 */
[----:B-----5:R-:W-:-:S04]  /*1650*/  VIMNMX3 R10, R10, R17, R14, !PT ;  /* 0x000000110a0a720f */ /* 0x020fc8000780010e */
[----:B------:R-:W-:-:S04]  /*1660*/  VIMNMX3 R9, R10, R9, R20, !PT ;  /* 0x000000090a09720f */ /* 0x000fc80007800114 */
[----:B------:R-:W-:-:S04]  /*1670*/  VIMNMX3 R9, R9, R23, R22, !PT ;  /* 0x000000170909720f */ /* 0x000fc80007800116 */
[----:B------:R-:W-:-:S04]  /*1680*/  VIMNMX3 R6, R9, R6, R25, !PT ;  /* 0x000000060906720f */ /* 0x000fc80007800119 */
[----:B------:R-:W-:Y:S01]  /*1690*/  VIMNMX3 R3, R6, R27, R24, !PT ;  /* 0x0000001b0603720f */ /* 0x000fe20007800118 */
[----:B------:R-:W-:Y:S06]  /*16a0*/  @!P1 BRA `(.L_x_930) ;  /* 0xfffffffc00649947 */ /* 0x000fec000383ffff */
.L_x_929:
[----:B------:R-:W-:Y:S05]  /*16b0*/  BSYNC.RECONVERGENT B2 ;  /* 0x0000000000027941 */ /* 0x000fea0003800200 */
.L_x_928:
        /* <DEDUP_REMOVED lines=19> */
[----:B--2---:R-:W-:Y:S02]  /*17f0*/  VIMNMX3 R10, R3, R6, R10, !PT ;  /* 0x00000006030a720f */ /* 0x004fe4000780010a */
[----:B------:R-:W-:Y:S02]  /*1800*/  IADD3 R6, P1, PT, R4, 0x2000, RZ ;  /* 0x0000200004067810 */ /* 0x000fe40007f3e0ff */
[----:B---3--:R-:W-:-:S03]  /*1810*/  VIMNMX3 R10, R10, R15, R12, !PT ;  /* 0x0000000f0a0a720f */ /* 0x008fc6000780010c */
[----:B------:R-:W-:Y:S01]  /*1820*/  IMAD.X R7, RZ, RZ, R5, P1 ;  /* 0x000000ffff077224 */ /* 0x000fe200008e0605 */
[----:B----4-:R-:W-:Y:S01]  /*1830*/  VIMNMX3 R10, R10, R9, R14, !PT ;  /* 0x000000090a0a720f */ /* 0x010fe2000780010e */
[----:B-1----:R-:W-:Y:S02]  /*1840*/  IMAD.MOV.U32 R4, RZ, RZ, R6 ;  /* 0x000000ffff047224 */ /* 0x002fe400078e0006 */
[----:B------:R-:W-:Y:S01]  /*1850*/  IMAD.MOV.U32 R5, RZ, RZ, R7 ;  /* 0x000000ffff057224 */ /* 0x000fe200078e0007 */
[----:B-----5:R-:W-:-:S07]  /*1860*/  VIMNMX3 R3, R10, R17, R16, !PT ;  /* 0x000000110a03720f */ /* 0x020fce0007800110 */
.L_x_932:
[----:B------:R-:W-:Y:S05]  /*1870*/  BSYNC.RECONVERGENT B2 ;  /* 0x0000000000027941 */ /* 0x000fea0003800200 */
.L_x_931:
        /* <DEDUP_REMOVED lines=8> */
[----:B--2---:R-:W-:-:S04]  /*1900*/  VIMNMX3 R2, R3, R6, R2, !PT ;  /* 0x000000060302720f */ /* 0x004fc80007800102 */
[----:B---3--:R-:W-:-:S07]  /*1910*/  VIMNMX3 R3, R2, R9, R8, !PT ;  /* 0x000000090203720f */ /* 0x008fce0007800108 */
.L_x_924:
[----:B------:R-:W-:Y:S05]  /*1920*/  BSYNC.RECONVERGENT B1 ;  /* 0x0000000000017941 */ /* 0x000fea0003800200 */
.L_x_922:
[----:B------:R-:W0:Y:S01]  /*1930*/  S2R R8, SR_LANEID ;  /* 0x0000000000087919 */ /* 0x000e220000000000 */
[----:B------:R-:W1:Y:S01]  /*1940*/  SHFL.DOWN PT, R2, R3, 0x1, 0x1f ;  /* 0x08201f0003027f89 */ /* 0x000e6200000e0000 */
[C---:B0-----:R-:W-:Y:S02]  /*1950*/  ISETP.GT.AND P0, PT, R8.reuse, 0x1e, PT ;  /* 0x0000001e0800780c */ /* 0x041fe40003f04270 */
[----:B------:R-:W-:-:S11]  /*1960*/  ISETP.NE.AND P1, PT, R8, RZ, PT ;  /* 0x000000ff0800720c */ /* 0x000fd60003f25270 */
[----:B-1----:R-:W-:Y:S02]  /*1970*/  @!P0 VIMNMX R3, PT, PT, R2, R3, !PT ;  /* 0x0000000302038248 */ /* 0x002fe40007fe0100 */
[----:B------:R-:W-:Y:S01]  /*1980*/  ISETP.GT.AND P0, PT, R8, 0x1d, PT ;  /* 0x0000001d0800780c */ /* 0x000fe20003f04270 */
[----:B------:R-:W0:Y:S01]  /*1990*/  @!P1 S2R R6, SR_CgaCtaId ;  /* 0x0000000000069919 */ /* 0x000e220000008800 */
[----:B------:R-:W-:Y:S02]  /*19a0*/  @!P1 MOV R5, 0x400 ;  /* 0x0000040000059802 */ /* 0x000fe40000000f00 */
[----:B------:R-:W-:Y:S01]  /*19b0*/  @!P1 SHF.R.U32.HI R4, RZ, 0x3, R0 ;  /* 0x00000003ff049819 */ /* 0x000fe20000011600 */
[----:B------:R-:W1:Y:S03]  /*19c0*/  SHFL.DOWN PT, R2, R3, 0x2, 0x1f ;  /* 0x08401f0003027f89 */ /* 0x000e6600000e0000 */
[----:B------:R-:W-:-:S05]  /*19d0*/  @!P1 LOP3.LUT R4, R4, 0x7c, RZ, 0xc0, !PT ;  /* 0x0000007c04049812 */ /* 0x000fca00078ec0ff */
[----:B-1----:R-:W-:Y:S02]  /*19e0*/  @!P0 VIMNMX R3, PT, PT, R3, R2, !PT ;  /* 0x0000000203038248 */ /* 0x002fe40007fe0100 */
[----:B------:R-:W-:Y:S02]  /*19f0*/  ISETP.GT.AND P0, PT, R8, 0x1b, PT ;  /* 0x0000001b0800780c */ /* 0x000fe40003f04270 */
[----:B0-----:R-:W-:Y:S01]  /*1a00*/  @!P1 LEA R5, R6, R5, 0x18 ;  /* 0x0000000506059211 */ /* 0x001fe200078ec0ff */
[----:B------:R-:W0:Y:S04]  /*1a10*/  SHFL.DOWN PT, R2, R3, 0x4, 0x1f ;  /* 0x08801f0003027f89 */ /* 0x000e2800000e0000 */
[----:B------:R-:W-:-:S06]  /*1a20*/  @!P1 IMAD.IADD R7, R4, 0x1, R5 ;  /* 0x0000000104079824 */ /* 0x000fcc00078e0205 */
        /* <DEDUP_REMOVED lines=12> */
[----:B------:R-:W0:Y:S01]  /*1af0*/  S2UR UR5, SR_CgaCtaId ;  /* 0x00000000000579c3 */ /* 0x000e220000008800 */
[----:B------:R-:W-:Y:S02]  /*1b00*/  UMOV UR4, 0x400 ;  /* 0x0000040000047882 */ /* 0x000fe40000000000 */
[----:B0-----:R-:W-:-:S09]  /*1b10*/  ULEA UR4, UR5, UR4, 0x18 ;  /* 0x0000000405047291 */ /* 0x001fd2000f8ec0ff */
[----:B------:R-:W-:Y:S04]  /*1b20*/  LDS R0, [UR4+0xc] ;  /* 0x00000c04ff007984 */ /* 0x000fe80008000800 */
[----:B------:R-:W0:Y:S04]  /*1b30*/  LDS.128 R8, [UR4+0x10] ;  /* 0x00001004ff087984 */ /* 0x000e280008000c00 */
[----:B---3--:R-:W1:Y:S01]  /*1b40*/  LDS.64 R2, [UR4+0x20] ;  /* 0x00002004ff027984 */ /* 0x008e620008000a00 */
[----:B0-----:R-:W-:-:S04]  /*1b50*/  VIMNMX3 R0, R5, R0, R8, !PT ;  /* 0x000000000500720f */ /* 0x001fc80007800108 */
[----:B------:R-:W-:-:S04]  /*1b60*/  VIMNMX3 R0, R0, R9, R10, !PT ;  /* 0x000000090000720f */ /* 0x000fc8000780010a */
[----:B-1----:R-:W-:-:S04]  /*1b70*/  VIMNMX3 R0, R0, R11, R2, !PT ;  /* 0x0000000b0000720f */ /* 0x002fc80007800102 */
[----:B------:R-:W-:Y:S01]  /*1b80*/  VIMNMX R5, PT, PT, R0, R3, !PT ;  /* 0x0000000300057248 */ /* 0x000fe20007fe0100 */
[----:B------:R-:W-:Y:S06]  /*1b90*/  BRA `(.L_x_920) ;  /* 0x0000001c00007947 */ /* 0x000fec0003800000 */
.L_x_905:
        /* <DEDUP_REMOVED lines=12> */
.L_x_935:
[----:B------:R-:W-:Y:S05]  /*1c60*/  BSYNC.RECONVERGENT B1 ;  /* 0x0000000000017941 */ /* 0x000fea0003800200 */
.L_x_934:
        /* <DEDUP_REMOVED lines=16> */
.L_x_940:
        /* <DEDUP_REMOVED lines=9> */
.L_x_939:
[----:B------:R-:W-:Y:S05]  /*1e00*/  BSYNC.RECONVERGENT B2 ;  /* 0x0000000000027941 */ /* 0x000fea0003800200 */
.L_x_938:
        /* <DEDUP_REMOVED lines=8> */
.L_x_943:
        /* <DEDUP_REMOVED lines=35> */
.L_x_942:
[----:B------:R-:W-:Y:S05]  /*20c0*/  BSYNC.RECONVERGENT B2 ;  /* 0x0000000000027941 */ /* 0x000fea0003800200 */
.L_x_941:
        /* <DEDUP_REMOVED lines=22> */
.L_x_945:
[----:B------:R-:W-:Y:S05]  /*2230*/  BSYNC.RECONVERGENT B2 ;  /* 0x0000000000027941 */ /* 0x000fea0003800200 */
.L_x_944:
        /* <DEDUP_REMOVED lines=10> */
.L_x_937:
[----:B------:R-:W-:Y:S05]  /*22e0*/  BSYNC.RECONVERGENT B1 ;  /* 0x0000000000017941 */ /* 0x000fea0003800200 */
.L_x_936:
        /* <DEDUP_REMOVED lines=37> */
[----:B--2---:R-:W1:Y:S01]  /*2540*/  LDS.64 R2, [UR4+0x20] ;  /* 0x00002004ff027984 */ /* 0x004e620008000a00 */
[----:B0-----:R-:W-:-:S04]  /*2550*/  VIMNMX3 R0, R5, R0, R8, !PT ;  /* 0x000000000500720f */ /* 0x001fc80007800108 */
[----:B------:R-:W-:-:S04]  /*2560*/  VIMNMX3 R0, R0, R9, R10, !PT ;  /* 0x000000090000720f */ /* 0x000fc8000780010a */
[----:B-1----:R-:W-:-:S04]  /*2570*/  VIMNMX3 R0, R0, R11, R2, !PT ;  /* 0x0000000b0000720f */ /* 0x002fc80007800102 */
[----:B------:R-:W-:Y:S01]  /*2580*/  VIMNMX R5, PT, PT, R0, R3, !PT ;  /* 0x0000000300057248 */ /* 0x000fe20007fe0100 */
[----:B------:R-:W-:Y:S06]  /*2590*/  BRA `(.L_x_920) ;  /* 0x0000001000807947 */ /* 0x000fec0003800000 */
.L_x_946:
[----:B0-----:R-:W0:Y:S01]  /*25a0*/  S2R R4, SR_LANEID ;  /* 0x0000000000047919 */ /* 0x001e220000000000 */
[----:B------:R-:W-:-:S04]  /*25b0*/  LOP3.LUT R0, R3, 0x3e0, RZ, 0xc0, !PT ;  /* 0x000003e003007812 */ /* 0x000fc800078ec0ff */
[----:B------:R-:W-:Y:S01]  /*25c0*/  LOP3.LUT R9, RZ, R0, RZ, 0x33, !PT ;  /* 0x00000000ff097212 */ /* 0x000fe200078e33ff */
[----:B------:R-:W-:-:S04]  /*25d0*/  VIADD R5, R0, 0x20 ;  /* 0x0000002000057836 */ /* 0x000fc80000000000 */
[----:B------:R-:W-:Y:S01]  /*25e0*/  IMAD.IADD R9, R9, 0x1, R2 ;  /* 0x0000000109097824 */ /* 0x000fe200078e0202 */
[----:B------:R-:W-:-:S04]  /*25f0*/  ISETP.GT.AND P0, PT, R5, R2, PT ;  /* 0x000000020500720c */ /* 0x000fc80003f04270 */
[----:B------:R-:W-:-:S05]  /*2600*/  SEL R6, R9, 0x1f, P0 ;  /* 0x0000001f09067807 */ /* 0x000fca0000000000 */
[----:B------:R-:W1:Y:S01]  /*2610*/  SHFL.DOWN PT, R0, R7, 0x1, R6 ;  /* 0x0820000007007989 */ /* 0x000e6200000e0006 */
[C---:B0-----:R-:W-:Y:S01]  /*2620*/  ISETP.GE.AND P0, PT, R4.reuse, R6, PT ;  /* 0x000000060400720c */ /* 0x041fe20003f06270 */
[C---:B------:R-:W-:Y:S01]  /*2630*/  VIADD R5, R4.reuse, 0x2 ;  /* 0x0000000204057836 */ /* 0x040fe20000000000 */
[----:B------:R-:W-:-:S11]  /*2640*/  ISETP.NE.AND P1, PT, R4, RZ, PT ;  /* 0x000000ff0400720c */ /* 0x000fd60003f25270 */
[----:B-1----:R-:W-:Y:S02]  /*2650*/  @!P0 VIMNMX R7, PT, PT, R0, R7, !PT ;  /* 0x0000000700078248 */ /* 0x002fe40007fe0100 */
[----:B------:R-:W-:Y:S01]  /*2660*/  ISETP.GT.AND P0, PT, R5, R6, PT ;  /* 0x000000060500720c */ /* 0x000fe20003f04270 */
[----:B------:R-:W-:Y:S01]  /*2670*/  VIADD R5, R4, 0x4 ;  /* 0x0000000404057836 */ /* 0x000fe20000000000 */
[----:B------:R-:W0:Y:S01]  /*2680*/  @!P1 S2R R8, SR_CgaCtaId ;  /* 0x0000000000089919 */ /* 0x000e220000008800 */
[----:B------:R-:W1:Y:S10]  /*2690*/  SHFL.DOWN PT, R0, R7, 0x2, R6 ;  /* 0x0840000007007989 */ /* 0x000e7400000e0006 */
[----:B-1----:R-:W-:-:S02]  /*26a0*/  @!P0 VIMNMX R7, PT, PT, R7, R0, !PT ;  /* 0x0000000007078248 */ /* 0x002fc40007fe0100 */
[----:B------:R-:W-:Y:S01]  /*26b0*/  ISETP.GT.AND P0, PT, R5, R6, PT ;  /* 0x000000060500720c */ /* 0x000fe20003f04270 */
[----:B------:R-:W-:Y:S02]  /*26c0*/  VIADD R5, R4, 0x8 ;  /* 0x0000000804057836 */ /* 0x000fe40000000000 */
[----:B------:R-:W1:Y:S10]  /*26d0*/  SHFL.DOWN PT, R0, R7, 0x4, R6 ;  /* 0x0880000007007989 */ /* 0x000e7400000e0006 */
[----:B-1----:R-:W-:-:S02]  /*26e0*/  @!P0 VIMNMX R7, PT, PT, R7, R0, !PT ;  /* 0x0000000007078248 */ /* 0x002fc40007fe0100 */
[----:B------:R-:W-:Y:S01]  /*26f0*/  ISETP.GT.AND P0, PT, R5, R6, PT ;  /* 0x000000060500720c */ /* 0x000fe20003f04270 */
[----:B------:R-:W-:Y:S01]  /*2700*/  VIADD R5, R4, 0x10 ;  /* 0x0000001004057836 */ /* 0x000fe20000000000 */
[----:B------:R-:W-:Y:S01]  /*2710*/  @!P1 SHF.R.U32.HI R4, RZ, 0x3, R3 ;  /* 0x00000003ff049819 */ /* 0x000fe20000011603 */
[----:B------:R-:W1:Y:S03]  /*2720*/  SHFL.DOWN PT, R0, R7, 0x8, R6 ;  /* 0x0900000007007989 */ /* 0x000e6600000e0006 */
[----:B------:R-:W-:-:S07]  /*2730*/  @!P1 LOP3.LUT R4, R4, 0x7c, RZ, 0xc0, !PT ;  /* 0x0000007c04049812 */ /* 0x000fce00078ec0ff */
[----:B-1----:R-:W-:Y:S02]  /*2740*/  @!P0 VIMNMX R7, PT, PT, R7, R0, !PT ;  /* 0x0000000007078248 */ /* 0x002fe40007fe0100 */
[----:B------:R-:W-:Y:S02]  /*2750*/  ISETP.GT.AND P0, PT, R5, R6, PT ;  /* 0x000000060500720c */ /* 0x000fe40003f04270 */
[----:B------:R-:W-:Y:S01]  /*2760*/  @!P1 MOV R5, 0x400 ;  /* 0x0000040000059802 */ /* 0x000fe20000000f00 */
[----:B------:R-:W1:Y:S03]  /*2770*/  SHFL.DOWN PT, R0, R7, 0x10, R6 ;  /* 0x0a00000007007989 */ /* 0x000e6600000e0006 */
[----:B0-----:R-:W-:-:S05]  /*2780*/  @!P1 LEA R5, R8, R5, 0x18 ;  /* 0x0000000508059211 */ /* 0x001fca00078ec0ff */
[----:B------:R-:W-:Y:S02]  /*2790*/  @!P1 IMAD.IADD R4, R4, 0x1, R5 ;  /* 0x0000000104049824 */ /* 0x000fe400078e0205 */
[----:B-1----:R-:W-:Y:S02]  /*27a0*/  @!P0 VIMNMX R7, PT, PT, R7, R0, !PT ;  /* 0x0000000007078248 */ /* 0x002fe40007fe0100 */
        /* <DEDUP_REMOVED lines=12> */
[----:B------:R-:W1:Y:S04]  /*2870*/  LDS R0, [UR4+0xc] ;  /* 0x00000c04ff007984 */ /* 0x000e680008000800 */
[----:B------:R-:W0:Y:S04]  /*2880*/  LDS.128 R8, [UR4+0x10] ;  /* 0x00001004ff087984 */ /* 0x000e280008000c00 */
[----:B------:R-:W2:Y:S01]  /*2890*/  LDS.64 R6, [UR4+0x20] ;  /* 0x00002004ff067984 */ /* 0x000ea20008000a00 */
[----:B-1----:R-:W-:Y:S02]  /*28a0*/  @P2 VIMNMX R5, PT, PT, R5, R0, !PT ;  /* 0x0000000005052248 */ /* 0x002fe40007fe0100 */
[----:B------:R-:W-:-:S02]  /*28b0*/  ISETP.GT.AND P2, PT, R2, 0xa0, PT ;  /* 0x000000a00200780c */ /* 0x000fc40003f44270 */
[----:B0-----:R-:W-:Y:S02]  /*28c0*/  @P4 VIMNMX R5, PT, PT, R5, R8, !PT ;  /* 0x0000000805054248 */ /* 0x001fe40007fe0100 */
[C---:B------:R-:W-:Y:S02]  /*28d0*/  ISETP.GT.AND P4, PT, R2.reuse, 0xc0, PT ;  /* 0x000000c00200780c */ /* 0x040fe40003f84270 */
[----:B------:R-:W-:Y:S02]  /*28e0*/  @P3 VIMNMX R5, PT, PT, R5, R9, !PT ;  /* 0x0000000905053248 */ /* 0x000fe40007fe0100 */
[----:B------:R-:W-:Y:S02]  /*28f0*/  ISETP.GT.AND P3, PT, R2, 0xe0, PT ;  /* 0x000000e00200780c */ /* 0x000fe40003f64270 */
[----:B------:R-:W-:-:S04]  /*2900*/  @P1 VIMNMX R5, PT, PT, R5, R10, !PT ;  /* 0x0000000a05051248 */ /* 0x000fc80007fe0100 */
[----:B------:R-:W-:-:S04]  /*2910*/  @P2 VIMNMX R5, PT, PT, R5, R11, !PT ;  /* 0x0000000b05052248 */ /* 0x000fc80007fe0100 */
[----:B--2---:R-:W-:-:S04]  /*2920*/  @P4 VIMNMX R5, PT, PT, R5, R6, !PT ;  /* 0x0000000605054248 */ /* 0x004fc80007fe0100 */
[----:B------:R-:W-:Y:S01]  /*2930*/  @P3 VIMNMX R5, PT, PT, R5, R7, !PT ;  /* 0x0000000705053248 */ /* 0x000fe20007fe0100 */
[----:B------:R-:W-:Y:S06]  /*2940*/  BRA `(.L_x_920) ;  /* 0x0000000c00947947 */ /* 0x000fec0003800000 */
.L_x_933:
        /* <DEDUP_REMOVED lines=8> */
[----:B------:R-:W3:Y:S04]  /*29d0*/  LDG.E.CONSTANT R9, desc[UR6][R4.64+0x1400] ;  /* 0x0014000604097981 */ /* 0x000ee8000c1e9900 */
[----:B------:R-:W4:Y:S04]  /*29e0*/  LDG.E.CONSTANT R10, desc[UR6][R4.64+0x1800] ;  /* 0x00180006040a7981 */ /* 0x000f28000c1e9900 */
        /* <DEDUP_REMOVED lines=10> */
[----:B--2---:R-:W-:Y:S02]  /*2a90*/  VIMNMX3 R0, R20, R0, R3, !PT ;  /* 0x000000001400720f */ /* 0x004fe40007800103 */
[----:B---3--:R-:W-:Y:S02]  /*2aa0*/  VIMNMX3 R7, R6, R7, R9, !PT ;  /* 0x000000070607720f */ /* 0x008fe40007800109 */
[----:B----4-:R-:W-:Y:S01]  /*2ab0*/  VIMNMX3 R10, R10, R11, R12, !PT ;  /* 0x0000000b0a0a720f */ /* 0x010fe2000780010c */
[----:B------:R-:W-:-:S03]  /*2ac0*/  IMAD.MOV.U32 R11, RZ, RZ, 0x1000 ;  /* 0x00001000ff0b7424 */ /* 0x000fc600078e00ff */
[----:B------:R-:W-:Y:S02]  /*2ad0*/  VIMNMX3 R0, R0, R7, R10, !PT ;  /* 0x000000070000720f */ /* 0x000fe4000780010a */
[----:B-----5:R-:W-:Y:S02]  /*2ae0*/  VIMNMX3 R14, R13, R14, R15, !PT ;  /* 0x0000000e0d0e720f */ /* 0x020fe4000780010f */
[----:B------:R-:W-:-:S04]  /*2af0*/  VIMNMX3 R16, R16, R17, R18, !PT ;  /* 0x000000111010720f */ /* 0x000fc80007800112 */
[----:B------:R-:W-:-:S04]  /*2b00*/  VIMNMX3 R19, R14, R16, R19, !PT ;  /* 0x000000100e13720f */ /* 0x000fc80007800113 */
[----:B------:R-:W-:Y:S01]  /*2b10*/  VIMNMX R0, PT, PT, R0, R19, !PT ;  /* 0x0000001300007248 */ /* 0x000fe20007fe0100 */
[----:B------:R-:W-:Y:S06]  /*2b20*/  @!P0 BRA `(.L_x_947) ;  /* 0x0000000000908947 */ /* 0x000fec0003800000 */
[----:B------:R-:W0:Y:S01]  /*2b30*/  LDC R3, c[0x0][0x390] ;  /* 0x0000e400ff037b82 */ /* 0x000e220000000800 */
[----:B------:R-:W-:Y:S02]  /*2b40*/  VIADD R10, R2, 0xfffff000 ;  /* 0xfffff000020a7836 */ /* 0x000fe40000000000 */
[----:B------:R-:W-:-:S07]  /*2b50*/  IMAD.MOV.U32 R11, RZ, RZ, 0x1000 ;  /* 0x00001000ff0b7424 */ /* 0x000fce00078e00ff */
.L_x_949:
[----:B------:R-:W-:-:S05]  /*2b60*/  IMAD.WIDE R6, R11, 0x4, R4 ;  /* 0x000000040b067825 */ /* 0x000fca00078e0204 */
        /* <DEDUP_REMOVED lines=16> */
[----:B--2---:R-:W-:Y:S01]  /*2c70*/  VIMNMX3 R17, R0, R17, R2, !PT ;  /* 0x000000110011720f */ /* 0x004fe20007800102 */
[----:B0-----:R-:W-:-:S04]  /*2c80*/  IMAD.MOV.U32 R2, RZ, RZ, R3 ;  /* 0x000000ffff027224 */ /* 0x001fc800078e0003 */
[----:B------:R-:W-:-:S05]  /*2c90*/  IMAD.IADD R0, R2, 0x1, -R11 ;  /* 0x0000000102007824 */ /* 0x000fca00078e0a0b */
[----:B------:R-:W-:Y:S02]  /*2ca0*/  ISETP.GE.AND P0, PT, R0, 0x1000, PT ;  /* 0x000010000000780c */ /* 0x000fe40003f06270 */
[----:B---3--:R-:W-:Y:S02]  /*2cb0*/  VIMNMX3 R16, R16, R19, R18, !PT ;  /* 0x000000131010720f */ /* 0x008fe40007800112 */
[----:B----4-:R-:W-:-:S04]  /*2cc0*/  VIMNMX3 R20, R20, R21, R22, !PT ;  /* 0x000000151414720f */ /* 0x010fc80007800116 */
[----:B------:R-:W-:Y:S02]  /*2cd0*/  VIMNMX3 R16, R17, R16, R20, !PT ;  /* 0x000000101110720f */ /* 0x000fe40007800114 */
[----:B-----5:R-:W-:Y:S02]  /*2ce0*/  VIMNMX3 R23, R23, R24, R25, !PT ;  /* 0x000000181717720f */ /* 0x020fe40007800119 */
[----:B------:R-:W-:Y:S02]  /*2cf0*/  VIMNMX3 R14, R14, R13, R9, !PT ;  /* 0x0000000d0e0e720f */ /* 0x000fe40007800109 */
[----:B------:R-:W-:-:S04]  /*2d00*/  VIMNMX R12, PT, PT, R12, R15, !PT ;  /* 0x0000000f0c0c7248 */ /* 0x000fc80007fe0100 */
[----:B------:R-:W-:-:S04]  /*2d10*/  VIMNMX3 R23, R23, R14, R12, !PT ;  /* 0x0000000e1717720f */ /* 0x000fc8000780010c */
[----:B------:R-:W-:Y:S01]  /*2d20*/  VIMNMX R0, PT, PT, R16, R23, !PT ;  /* 0x0000001710007248 */ /* 0x000fe20007fe0100 */
[----:B------:R-:W-:Y:S06]  /*2d30*/  @!P0 BRA `(.L_x_948) ;  /* 0x0000000400fc8947 */ /* 0x000fec0003800000 */
[----:B------:R-:W-:-:S05]  /*2d40*/  VIADD R11, R11, 0x1000 ;  /* 0x000010000b0b7836 */ /* 0x000fca0000000000 */
[----:B------:R-:W-:-:S13]  /*2d50*/  ISETP.GT.AND P0, PT, R11, R10, PT ;  /* 0x0000000a0b00720c */ /* 0x000fda0003f04270 */
[----:B------:R-:W-:Y:S05]  /*2d60*/  @!P0 BRA `(.L_x_949) ;  /* 0xfffffffc007c8947 */ /* 0x000fea000383ffff */
.L_x_947:
        /* <DEDUP_REMOVED lines=20> */
.L_x_953:
        /* <DEDUP_REMOVED lines=8> */
.L_x_952:
[----:B------:R-:W-:Y:S05]  /*2f30*/  BSYNC.RECONVERGENT B2 ;  /* 0x0000000000027941 */ /* 0x000fea0003800200 */
.L_x_951:
        /* <DEDUP_REMOVED lines=16> */
.L_x_956:
        /* <DEDUP_REMOVED lines=39> */
.L_x_955:
[----:B------:R-:W-:Y:S05]  /*32b0*/  BSYNC.RECONVERGENT B2 ;  /* 0x0000000000027941 */ /* 0x000fea0003800200 */
.L_x_954:
        /* <DEDUP_REMOVED lines=21> */
[----:B--2---:R-:W-:-:S04]  /*3410*/  VIMNMX3 R12, R0, R5, R12, !PT ;  /* 0x00000005000c720f */ /* 0x004fc8000780010c */
[----:B---3--:R-:W-:Y:S01]  /*3420*/  VIMNMX3 R12, R12, R13, R14, !PT ;  /* 0x0000000d0c0c720f */ /* 0x008fe2000780010e */
[----:B------:R-:W-:-:S03]  /*3430*/  IMAD.X R5, RZ, RZ, R3, P1 ;  /* 0x000000ffff057224 */ /* 0x000fc600008e0603 */
[----:B----4-:R-:W-:Y:S01]  /*3440*/  VIMNMX3 R12, R12, R7, R15, !PT ;  /* 0x000000070c0c720f */ /* 0x010fe2000780010f */
[----:B------:R-:W-:-:S03]  /*3450*/  IMAD.MOV.U32 R3, RZ, RZ, R5 ;  /* 0x000000ffff037224 */ /* 0x000fc600078e0005 */
[----:B-----5:R-:W-:-:S07]  /*3460*/  VIMNMX3 R0, R12, R17, R16, !PT ;  /* 0x000000110c00720f */ /* 0x020fce0007800110 */
.L_x_958:
[----:B------:R-:W-:Y:S05]  /*3470*/  BSYNC.RECONVERGENT B2 ;  /* 0x0000000000027941 */ /* 0x000fea0003800200 */
.L_x_957:
        /* <DEDUP_REMOVED lines=10> */
.L_x_950:
[----:B------:R-:W-:Y:S05]  /*3520*/  BSYNC.RECONVERGENT B1 ;  /* 0x0000000000017941 */ /* 0x000fea0003800200 */
.L_x_948:
[----:B------:R-:W0:Y:S01]  /*3530*/  S2R R6, SR_LANEID ;  /* 0x0000000000067919 */ /* 0x000e220000000000 */
[----:B------:R-:W-:-:S05]  /*3540*/  IMAD.MOV.U32 R5, RZ, RZ, R0 ;  /* 0x000000ffff057224 */ /* 0x000fca00078e0000 */
        /* <DEDUP_REMOVED lines=30> */
[----:B0-----:R-:W-:Y:S04]  /*3730*/  LDS R0, [UR4+0xc] ;  /* 0x00000c04ff007984 */ /* 0x001fe80008000800 */
[----:B------:R-:W0:Y:S04]  /*3740*/  LDS.128 R8, [UR4+0x10] ;  /* 0x00001004ff087984 */ /* 0x000e280008000c00 */
[----:B------:R-:W1:Y:S01]  /*3750*/  LDS.64 R2, [UR4+0x20] ;  /* 0x00002004ff027984 */ /* 0x000e620008000a00 */
[----:B0-----:R-:W-:-:S04]  /*3760*/  VIMNMX3 R0, R5, R0, R8, !PT ;  /* 0x000000000500720f */ /* 0x001fc80007800108 */
[----:B------:R-:W-:-:S04]  /*3770*/  VIMNMX3 R0, R0, R9, R10, !PT ;  /* 0x000000090000720f */ /* 0x000fc8000780010a */
[----:B-1----:R-:W-:-:S04]  /*3780*/  VIMNMX3 R0, R0, R11, R2, !PT ;  /* 0x0000000b0000720f */ /* 0x002fc80007800102 */
[----:B------:R-:W-:-:S07]  /*3790*/  VIMNMX R5, PT, PT, R0, R3, !PT ;  /* 0x0000000300057248 */ /* 0x000fce0007fe0100 */
.L_x_920:
[----:B------:R-:W-:Y:S05]  /*37a0*/  BSYNC.RECONVERGENT B0 ;  /* 0x0000000000007941 */ /* 0x000fea0003800200 */
.L_x_904:
[----:B------:R-:W-:Y:S05]  /*37b0*/  @P0 EXIT ;  /* 0x000000000000094d */ /* 0x000fea0003800000 */
[----:B0-23--:R-:W0:Y:S01]  /*37c0*/  LDC.64 R2, c[0x0][0x388] ;  /* 0x0000e200ff027b82 */ /* 0x00de220000000a00 */
[----:B------:R-:W1:Y:S02]  /*37d0*/  LDCU UR4, c[0x0][0x398] ;  /* 0x00007300ff0477ac */ /* 0x000e640008000800 */
[----:B-1--4-:R-:W-:-:S05]  /*37e0*/  VIMNMX R5, PT, PT, R5, UR4, !PT ;  /* 0x0000000405057c48 */ /* 0x012fca000ffe0100 */
[----:B0-----:R-:W-:Y:S01]  /*37f0*/  STG.E desc[UR6][R2.64], R5 ;  /* 0x0000000502007986 */ /* 0x001fe2000c101906 */
[----:B------:R-:W-:Y:S05]  /*3800*/  EXIT ;  /* 0x000000000000794d */ /* 0x000fea0003800000 */
.L_x_959:
        /* <DEDUP_REMOVED lines=15> */
.L_x_1637:


//--------------------- .text._ZN3cub18CUB_300001_SM_10006detail6reduce18DeviceReduceKernelINS2_10policy_hubIiyN4cuda3__47maximumIiEEE10Policy1000EN6thrust24THRUST_300001_SM_1000_NS10device_ptrIiEEyS8_iNS5_3std3__410__identityEEEvT0_PT3_T1_NS0_13GridEvenShareISL_EET2_T4_ --------------------------
	.section	.text._ZN3cub18CUB_300001_SM_10006detail6reduce18DeviceReduceKernelINS2_10policy_hubIiyN4cuda3__47maximumIiEEE10Policy1000EN6thrust24THRUST_300001_SM_1000_NS10device_ptrIiEEyS8_iNS5_3std3__410__identityEEEvT0_PT3_T1_NS0_13GridEvenShareISL_EET2_T4_,"ax",@progbits
	.align	128
        .global         _ZN3cub18CUB_300001_SM_10006detail6reduce18DeviceReduceKernelINS2_10policy_hubIiyN4cuda3__47maximumIiEEE10Policy1000EN6thrust24THRUST_300001_SM_1000_NS10device_ptrIiEEyS8_iNS5_3std3__410__identityEEEvT0_PT3_T1_NS0_13GridEvenShareISL_EET2_T4_
        .type           _ZN3cub18CUB_300001_SM_10006detail6reduce18DeviceReduceKernelINS2_10policy_hubIiyN4cuda3__47maximumIiEEE10Policy1000EN6thrust24THRUST_300001_SM_1000_NS10device_ptrIiEEyS8_iNS5_3std3__410__identityEEEvT0_PT3_T1_NS0_13GridEvenShareISL_EET2_T4_,@function
        .size           _ZN3cub18CUB_300001_SM_10006detail6reduce18DeviceReduceKernelINS2_10policy_hubIiyN4cuda3__47maximumIiEEE10Policy1000EN6thrust24THRUST_300001_SM_1000_NS10device_ptrIiEEyS8_iNS5_3std3__410__identityEEEvT0_PT3_T1_NS0_13GridEvenShareISL_EET2_T4_,(.L_x_1638 - _ZN3cub18CUB_300001_SM_10006detail6reduce18DeviceReduceKernelINS2_10policy_hubIiyN4cuda3__47maximumIiEEE10Policy1000EN6thrust24THRUST_300001_SM_1000_NS10device_ptrIiEEyS8_iNS5_3std3__410__identityEEEvT0_PT3_T1_NS0_13GridEvenShareISL_EET2_T4_)
        .other          _ZN3cub18CUB_300001_SM_10006detail6reduce18DeviceReduceKernelINS2_10policy_hubIiyN4cuda3__47maximumIiEEE10Policy1000EN6thrust24THRUST_300001_SM_1000_NS10device_ptrIiEEyS8_iNS5_3std3__410__identityEEEvT0_PT3_T1_NS0_13GridEvenShareISL_EET2_T4_,@"STO_CUDA_ENTRY STV_DEFAULT"
_ZN3cub18CUB_300001_SM_10006detail6reduce18DeviceReduceKernelINS2_10policy_hubIiyN4cuda3__47maximumIiEEE10Policy1000EN6thrust24THRUST_300001_SM_1000_NS10device_ptrIiEEyS8_iNS5_3std3__410__identityEEEvT0_PT3_T1_NS0_13GridEvenShareISL_EET2_T4_:
.text._ZN3cub18CUB_300001_SM_10006detail6reduce18DeviceReduceKernelINS2_10policy_hubIiyN4cuda3__47maximumIiEEE10Policy1000EN6thrust24THRUST_300001_SM_1000_NS10device_ptrIiEEyS8_iNS5_3std3__410__identityEEEvT0_PT3_T1_NS0_13GridEvenShareISL_EET2_T4_:
        /* <DEDUP_REMOVED lines=25> */
[----:B0-----:R-:W-:-:S06]  /*0190*/  IMAD.WIDE.U32 R4, R7, 0x4, R4 ;  /* 0x0000000407047825 */ /* 0x001fcc00078e0004 */
[----:B------:R0:W5:Y:S01]  /*01a0*/  LDG.E R4, desc[UR14][R4.64] ;  /* 0x0000000e04047981 */ /* 0x000162000c1e1900 */
[----:B------:R-:W-:-:S07]  /*01b0*/  VIADD R6, R0, 0x100 ;  /* 0x0000010000067836 */ /* 0x000fce0000000000 */
.L_x_963:
[----:B------:R-:W-:Y:S05]  /*01c0*/  BSYNC.RECONVERGENT B1 ;  /* 0x0000000000017941 */ /* 0x000fea0003800200 */
.L_x_962:
        /* <DEDUP_REMOVED lines=21> */
.L_x_968:
        /* <DEDUP_REMOVED lines=20> */
[----:B--2--5:R-:W-:-:S04]  /*0460*/  VIMNMX3 R15, R4, R15, R16, !PT ;  /* 0x0000000f040f720f */ /* 0x024fc80007800110 */
[----:B---3--:R-:W-:-:S04]  /*0470*/  VIMNMX3 R15, R15, R18, R17, !PT ;  /* 0x000000120f0f720f */ /* 0x008fc80007800111 */
[----:B----4-:R-:W-:-:S04]  /*0480*/  VIMNMX3 R15, R15, R20, R19, !PT ;  /* 0x000000140f0f720f */ /* 0x010fc80007800113 */
[----:B------:R-:W-:-:S04]  /*0490*/  VIMNMX3 R15, R15, R22, R23, !PT ;  /* 0x000000160f0f720f */ /* 0x000fc80007800117 */
[----:B------:R-:W-:-:S04]  /*04a0*/  VIMNMX3 R15, R15, R24, R25, !PT ;  /* 0x000000180f0f720f */ /* 0x000fc80007800119 */
[----:B------:R-:W-:Y:S02]  /*04b0*/  VIMNMX3 R11, R15, R14, R11, !PT ;  /* 0x0000000e0f0b720f */ /* 0x000fe4000780010b */
[----:B------:R-:W-:-:S05]  /*04c0*/  IADD3 R14, P2, PT, R8, 0x4000, RZ ;  /* 0x00004000080e7810 */ /* 0x000fca0007f5e0ff */
[----:B0-----:R-:W-:Y:S01]  /*04d0*/  IMAD.X R9, RZ, RZ, R9, P2 ;  /* 0x000000ffff097224 */ /* 0x001fe200010e0609 */
[----:B------:R-:W-:-:S04]  /*04e0*/  VIMNMX3 R10, R11, R13, R10, !PT ;  /* 0x0000000d0b0a720f */ /* 0x000fc8000780010a */
[----:B------:R-:W-:Y:S01]  /*04f0*/  VIMNMX3 R4, R10, R12, R7, !PT ;  /* 0x0000000c0a04720f */ /* 0x000fe20007800107 */
[----:B------:R-:W-:Y:S06]  /*0500*/  @P1 BRA `(.L_x_968) ;  /* 0xfffffffc00841947 */ /* 0x000fec000383ffff */
.L_x_967:
[----:B------:R-:W-:Y:S05]  /*0510*/  BSYNC.RECONVERGENT B2 ;  /* 0x0000000000027941 */ /* 0x000fea0003800200 */
.L_x_966:
        /* <DEDUP_REMOVED lines=20> */
[----:B--2--5:R-:W-:-:S04]  /*0660*/  VIMNMX3 R5, R4, R5, R7, !PT ;  /* 0x000000050405720f */ /* 0x024fc80007800107 */
[----:B---3--:R-:W-:-:S04]  /*0670*/  VIMNMX3 R5, R5, R10, R11, !PT ;  /* 0x0000000a0505720f */ /* 0x008fc8000780010b */
[----:B----4-:R-:W-:-:S04]  /*0680*/  VIMNMX3 R5, R5, R12, R13, !PT ;  /* 0x0000000c0505720f */ /* 0x010fc8000780010d */
[----:B------:R-:W-:-:S07]  /*0690*/  VIMNMX3 R4, R5, R14, R15, !PT ;  /* 0x0000000e0504720f */ /* 0x000fce000780010f */
.L_x_970:
[----:B------:R-:W-:Y:S05]  /*06a0*/  BSYNC.RECONVERGENT B2 ;  /* 0x0000000000027941 */ /* 0x000fea0003800200 */
.L_x_969:
        /* <DEDUP_REMOVED lines=16> */
[----:B--2--5:R-:W-:-:S04]  /*07b0*/  VIMNMX3 R4, R4, R5, R7, !PT ;  /* 0x000000050404720f */ /* 0x024fc80007800107 */
[----:B---3--:R-:W-:-:S07]  /*07c0*/  VIMNMX3 R4, R4, R11, R10, !PT ;  /* 0x0000000b0404720f */ /* 0x008fce000780010a */
.L_x_972:
[----:B------:R-:W-:Y:S05]  /*07d0*/  BSYNC.RECONVERGENT B2 ;  /* 0x0000000000027941 */ /* 0x000fea0003800200 */
.L_x_971:
[----:B------:R-:W-:Y:S05]  /*07e0*/  @!P1 BRA `(.L_x_965) ;  /* 0x00000000002c9947 */ /* 0x000fea0003800000 */
[----:B------:R-:W0:Y:S01]  /*07f0*/  LDC.64 R8, c[0x0][0x380] ;  /* 0x0000e000ff087b82 */ /* 0x000e220000000a00 */
[----:B------:R-:W-:Y:S02]  /*0800*/  IMAD.U32 R5, RZ, RZ, UR16 ;  /* 0x00000010ff057e24 */ /* 0x000fe4000f8e00ff */
[----:B------:R-:W-:Y:S02]  /*0810*/  IMAD.MOV R2, RZ, RZ, -R2 ;  /* 0x000000ffff027224 */ /* 0x000fe400078e0a02 */
[----:B0-----:R-:W-:-:S07]  /*0820*/  IMAD.WIDE.U32 R8, R5, 0x4000, R8 ;  /* 0x0000400005087825 */ /* 0x001fce00078e0008 */
.L_x_973:
[----:B------:R-:W-:-:S06]  /*0830*/  IMAD.WIDE R10, R6, 0x4, R8 ;  /* 0x00000004060a7825 */ /* 0x000fcc00078e0208 */
[----:B------:R-:W2:Y:S01]  /*0840*/  LDG.E R11, desc[UR14][R10.64] ;  /* 0x0000000e0a0b7981 */ /* 0x000ea2000c1e1900 */
[----:B------:R-:W-:Y:S02]  /*0850*/  VIADD R2, R2, 0x1 ;  /* 0x0000000102027836 */ /* 0x000fe40000000000 */
[----:B------:R-:W-:-:S03]  /*0860*/  VIADD R6, R6, 0x100 ;  /* 0x0000010006067836 */ /* 0x000fc60000000000 */
[----:B------:R-:W-:Y:S02]  /*0870*/  ISETP.NE.AND P0, PT, R2, RZ, PT ;  /* 0x000000ff0200720c */ /* 0x000fe40003f05270 */
[----:B--2--5:R-:W-:-:S11]  /*0880*/  VIMNMX R4, PT, PT, R11, R4, !PT ;  /* 0x000000040b047248 */ /* 0x024fd60007fe0100 */
[----:B------:R-:W-:Y:S05]  /*0890*/  @P0 BRA `(.L_x_973) ;  /* 0xfffffffc00e40947 */ /* 0x000fea000383ffff */
.L_x_965:
[----:B------:R-:W-:Y:S05]  /*08a0*/  BSYNC.RECONVERGENT B1 ;  /* 0x0000000000017941 */ /* 0x000fea0003800200 */
.L_x_964:
        /* <DEDUP_REMOVED lines=10> */
[----:B------:R-:W1:Y:S06]  /*0950*/  SHFL.DOWN PT, R3, R2, 0x2, 0x1f ;  /* 0x08401f0002037f89 */ /* 0x000e6c00000e0000 */
[----:B------:R-:W2:Y:S01]  /*0960*/  @!P1 S2R R6, SR_CgaCtaId ;  /* 0x0000000000069919 */ /* 0x000ea20000008800 */
[----:B0-----:R-:W-:Y:S02]  /*0970*/  @!P1 MOV R5, 0x400 ;  /* 0x0000040000059802 */ /* 0x001fe40000000f00 */
[----:B------:R-:W-:-:S04]  /*0980*/  @!P1 SHF.R.U32.HI R4, RZ, 0x3, R0 ;  /* 0x00000003ff049819 */ /* 0x000fc80000011600 */
[----:B------:R-:W-:Y:S02]  /*0990*/  @!P1 LOP3.LUT R4, R4, 0x7c, RZ, 0xc0, !PT ;  /* 0x0000007c04049812 */ /* 0x000fe400078ec0ff */
[----:B-1----:R-:W-:Y:S02]  /*09a0*/  @!P0 VIMNMX R2, PT, PT, R2, R3, !PT ;  /* 0x0000000302028248 */ /* 0x002fe40007fe0100 */
[----:B------:R-:W-:-:S03]  /*09b0*/  ISETP.GT.AND P0, PT, R8, 0x1b, PT ;  /* 0x0000001b0800780c */ /* 0x000fc60003f04270 */
[----:B------:R-:W0:Y:S01]  /*09c0*/  SHFL.DOWN PT, R3, R2, 0x4, 0x1f ;  /* 0x08801f0002037f89 */ /* 0x000e2200000e0000 */
[----:B--2---:R-:W-:-:S05]  /*09d0*/  @!P1 LEA R5, R6, R5, 0x18 ;  /* 0x0000000506059211 */ /* 0x004fca00078ec0ff */
        /* <DEDUP_REMOVED lines=24> */
.L_x_974:
[----:B------:R-:W1:Y:S01]  /*0b60*/  S2R R9, SR_LANEID ;  /* 0x0000000000097919 */ /* 0x000e620000000000 */
[----:B------:R-:W-:-:S05]  /*0b70*/  LOP3.LUT R2, R0, 0x3e0, RZ, 0xc0, !PT ;  /* 0x000003e000027812 */ /* 0x000fca00078ec0ff */
[----:B------:R-:W-:Y:S01]  /*0b80*/  VIADD R4, R2, 0x20 ;  /* 0x0000002002047836 */ /* 0x000fe20000000000 */
[----:B------:R-:W-:-:S04]  /*0b90*/  LOP3.LUT R2, RZ, R2, RZ, 0x33, !PT ;  /* 0x00000002ff027212 */ /* 0x000fc800078e33ff */
[----:B------:R-:W-:Y:S01]  /*0ba0*/  ISETP.GT.AND P0, PT, R4, R3, PT ;  /* 0x000000030400720c */ /* 0x000fe20003f04270 */
[----:B------:R-:W-:-:S05]  /*0bb0*/  IMAD.IADD R2, R3, 0x1, R2 ;  /* 0x0000000103027824 */ /* 0x000fca00078e0202 */
[----:B------:R-:W-:-:S05]  /*0bc0*/  SEL R2, R2, 0x1f, P0 ;  /* 0x0000001f02027807 */ /* 0x000fca0000000000 */
[----:B------:R-:W2:Y:S01]  /*0bd0*/  SHFL.DOWN PT, R4, R7, 0x1, R2 ;  /* 0x0820000007047989 */ /* 0x000ea200000e0002 */
[C---:B-1----:R-:W-:Y:S01]  /*0be0*/  ISETP.GE.AND P0, PT, R9.reuse, R2, PT ;  /* 0x000000020900720c */ /* 0x042fe20003f06270 */
[C---:B0-----:R-:W-:Y:S01]  /*0bf0*/  VIADD R5, R9.reuse, 0x2 ;  /* 0x0000000209057836 */ /* 0x041fe20000000000 */
[----:B------:R-:W-:-:S11]  /*0c00*/  ISETP.NE.AND P1, PT, R9, RZ, PT ;  /* 0x000000ff0900720c */ /* 0x000fd60003f25270 */
[----:B--2---:R-:W-:Y:S02]  /*0c10*/  @!P0 VIMNMX R7, PT, PT, R4, R7, !PT ;  /* 0x0000000704078248 */ /* 0x004fe40007fe0100 */
[----:B------:R-:W0:Y:S01]  /*0c20*/  @!P1 S2R R11, SR_CgaCtaId ;  /* 0x00000000000b9919 */ /* 0x000e220000008800 */
[----:B------:R-:W-:Y:S01]  /*0c30*/  ISETP.GT.AND P0, PT, R5, R2, PT ;  /* 0x000000020500720c */ /* 0x000fe20003f04270 */
[----:B------:R-:W-:Y:S01]  /*0c40*/  VIADD R5, R9, 0x4 ;  /* 0x0000000409057836 */ /* 0x000fe20000000000 */
[----:B------:R-:W-:Y:S01]  /*0c50*/  @!P1 MOV R6, 0x400 ;  /* 0x0000040000069802 */ /* 0x000fe20000000f00 */
[----:B------:R-:W1:Y:S10]  /*0c60*/  SHFL.DOWN PT, R4, R7, 0x2, R2 ;  /* 0x0840000007047989 */ /* 0x000e7400000e0002 */
        /* <DEDUP_REMOVED lines=28> */
[----:B------:R-:W0:Y:S04]  /*0e30*/  LDS R0, [UR4+0xc] ;  /* 0x00000c04ff007984 */ /* 0x000e280008000800 */
[----:B------:R-:W2:Y:S04]  /*0e40*/  LDS.128 R8, [UR4+0x10] ;  /* 0x00001004ff087984 */ /* 0x000ea80008000c00 */
[----:B-1----:R-:W1:Y:S01]  /*0e50*/  LDS.64 R6, [UR4+0x20] ;  /* 0x00002004ff067984 */ /* 0x002e620008000a00 */
[----:B0-----:R-:W-:Y:S02]  /*0e60*/  @P2 VIMNMX R5, PT, PT, R5, R0, !PT ;  /* 0x0000000005052248 */ /* 0x001fe40007fe0100 */
[----:B------:R-:W-:-:S02]  /*0e70*/  ISETP.GT.AND P2, PT, R3, 0xa0, PT ;  /* 0x000000a00300780c */ /* 0x000fc40003f44270 */
[----:B--2---:R-:W-:Y:S02]  /*0e80*/  @P4 VIMNMX R5, PT, PT, R5, R8, !PT ;  /* 0x0000000805054248 */ /* 0x004fe40007fe0100 */
[----:B------:R-:W-:Y:S02]  /*0e90*/  ISETP.GT.AND P4, PT, R3, 0xc0, PT ;  /* 0x000000c00300780c */ /* 0x000fe40003f84270 */
[----:B------:R-:W-:Y:S02]  /*0ea0*/  @P3 VIMNMX R5, PT, PT, R5, R9, !PT ;  /* 0x0000000905053248 */ /* 0x000fe40007fe0100 */
[----:B------:R-:W-:Y:S02]  /*0eb0*/  ISETP.GT.AND P3, PT, R3, 0xe0, PT ;  /* 0x000000e00300780c */ /* 0x000fe40003f64270 */
[----:B------:R-:W-:-:S04]  /*0ec0*/  @P1 VIMNMX R5, PT, PT, R5, R10, !PT ;  /* 0x0000000a05051248 */ /* 0x000fc80007fe0100 */
[----:B------:R-:W-:-:S04]  /*0ed0*/  @P2 VIMNMX R5, PT, PT, R5, R11, !PT ;  /* 0x0000000b05052248 */ /* 0x000fc80007fe0100 */
[----:B-1----:R-:W-:-:S04]  /*0ee0*/  @P4 VIMNMX R5, PT, PT, R5, R6, !PT ;  /* 0x0000000605054248 */ /* 0x002fc80007fe0100 */
[----:B------:R-:W-:Y:S01]  /*0ef0*/  @P3 VIMNMX R5, PT, PT, R5, R7, !PT ;  /* 0x0000000705053248 */ /* 0x000fe20007fe0100 */
[----:B------:R-:W-:Y:S06]  /*0f00*/  BRA `(.L_x_975) ;  /* 0x0000001000287947 */ /* 0x000fec0003800000 */
.L_x_961:
        /* <DEDUP_REMOVED lines=9> */
[----:B------:R-:W3:Y:S04]  /*0fa0*/  LDG.E R11, desc[UR14][R4.64+0x1400] ;  /* 0x0014000e040b7981 */ /* 0x000ee8000c1e1900 */
[----:B------:R-:W4:Y:S04]  /*0fb0*/  LDG.E R12, desc[UR14][R4.64+0x1800] ;  /* 0x0018000e040c7981 */ /* 0x000f28000c1e1900 */
        /* <DEDUP_REMOVED lines=11> */
[----:B--2---:R-:W-:Y:S02]  /*1070*/  VIMNMX3 R6, R6, R7, R8, !PT ;  /* 0x000000070606720f */ /* 0x004fe40007800108 */
[----:B---3--:R-:W-:Y:S02]  /*1080*/  VIMNMX3 R9, R9, R10, R11, !PT ;  /* 0x0000000a0909720f */ /* 0x008fe4000780010b */
[----:B----4-:R-:W-:-:S04]  /*1090*/  VIMNMX3 R12, R12, R13, R14, !PT ;  /* 0x0000000d0c0c720f */ /* 0x010fc8000780010e */
[----:B------:R-:W-:Y:S02]  /*10a0*/  VIMNMX3 R6, R6, R9, R12, !PT ;  /* 0x000000090606720f */ /* 0x000fe4000780010c */
[----:B-----5:R-:W-:Y:S02]  /*10b0*/  VIMNMX3 R16, R15, R16, R17, !PT ;  /* 0x000000100f10720f */ /* 0x020fe40007800111 */
[----:B------:R-:W-:-:S04]  /*10c0*/  VIMNMX3 R18, R18, R19, R20, !PT ;  /* 0x000000131212720f */ /* 0x000fc80007800114 */
[----:B------:R-:W-:-:S04]  /*10d0*/  VIMNMX3 R21, R16, R18, R21, !PT ;  /* 0x000000121015720f */ /* 0x000fc80007800115 */
[----:B------:R-:W-:Y:S01]  /*10e0*/  VIMNMX R8, PT, PT, R6, R21, !PT ;  /* 0x0000001506087248 */ /* 0x000fe20007fe0100 */
        /* <DEDUP_REMOVED lines=14> */
[----:B------:R-:W-:-:S03]  /*11d0*/  IMAD.X R4, RZ, RZ, UR9, P1 ;  /* 0x00000009ff047e24 */ /* 0x000fc600088e06ff */
[----:B------:R-:W-:Y:S01]  /*11e0*/  ISETP.GT.U32.AND.EX P0, PT, R7, R10, PT, P0 ;  /* 0x0000000a0700720c */ /* 0x000fe20003f04100 */
[----:B------:R-:W-:Y:S01]  /*11f0*/  VIADD R7, R5, -UR7 ;  /* 0x8000000705077c36 */ /* 0x000fe20008000000 */
        /* <DEDUP_REMOVED lines=9> */
.L_x_978:
        /* <DEDUP_REMOVED lines=20> */
[----:B------:R-:W-:-:S02]  /*13d0*/  USHF.R.S32.HI UR11, URZ, 0x1f, UR5 ;  /* 0x0000001fff0b7899 */ /* 0x000fc40008011405 */
[----:B------:R-:W-:-:S04]  /*13e0*/  UIADD3 UR6, UP0, UPT, UR5, UR10, URZ ;  /* 0x0000000a05067290 */ /* 0x000fc8000ff1e0ff */
[----:B------:R-:W-:Y:S01]  /*13f0*/  UIADD3.X UR7, UPT, UPT, UR11, UR7, URZ, UP0, !UPT ;  /* 0x000000070b077290 */ /* 0x000fe200087fe4ff */
[----:B--2---:R-:W-:Y:S02]  /*1400*/  VIMNMX3 R8, R8, R27, R26, !PT ;  /* 0x0000001b0808720f */ /* 0x004fe4000780011a */
[----:B0-----:R-:W-:-:S04]  /*1410*/  IADD3 R26, P1, PT, R2, -UR8, RZ ;  /* 0x80000008021a7c10 */ /* 0x001fc8000ff3e0ff */
[----:B------:R-:W-:Y:S02]  /*1420*/  ISETP.GE.U32.AND P0, PT, R26, UR5, PT ;  /* 0x000000051a007c0c */ /* 0x000fe4000bf06070 */
[----:B---3--:R-:W-:Y:S02]  /*1430*/  VIMNMX3 R11, R11, R12, R13, !PT ;  /* 0x0000000c0b0b720f */ /* 0x008fe4000780010d */
[----:B------:R-:W-:-:S04]  /*1440*/  IADD3.X R12, PT, PT, R3, ~UR9, RZ, P1, !PT ;  /* 0x80000009030c7c10 */ /* 0x000fc80008ffe4ff */
[----:B------:R-:W-:Y:S02]  /*1450*/  ISETP.GE.U32.AND.EX P0, PT, R12, UR11, PT, P0 ;  /* 0x0000000b0c007c0c */ /* 0x000fe4000bf06100 */
        /* <DEDUP_REMOVED lines=8> */
[----:B------:R-:W-:Y:S02]  /*14e0*/  UIADD3 UR8, UP0, UPT, UR5, UR8, URZ ;  /* 0x0000000805087290 */ /* 0x000fe4000ff1e0ff */
[----:B------:R-:W-:Y:S01]  /*14f0*/  IMAD.U32 R11, RZ, RZ, UR5 ;  /* 0x00000005ff0b7e24 */ /* 0x000fe2000f8e00ff */
[----:B------:R-:W-:Y:S01]  /*1500*/  UIADD3 UR4, UPT, UPT, UR4, 0x1, URZ ;  /* 0x0000000104047890 */ /* 0x000fe2000fffe0ff */
[----:B------:R-:W-:Y:S01]  /*1510*/  IMAD.MOV.U32 R4, RZ, RZ, R6 ;  /* 0x000000ffff047224 */ /* 0x000fe200078e0006 */
[----:B------:R-:W-:Y:S01]  /*1520*/  UIADD3.X UR9, UPT, UPT, UR11, UR9, URZ, UP0, !UPT ;  /* 0x000000090b097290 */ /* 0x000fe200087fe4ff */
[----:B------:R-:W-:Y:S01]  /*1530*/  IMAD.MOV.U32 R5, RZ, RZ, R9 ;  /* 0x000000ffff057224 */ /* 0x000fe200078e0009 */
[----:B------:R-:W-:Y:S01]  /*1540*/  ISETP.LT.U32.AND P0, PT, R25, UR8, PT ;  /* 0x0000000819007c0c */ /* 0x000fe2000bf01070 */
[----:B------:R-:W-:Y:S01]  /*1550*/  VIADD R7, R7, -UR5 ;  /* 0x8000000507077c36 */ /* 0x000fe20008000000 */
[----:B------:R-:W-:Y:S01]  /*1560*/  UMOV UR10, UR6 ;  /* 0x00000006000a7c82 */ /* 0x000fe20008000000 */
[----:B------:R-:W-:-:S04]  /*1570*/  IMAD.WIDE R4, R11, 0x4, R4 ;  /* 0x000000040b047825 */ /* 0x000fc800078e0204 */
[----:B------:R-:W-:Y:S02]  /*1580*/  IMAD.U32 R13, RZ, RZ, UR9 ;  /* 0x00000009ff0d7e24 */ /* 0x000fe4000f8e00ff */
[----:B------:R-:W-:Y:S02]  /*1590*/  IMAD.MOV.U32 R6, RZ, RZ, R4 ;  /* 0x000000ffff067224 */ /* 0x000fe400078e0004 */
[----:B------:R-:W-:Y:S01]  /*15a0*/  IMAD.MOV.U32 R9, RZ, RZ, R5 ;  /* 0x000000ffff097224 */ /* 0x000fe200078e0005 */
[----:B------:R-:W-:-:S13]  /*15b0*/  ISETP.GT.U32.AND.EX P0, PT, R13, R10, PT, P0 ;  /* 0x0000000a0d00720c */ /* 0x000fda0003f04100 */
[----:B------:R-:W-:Y:S05]  /*15c0*/  @!P0 BRA `(.L_x_978) ;  /* 0xfffffffc00308947 */ /* 0x000fea000383ffff */
[----:B------:R-:W-:-:S05]  /*15d0*/  UMOV UR6, UR5 ;  /* 0x0000000500067c82 */ /* 0x000fca0008000000 */
.L_x_977:
        /* <DEDUP_REMOVED lines=13> */
[----:B0-----:R-:W-:Y:S02]  /*16b0*/  IMAD R3, R4, UR4, RZ ;  /* 0x0000000404037c24 */ /* 0x001fe4000f8e02ff */
[----:B------:R-:W-:Y:S02]  /*16c0*/  IMAD.MOV.U32 R4, RZ, RZ, R0 ;  /* 0x000000ffff047224 */ /* 0x000fe400078e0000 */
[----:B------:R-:W-:-:S05]  /*16d0*/  IMAD R2, R3, -0x1000, R2 ;  /* 0xfffff00003027824 */ /* 0x000fca00078e0202 */
[C---:B------:R-:W-:Y:S02]  /*16e0*/  ISETP.GE.U32.AND P0, PT, R2.reuse, 0xf00, PT ;  /* 0x00000f000200780c */ /* 0x040fe40003f06070 */
[----:B------:R-:W-:-:S04]  /*16f0*/  LEA.HI R20, R2, 0x1, RZ, 0x18 ;  /* 0x0000000102147811 */ /* 0x000fc800078fc0ff */
[----:B------:R-:W-:-:S04]  /*1700*/  LOP3.LUT R21, R20, 0xf, RZ, 0xc0, !PT ;  /* 0x0000000f14157812 */ /* 0x000fc800078ec0ff */
[----:B------:R-:W-:-:S03]  /*1710*/  ISETP.NE.AND P1, PT, R21, RZ, PT ;  /* 0x000000ff1500720c */ /* 0x000fc60003f25270 */
[----:B------:R-:W-:Y:S10]  /*1720*/  @!P0 BRA `(.L_x_981) ;  /* 0x0000000000908947 */ /* 0x000ff40003800000 */
[----:B------:R-:W-:Y:S01]  /*1730*/  LEA.HI R2, R7, 0x1, RZ, 0x18 ;  /* 0x0000000107027811 */ /* 0x000fe200078fc0ff */
[----:B------:R-:W-:-:S03]  /*1740*/  IMAD.MOV.U32 R4, RZ, RZ, R0 ;  /* 0x000000ffff047224 */ /* 0x000fc600078e0000 */
[----:B------:R-:W-:-:S05]  /*1750*/  LOP3.LUT R2, R2, 0x1fffff0, RZ, 0xc0, !PT ;  /* 0x01fffff002027812 */ /* 0x000fca00078ec0ff */
[----:B------:R-:W-:-:S07]  /*1760*/  IMAD.MOV R5, RZ, RZ, -R2 ;  /* 0x000000ffff057224 */ /* 0x000fce00078e0a02 */
.L_x_982:
[----:B------:R-:W-:Y:S02]  /*1770*/  IMAD.MOV.U32 R2, RZ, RZ, R6 ;  /* 0x000000ffff027224 */ /* 0x000fe400078e0006 */
        /* <DEDUP_REMOVED lines=17> */
[----:B------:R-:W-:-:S02]  /*1890*/  VIADD R5, R5, 0x10 ;  /* 0x0000001005057836 */ /* 0x000fc40000000000 */
[----:B------:R-:W-:-:S03]  /*18a0*/  VIADD R4, R4, 0x1000 ;  /* 0x0000100004047836 */ /* 0x000fc60000000000 */
[----:B------:R-:W-:Y:S02]  /*18b0*/  ISETP.NE.AND P0, PT, R5, RZ, PT ;  /* 0x000000ff0500720c */ /* 0x000fe40003f05270 */
[----:B--2---:R-:W-:-:S04]  /*18c0*/  VIMNMX3 R14, R8, R15, R14, !PT ;  /* 0x0000000f080e720f */ /* 0x004fc8000780010e */
[----:B---3--:R-:W-:-:S04]  /*18d0*/  VIMNMX3 R14, R14, R17, R16, !PT ;  /* 0x000000110e0e720f */ /* 0x008fc80007800110 */
[----:B----4-:R-:W-:-:S04]  /*18e0*/  VIMNMX3 R14, R14, R19, R18, !PT ;  /* 0x000000130e0e720f */ /* 0x010fc80007800112 */
[----:B-----5:R-:W-:-:S04]  /*18f0*/  VIMNMX3 R14, R14, R23, R22, !PT ;  /* 0x000000170e0e720f */ /* 0x020fc80007800116 */
[----:B------:R-:W-:-:S04]  /*1900*/  VIMNMX3 R14, R14, R25, R24, !PT ;  /* 0x000000190e0e720f */ /* 0x000fc80007800118 */
[----:B------:R-:W-:Y:S02]  /*1910*/  VIMNMX3 R13, R14, R13, R6, !PT ;  /* 0x0000000d0e0d720f */ /* 0x000fe40007800106 */
[----:B------:R-:W-:Y:S02]  /*1920*/  IADD3 R6, P2, PT, R2, 0x4000, RZ ;  /* 0x0000400002067810 */ /* 0x000fe40007f5e0ff */
[----:B------:R-:W-:-:S03]  /*1930*/  VIMNMX3 R12, R13, R9, R12, !PT ;  /* 0x000000090d0c720f */ /* 0x000fc6000780010c */
[----:B------:R-:W-:Y:S01]  /*1940*/  IMAD.X R9, RZ, RZ, R3, P2 ;  /* 0x000000ffff097224 */ /* 0x000fe200010e0603 */
[----:B------:R-:W-:Y:S01]  /*1950*/  VIMNMX3 R8, R12, R10, R11, !PT ;  /* 0x0000000a0c08720f */ /* 0x000fe2000780010b */
[----:B------:R-:W-:Y:S06]  /*1960*/  @P0 BRA `(.L_x_982) ;  /* 0xfffffffc00800947 */ /* 0x000fec000383ffff */
.L_x_981:
[----:B------:R-:W-:Y:S05]  /*1970*/  BSYNC.RECONVERGENT B2 ;  /* 0x0000000000027941 */ /* 0x000fea0003800200 */
.L_x_980:
        /* <DEDUP_REMOVED lines=19> */
[----:B--2---:R-:W-:-:S04]  /*1ab0*/  VIMNMX3 R5, R8, R5, R6, !PT ;  /* 0x000000050805720f */ /* 0x004fc80007800106 */
[----:B---3--:R-:W-:-:S04]  /*1ac0*/  VIMNMX3 R5, R5, R10, R9, !PT ;  /* 0x0000000a0505720f */ /* 0x008fc80007800109 */
[----:B----4-:R-:W-:-:S04]  /*1ad0*/  VIMNMX3 R5, R5, R12, R11, !PT ;  /* 0x0000000c0505720f */ /* 0x010fc8000780010b */
[----:B-----5:R-:W-:-:S07]  /*1ae0*/  VIMNMX3 R8, R5, R14, R13, !PT ;  /* 0x0000000e0508720f */ /* 0x020fce000780010d */
.L_x_984:
[----:B------:R-:W-:Y:S05]  /*1af0*/  BSYNC.RECONVERGENT B2 ;  /* 0x0000000000027941 */ /* 0x000fea0003800200 */
.L_x_983:
        /* <DEDUP_REMOVED lines=14> */
[----:B--2---:R-:W-:-:S04]  /*1be0*/  VIMNMX3 R5, R8, R5, R6, !PT ;  /* 0x000000050805720f */ /* 0x004fc80007800106 */
[----:B---3--:R-:W-:-:S07]  /*1bf0*/  VIMNMX3 R8, R5, R10, R9, !PT ;  /* 0x0000000a0508720f */ /* 0x008fce0007800109 */
.L_x_986:
[----:B------:R-:W-:Y:S05]  /*1c00*/  BSYNC.RECONVERGENT B2 ;  /* 0x0000000000027941 */ /* 0x000fea0003800200 */
.L_x_985:
        /* <DEDUP_REMOVED lines=9> */
.L_x_987:
[----:B------:R-:W-:Y:S02]  /*1ca0*/  IMAD.MOV.U32 R3, RZ, RZ, R6 ;  /* 0x000000ffff037224 */ /* 0x000fe400078e0006 */
[----:B------:R-:W-:-:S05]  /*1cb0*/  IMAD.MOV.U32 R2, RZ, RZ, R5 ;  /* 0x000000ffff027224 */ /* 0x000fca00078e0005 */
[----:B------:R-:W2:Y:S01]  /*1cc0*/  LDG.E R3, desc[UR14][R2.64] ;  /* 0x0000000e02037981 */ /* 0x000ea2000c1e1900 */
[----:B------:R-:W-:Y:S01]  /*1cd0*/  VIADD R4, R4, 0x1 ;  /* 0x0000000104047836 */ /* 0x000fe20000000000 */
[----:B------:R-:W-:-:S04]  /*1ce0*/  IADD3 R5, P1, PT, R5, 0x400, RZ ;  /* 0x0000040005057810 */ /* 0x000fc80007f3e0ff */
[----:B------:R-:W-:Y:S01]  /*1cf0*/  ISETP.NE.AND P0, PT, R4, RZ, PT ;  /* 0x000000ff0400720c */ /* 0x000fe20003f05270 */
[----:B------:R-:W-:Y:S01]  /*1d00*/  IMAD.X R6, RZ, RZ, R6, P1 ;  /* 0x000000ffff067224 */ /* 0x000fe200008e0606 */
[----:B--2---:R-:W-:-:S11]  /*1d10*/  VIMNMX R8, PT, PT, R3, R8, !PT ;  /* 0x0000000803087248 */ /* 0x004fd60007fe0100 */
[----:B------:R-:W-:Y:S05]  /*1d20*/  @P0 BRA `(.L_x_987) ;  /* 0xfffffffc00dc0947 */ /* 0x000fea000383ffff */
.L_x_979:
[----:B------:R-:W-:Y:S05]  /*1d30*/  BSYNC.RECONVERGENT B1 ;  /* 0x0000000000017941 */ /* 0x000fea0003800200 */
.L_x_976:
        /* <DEDUP_REMOVED lines=38> */
[----:B------:R-:W-:-:S07]  /*1fa0*/  VIMNMX R5, PT, PT, R0, R3, !PT ;  /* 0x0000000300057248 */ /* 0x000fce0007fe0100 */
.L_x_975:
[----:B------:R-:W-:Y:S05]  /*1fb0*/  BSYNC.RECONVERGENT B0 ;  /* 0x0000000000007941 */ /* 0x000fea0003800200 */
.L_x_960:
[----:B------:R-:W-:Y:S05]  /*1fc0*/  @P0 EXIT ;  /* 0x000000000000094d */ /* 0x000fea0003800000 */
[----:B------:R-:W3:Y:S02]  /*1fd0*/  LDCU.64 UR4, c[0x0][0x388] ;  /* 0x00007100ff0477ac */ /* 0x000ee40008000a00 */
[----:B---3--:R-:W-:-:S06]  /*1fe0*/  UIMAD.WIDE.U32 UR4, UR16, 0x4, UR4 ;  /* 0x00000004100478a5 */ /* 0x008fcc000f8e0004 */
[----:B0-----:R-:W-:Y:S02]  /*1ff0*/  IMAD.U32 R2, RZ, RZ, UR4 ;  /* 0x00000004ff027e24 */ /* 0x001fe4000f8e00ff */
[----:B--2---:R-:W-:-:S05]  /*2000*/  IMAD.U32 R3, RZ, RZ, UR5 ;  /* 0x00000005ff037e24 */ /* 0x004fca000f8e00ff */
[----:B------:R-:W-:Y:S01]  /*2010*/  STG.E desc[UR14][R2.64], R5 ;  /* 0x0000000502007986 */ /* 0x000fe2000c10190e */
[----:B------:R-:W-:Y:S05]  /*2020*/  EXIT ;  /* 0x000000000000794d */ /* 0x000fea0003800000 */
.L_x_988:
        /* <DEDUP_REMOVED lines=13> */
.L_x_1638:


//--------------------- .text._ZN3cub18CUB_300001_SM_10006detail6reduce28DeviceReduceSingleTileKernelINS2_10policy_hubIiyN4cuda3__47maximumIiEEE10Policy1000EN6thrust24THRUST_300001_SM_1000_NS10device_ptrIiEEPiyS8_iiNS5_3std3__410__identityEEEvT0_T1_T2_T3_T4_T6_ --------------------------
	.section	.text._ZN3cub18CUB_300001_SM_10006detail6reduce28DeviceReduceSingleTileKernelINS2_10policy_hubIiyN4cuda3__47maximumIiEEE10Policy1000EN6thrust24THRUST_300001_SM_1000_NS10device_ptrIiEEPiyS8_iiNS5_3std3__410__identityEEEvT0_T1_T2_T3_T4_T6_,"ax",@progbits
	.align	128
        .global         _ZN3cub18CUB_300001_SM_10006detail6reduce28DeviceReduceSingleTileKernelINS2_10policy_hubIiyN4cuda3__47maximumIiEEE10Policy1000EN6thrust24THRUST_300001_SM_1000_NS10device_ptrIiEEPiyS8_iiNS5_3std3__410__identityEEEvT0_T1_T2_T3_T4_T6_
        .type           _ZN3cub18CUB_300001_SM_10006detail6reduce28DeviceReduceSingleTileKernelINS2_10policy_hubIiyN4cuda3__47maximumIiEEE10Policy1000EN6thrust24THRUST_300001_SM_1000_NS10device_ptrIiEEPiyS8_iiNS5_3std3__410__identityEEEvT0_T1_T2_T3_T4_T6_,@function
        .size           _ZN3cub18CUB_300001_SM_10006detail6reduce28DeviceReduceSingleTileKernelINS2_10policy_hubIiyN4cuda3__47maximumIiEEE10Policy1000EN6thrust24THRUST_300001_SM_1000_NS10device_ptrIiEEPiyS8_iiNS5_3std3__410__identityEEEvT0_T1_T2_T3_T4_T6_,(.L_x_1639 - _ZN3cub18CUB_300001_SM_10006detail6reduce28DeviceReduceSingleTileKernelINS2_10policy_hubIiyN4cuda3__47maximumIiEEE10Policy1000EN6thrust24THRUST_300001_SM_1000_NS10device_ptrIiEEPiyS8_iiNS5_3std3__410__identityEEEvT0_T1_T2_T3_T4_T6_)
        .other          _ZN3cub18CUB_300001_SM_10006detail6reduce28DeviceReduceSingleTileKernelINS2_10policy_hubIiyN4cuda3__47maximumIiEEE10Policy1000EN6thrust24THRUST_300001_SM_1000_NS10device_ptrIiEEPiyS8_iiNS5_3std3__410__identityEEEvT0_T1_T2_T3_T4_T6_,@"STO_CUDA_ENTRY STV_DEFAULT"
_ZN3cub18CUB_300001_SM_10006detail6reduce28DeviceReduceSingleTileKernelINS2_10policy_hubIiyN4cuda3__47maximumIiEEE10Policy1000EN6thrust24THRUST_300001_SM_1000_NS10device_ptrIiEEPiyS8_iiNS5_3std3__410__identityEEEvT0_T1_T2_T3_T4_T6_:
.text._ZN3cub18CUB_300001_SM_10006detail6reduce28DeviceReduceSingleTileKernelINS2_10policy_hubIiyN4cuda3__47maximumIiEEE10Policy1000EN6thrust24THRUST_300001_SM_1000_NS10device_ptrIiEEPiyS8_iiNS5_3std3__410__identityEEEvT0_T1_T2_T3_T4_T6_:
        /* <DEDUP_REMOVED lines=15> */
.L_x_989:
        /* <DEDUP_REMOVED lines=14> */
.L_x_993:
[----:B------:R-:W-:Y:S05]  /*01d0*/  BSYNC.RECONVERGENT B1 ;  /* 0x0000000000017941 */ /* 0x000fea0003800200 */
.L_x_992:
        /* <DEDUP_REMOVED lines=17> */
.L_x_998:
        /* <DEDUP_REMOVED lines=31> */
.L_x_997:
[----:B------:R-:W-:Y:S05]  /*04e0*/  BSYNC.RECONVERGENT B2 ;  /* 0x0000000000027941 */ /* 0x000fea0003800200 */
.L_x_996:
        /* <DEDUP_REMOVED lines=21> */
.L_x_1000:
[----:B------:R-:W-:Y:S05]  /*0640*/  BSYNC.RECONVERGENT B2 ;  /* 0x0000000000027941 */ /* 0x000fea0003800200 */
.L_x_999:
        /* <DEDUP_REMOVED lines=13> */
[----:B--2--5:R-:W-:-:S04]  /*0720*/  VIMNMX3 R0, R0, R11, R8, !PT ;  /* 0x0000000b0000720f */ /* 0x024fc80007800108 */
[----:B---3--:R-:W-:-:S07]  /*0730*/  VIMNMX3 R0, R0, R13, R10, !PT ;  /* 0x0000000d0000720f */ /* 0x008fce000780010a */
.L_x_1002:
[----:B------:R-:W-:Y:S05]  /*0740*/  BSYNC.RECONVERGENT B2 ;  /* 0x0000000000027941 */ /* 0x000fea0003800200 */
.L_x_1001:
[----:B------:R-:W-:Y:S05]  /*0750*/  @!P1 BRA `(.L_x_995) ;  /* 0x0000000000249947 */ /* 0x000fea0003800000 */
[----:B------:R-:W0:Y:S01]  /*0760*/  LDC.64 R10, c[0x0][0x380] ;  /* 0x0000e000ff0a7b82 */ /* 0x000e220000000a00 */
[----:B------:R-:W-:-:S07]  /*0770*/  IMAD.MOV R6, RZ, RZ, -R6 ;  /* 0x000000ffff067224 */ /* 0x000fce00078e0a06 */
.L_x_1003:
[----:B0-----:R-:W-:-:S06]  /*0780*/  IMAD.WIDE R2, R9, 0x4, R10 ;  /* 0x0000000409027825 */ /* 0x001fcc00078e020a */
[----:B------:R-:W2:Y:S01]  /*0790*/  LDG.E R3, desc[UR6][R2.64] ;  /* 0x0000000602037981 */ /* 0x000ea2000c1e1900 */
[----:B------:R-:W-:Y:S02]  /*07a0*/  VIADD R6, R6, 0x1 ;  /* 0x0000000106067836 */ /* 0x000fe40000000000 */
[----:B------:R-:W-:-:S03]  /*07b0*/  VIADD R9, R9, 0x100 ;  /* 0x0000010009097836 */ /* 0x000fc60000000000 */
[----:B------:R-:W-:Y:S02]  /*07c0*/  ISETP.NE.AND P0, PT, R6, RZ, PT ;  /* 0x000000ff0600720c */ /* 0x000fe40003f05270 */
[----:B--2--5:R-:W-:-:S11]  /*07d0*/  VIMNMX R0, PT, PT, R3, R0, !PT ;  /* 0x0000000003007248 */ /* 0x024fd60007fe0100 */
[----:B------:R-:W-:Y:S05]  /*07e0*/  @P0 BRA `(.L_x_1003) ;  /* 0xfffffffc00e40947 */ /* 0x000fea000383ffff */
.L_x_995:
[----:B------:R-:W-:Y:S05]  /*07f0*/  BSYNC.RECONVERGENT B1 ;  /* 0x0000000000017941 */ /* 0x000fea0003800200 */
.L_x_994:
[----:B------:R-:W-:Y:S01]  /*0800*/  ISETP.GE.U32.AND P0, PT, R4, 0x100, PT ;  /* 0x000001000400780c */ /* 0x000fe20003f06070 */
[----:B-----5:R-:W-:-:S03]  /*0810*/  IMAD.MOV.U32 R11, RZ, RZ, R0 ;  /* 0x000000ffff0b7224 */ /* 0x020fc600078e0000 */
[----:B------:R-:W-:-:S13]  /*0820*/  ISETP.GE.U32.AND.EX P0, PT, R5, RZ, PT, P0 ;  /* 0x000000ff0500720c */ /* 0x000fda0003f06100 */
[----:B------:R-:W-:Y:S05]  /*0830*/  @!P0 BRA `(.L_x_1004) ;  /* 0x0000000000a08947 */ /* 0x000fea0003800000 */
[----:B------:R-:W1:Y:S01]  /*0840*/  S2R R6, SR_LANEID ;  /* 0x0000000000067919 */ /* 0x000e620000000000 */
[----:B------:R-:W-:Y:S01]  /*0850*/  ISETP.NE.AND P5, PT, R7, RZ, PT ;  /* 0x000000ff0700720c */ /* 0x000fe20003fa5270 */
[----:B------:R-:W2:Y:S02]  /*0860*/  SHFL.DOWN PT, R0, R11, 0x1, 0x1f ;  /* 0x08201f000b007f89 */ /* 0x000ea400000e0000 */
[----:B--2---:R-:W-:Y:S02]  /*0870*/  VIMNMX R0, PT, PT, R0, R11, !PT ;  /* 0x0000000b00007248 */ /* 0x004fe40007fe0100 */
[C---:B-1----:R-:W-:Y:S02]  /*0880*/  ISETP.GT.AND P0, PT, R6.reuse, 0x1e, PT ;  /* 0x0000001e0600780c */ /* 0x042fe40003f04270 */
[----:B------:R-:W-:Y:S02]  /*0890*/  ISETP.NE.AND P1, PT, R6, RZ, PT ;  /* 0x000000ff0600720c */ /* 0x000fe40003f25270 */
[----:B------:R-:W-:-:S02]  /*08a0*/  SEL R0, R11, R0, P0 ;  /* 0x000000000b007207 */ /* 0x000fc40000000000 */
        /* <DEDUP_REMOVED lines=15> */
[----:B------:R-:W-:-:S03]  /*09a0*/  ISETP.GT.AND P0, PT, R6, 0xf, PT ;  /* 0x0000000f0600780c */ /* 0x000fc60003f04270 */
[----:B------:R-:W0:Y:S02]  /*09b0*/  SHFL.DOWN PT, R3, R0, 0x10, 0x1f ;  /* 0x0a001f0000037f89 */ /* 0x000e2400000e0000 */
[----:B0-----:R-:W-:-:S04]  /*09c0*/  VIMNMX R3, PT, PT, R0, R3, !PT ;  /* 0x0000000300037248 */ /* 0x001fc80007fe0100 */
[----:B------:R-:W-:Y:S01]  /*09d0*/  SEL R9, R0, R3, P0 ;  /* 0x0000000300097207 */ /* 0x000fe20000000000 */
        /* <DEDUP_REMOVED lines=9> */
[----:B0-----:R-:W-:-:S04]  /*0a70*/  VIMNMX3 R0, R9, R0, R4, !PT ;  /* 0x000000000900720f */ /* 0x001fc80007800104 */
[----:B------:R-:W-:-:S04]  /*0a80*/  VIMNMX3 R0, R0, R5, R6, !PT ;  /* 0x000000050000720f */ /* 0x000fc80007800106 */
[----:B-1----:R-:W-:-:S04]  /*0a90*/  VIMNMX3 R0, R0, R7, R2, !PT ;  /* 0x000000070000720f */ /* 0x002fc80007800102 */
[----:B------:R-:W-:Y:S01]  /*0aa0*/  VIMNMX R9, PT, PT, R0, R3, !PT ;  /* 0x0000000300097248 */ /* 0x000fe20007fe0100 */
[----:B------:R-:W-:Y:S06]  /*0ab0*/  BRA `(.L_x_1005) ;  /* 0x0000001000a07947 */ /* 0x000fec0003800000 */
.L_x_1004:
[----:B------:R-:W1:Y:S01]  /*0ac0*/  S2R R13, SR_LANEID ;  /* 0x00000000000d7919 */ /* 0x000e620000000000 */
[C---:B------:R-:W-:Y:S02]  /*0ad0*/  LOP3.LUT R0, R7.reuse, 0x3e0, RZ, 0xc0, !PT ;  /* 0x000003e007007812 */ /* 0x040fe400078ec0ff */
[----:B------:R-:W-:Y:S02]  /*0ae0*/  ISETP.NE.AND P5, PT, R7, RZ, PT ;  /* 0x000000ff0700720c */ /* 0x000fe40003fa5270 */
[----:B------:R-:W-:Y:S01]  /*0af0*/  LOP3.LUT R9, RZ, R0, RZ, 0x33, !PT ;  /* 0x00000000ff097212 */ /* 0x000fe200078e33ff */
[----:B0-----:R-:W-:-:S04]  /*0b00*/  VIADD R3, R0, 0x20 ;  /* 0x0000002000037836 */ /* 0x001fc80000000000 */
[----:B------:R-:W-:Y:S01]  /*0b10*/  IMAD.IADD R9, R9, 0x1, R4 ;  /* 0x0000000109097824 */ /* 0x000fe200078e0204 */
[----:B------:R-:W-:-:S04]  /*0b20*/  ISETP.GT.U32.AND P0, PT, R3, R4, PT ;  /* 0x000000040300720c */ /* 0x000fc80003f04070 */
        /* <DEDUP_REMOVED lines=26> */
[----:B0-----:R-:W-:-:S05]  /*0cd0*/  @!P0 VIMNMX R11, PT, PT, R11, R2, !PT ;  /* 0x000000020b0b8248 */ /* 0x001fca0007fe0100 */
[----:B------:R-:W-:-:S05]  /*0ce0*/  IMAD.MOV.U32 R9, RZ, RZ, R11 ;  /* 0x000000ffff097224 */ /* 0x000fca00078e000b */
[----:B------:R0:W-:Y:S01]  /*0cf0*/  @!P1 STS [R6+0x8], R9 ;  /* 0x0000080906009388 */ /* 0x0001e20000000800 */
[----:B------:R-:W-:Y:S06]  /*0d00*/  BAR.SYNC.DEFER_BLOCKING 0x0 ;  /* 0x0000000000007b1d */ /* 0x000fec0000010000 */
[----:B------:R-:W-:Y:S05]  /*0d10*/  @P5 BRA `(.L_x_1005) ;  /* 0x0000001000085947 */ /* 0x000fea0003800000 */
[----:B------:R-:W1:Y:S01]  /*0d20*/  S2UR UR5, SR_CgaCtaId ;  /* 0x00000000000579c3 */ /* 0x000e620000008800 */
[----:B------:R-:W-:Y:S01]  /*0d30*/  UMOV UR4, 0x400 ;  /* 0x0000040000047882 */ /* 0x000fe20000000000 */
[C---:B------:R-:W-:Y:S02]  /*0d40*/  ISETP.GT.U32.AND P3, PT, R4.reuse, 0x20, PT ;  /* 0x000000200400780c */ /* 0x040fe40003f64070 */
[C---:B------:R-:W-:Y:S02]  /*0d50*/  ISETP.GT.U32.AND P1, PT, R4.reuse, 0x40, PT ;  /* 0x000000400400780c */ /* 0x040fe40003f24070 */
[C---:B------:R-:W-:Y:S02]  /*0d60*/  ISETP.GT.U32.AND.EX P3, PT, R5.reuse, RZ, PT, P3 ;  /* 0x000000ff0500720c */ /* 0x040fe40003f64130 */
[----:B------:R-:W-:Y:S02]  /*0d70*/  ISETP.GT.U32.AND P0, PT, R4, 0x60, PT ;  /* 0x000000600400780c */ /* 0x000fe40003f04070 */
[----:B------:R-:W-:-:S02]  /*0d80*/  ISETP.GT.U32.AND.EX P1, PT, R5, RZ, PT, P1 ;  /* 0x000000ff0500720c */ /* 0x000fc40003f24110 */
[C---:B------:R-:W-:Y:S02]  /*0d90*/  ISETP.GT.U32.AND P2, PT, R4.reuse, 0x80, PT ;  /* 0x000000800400780c */ /* 0x040fe40003f44070 */
[C---:B------:R-:W-:Y:S02]  /*0da0*/  ISETP.GT.U32.AND.EX P0, PT, R5.reuse, RZ, PT, P0 ;  /* 0x000000ff0500720c */ /* 0x040fe40003f04100 */
[----:B------:R-:W-:Y:S02]  /*0db0*/  ISETP.GT.U32.AND P4, PT, R4, 0xa0, PT ;  /* 0x000000a00400780c */ /* 0x000fe40003f84070 */
[C---:B------:R-:W-:Y:S02]  /*0dc0*/  ISETP.GT.U32.AND.EX P2, PT, R5.reuse, RZ, PT, P2 ;  /* 0x000000ff0500720c */ /* 0x040fe40003f44120 */
[----:B------:R-:W-:Y:S01]  /*0dd0*/  ISETP.GT.U32.AND.EX P4, PT, R5, RZ, PT, P4 ;  /* 0x000000ff0500720c */ /* 0x000fe20003f84140 */
[----:B-1----:R-:W-:-:S09]  /*0de0*/  ULEA UR4, UR5, UR4, 0x18 ;  /* 0x0000000405047291 */ /* 0x002fd2000f8ec0ff */
[----:B------:R-:W0:Y:S04]  /*0df0*/  LDS R0, [UR4+0xc] ;  /* 0x00000c04ff007984 */ /* 0x000e280008000800 */
[----:B------:R-:W1:Y:S04]  /*0e00*/  LDS.128 R12, [UR4+0x10] ;  /* 0x00001004ff0c7984 */ /* 0x000e680008000c00 */
[----:B------:R-:W2:Y:S01]  /*0e10*/  LDS.64 R2, [UR4+0x20] ;  /* 0x00002004ff027984 */ /* 0x000ea20008000a00 */
[----:B0-----:R-:W-:Y:S02]  /*0e20*/  @P3 VIMNMX R9, PT, PT, R9, R0, !PT ;  /* 0x0000000009093248 */ /* 0x001fe40007fe0100 */
[----:B------:R-:W-:-:S02]  /*0e30*/  ISETP.GT.U32.AND P3, PT, R4, 0xc0, PT ;  /* 0x000000c00400780c */ /* 0x000fc40003f64070 */
[----:B-1----:R-:W-:Y:S02]  /*0e40*/  @P1 VIMNMX R9, PT, PT, R9, R12, !PT ;  /* 0x0000000c09091248 */ /* 0x002fe40007fe0100 */
[----:B------:R-:W-:Y:S02]  /*0e50*/  ISETP.GT.U32.AND P1, PT, R4, 0xe0, PT ;  /* 0x000000e00400780c */ /* 0x000fe40003f24070 */
[----:B------:R-:W-:Y:S02]  /*0e60*/  ISETP.GT.U32.AND.EX P3, PT, R5, RZ, PT, P3 ;  /* 0x000000ff0500720c */ /* 0x000fe40003f64130 */
[----:B------:R-:W-:Y:S02]  /*0e70*/  @P0 VIMNMX R9, PT, PT, R9, R13, !PT ;  /* 0x0000000d09090248 */ /* 0x000fe40007fe0100 */
[----:B------:R-:W-:Y:S02]  /*0e80*/  ISETP.GT.U32.AND.EX P1, PT, R5, RZ, PT, P1 ;  /* 0x000000ff0500720c */ /* 0x000fe40003f24110 */
[----:B------:R-:W-:-:S04]  /*0e90*/  @P2 VIMNMX R9, PT, PT, R9, R14, !PT ;  /* 0x0000000e09092248 */ /* 0x000fc80007fe0100 */
[----:B------:R-:W-:-:S04]  /*0ea0*/  @P4 VIMNMX R9, PT, PT, R9, R15, !PT ;  /* 0x0000000f09094248 */ /* 0x000fc80007fe0100 */
[----:B--2---:R-:W-:-:S04]  /*0eb0*/  @P3 VIMNMX R9, PT, PT, R9, R2, !PT ;  /* 0x0000000209093248 */ /* 0x004fc80007fe0100 */
[----:B------:R-:W-:Y:S01]  /*0ec0*/  @P1 VIMNMX R9, PT, PT, R9, R3, !PT ;  /* 0x0000000309091248 */ /* 0x000fe20007fe0100 */
[----:B------:R-:W-:Y:S06]  /*0ed0*/  BRA `(.L_x_1005) ;  /* 0x0000000c00987947 */ /* 0x000fec0003800000 */
.L_x_991:
        /* <DEDUP_REMOVED lines=19> */
[----:B------:R-:W-:-:S04]  /*1010*/  IADD3 R12, P1, PT, R4, -0x1000, RZ ;  /* 0xfffff000040c7810 */ /* 0x000fc80007f3e0ff */
[----:B------:R-:W-:Y:S02]  /*1020*/  ISETP.GE.U32.AND P0, PT, R12, 0x1000, PT ;  /* 0x000010000c00780c */ /* 0x000fe40003f06070 */
[----:B--2---:R-:W-:Y:S02]  /*1030*/  VIMNMX3 R9, R9, R10, R11, !PT ;  /* 0x0000000a0909720f */ /* 0x004fe4000780010b */
[----:B------:R-:W-:-:S04]  /*1040*/  IADD3.X R11, PT, PT, R5, -0x1, RZ, P1, !PT ;  /* 0xffffffff050b7810 */ /* 0x000fc80000ffe4ff */
[----:B------:R-:W-:Y:S02]  /*1050*/  ISETP.GE.U32.AND.EX P0, PT, R11, RZ, PT, P0 ;  /* 0x000000ff0b00720c */ /* 0x000fe40003f06100 */
[----:B---3--:R-:W-:Y:S01]  /*1060*/  VIMNMX3 R6, R6, R7, R8, !PT ;  /* 0x000000070606720f */ /* 0x008fe20007800108 */
[----:B------:R-:W-:Y:S01]  /*1070*/  IMAD.MOV.U32 R8, RZ, RZ, RZ ;  /* 0x000000ffff087224 */ /* 0x000fe200078e00ff */
[----:B----4-:R-:W-:-:S04]  /*1080*/  VIMNMX3 R13, R13, R14, R15, !PT ;  /* 0x0000000e0d0d720f */ /* 0x010fc8000780010f */
[----:B------:R-:W-:Y:S02]  /*1090*/  VIMNMX3 R6, R6, R9, R13, !PT ;  /* 0x000000090606720f */ /* 0x000fe4000780010d */
[----:B-----5:R-:W-:Y:S01]  /*10a0*/  VIMNMX3 R17, R16, R17, R18, !PT ;  /* 0x000000111011720f */ /* 0x020fe20007800112 */
[----:B------:R-:W-:Y:S01]  /*10b0*/  IMAD.MOV.U32 R9, RZ, RZ, 0x1000 ;  /* 0x00001000ff097424 */ /* 0x000fe200078e00ff */
[----:B------:R-:W-:-:S04]  /*10c0*/  VIMNMX3 R19, R19, R20, R21, !PT ;  /* 0x000000141313720f */ /* 0x000fc80007800115 */
[----:B------:R-:W-:-:S04]  /*10d0*/  VIMNMX3 R17, R17, R19, R22, !PT ;  /* 0x000000131111720f */ /* 0x000fc80007800116 */
[----:B------:R-:W-:Y:S01]  /*10e0*/  VIMNMX R10, PT, PT, R6, R17, !PT ;  /* 0x00000011060a7248 */ /* 0x000fe20007fe0100 */
[----:B------:R-:W-:Y:S06]  /*10f0*/  @!P0 BRA `(.L_x_1006) ;  /* 0x0000000000a08947 */ /* 0x000fec0003800000 */
[----:B------:R-:W0:Y:S01]  /*1100*/  LDC.64 R4, c[0x0][0x390] ;  /* 0x0000e400ff047b82 */ /* 0x000e220000000a00 */
[----:B------:R-:W-:Y:S02]  /*1110*/  IMAD.MOV.U32 R9, RZ, RZ, 0x1000 ;  /* 0x00001000ff097424 */ /* 0x000fe400078e00ff */
[----:B------:R-:W-:-:S07]  /*1120*/  IMAD.MOV.U32 R8, RZ, RZ, RZ ;  /* 0x000000ffff087224 */ /* 0x000fce00078e00ff */
.L_x_1008:
[----:B------:R-:W-:-:S04]  /*1130*/  LEA R6, P0, R9, R2, 0x2 ;  /* 0x0000000209067211 */ /* 0x000fc800078010ff */
[----:B------:R-:W-:-:S05]  /*1140*/  LEA.HI.X R7, R9, R3, R8, 0x2, P0 ;  /* 0x0000000309077211 */ /* 0x000fca00000f1408 */
[----:B------:R-:W2:Y:S04]  /*1150*/  LDG.E R13, desc[UR6][R6.64+0x800] ;  /* 0x00080006060d7981 */ /* 0x000ea8000c1e1900 */
[----:B------:R-:W2:Y:S04]  /*1160*/  LDG.E R14, desc[UR6][R6.64+0xc00] ;  /* 0x000c0006060e7981 */ /* 0x000ea8000c1e1900 */
[----:B------:R-:W2:Y:S04]  /*1170*/  LDG.E R15, desc[UR6][R6.64+0x1000] ;  /* 0x00100006060f7981 */ /* 0x000ea8000c1e1900 */
        /* <DEDUP_REMOVED lines=13> */
[----:B0-----:R-:W-:-:S04]  /*1250*/  IADD3 R29, P1, PT, -R9, R4, RZ ;  /* 0x00000004091d7210 */ /* 0x001fc80007f3e1ff */
[----:B------:R-:W-:Y:S02]  /*1260*/  ISETP.GE.U32.AND P0, PT, R29, 0x1000, PT ;  /* 0x000010001d00780c */ /* 0x000fe40003f06070 */
[----:B--2---:R-:W-:Y:S01]  /*1270*/  VIMNMX3 R13, R13, R14, R15, !PT ;  /* 0x0000000e0d0d720f */ /* 0x004fe2000780010f */
[----:B------:R-:W-:-:S05]  /*1280*/  IMAD.X R14, R5, 0x1, ~R8, P1 ;  /* 0x00000001050e7824 */ /* 0x000fca00008e0e08 */
[----:B------:R-:W-:Y:S02]  /*1290*/  ISETP.GE.U32.AND.EX P0, PT, R14, RZ, PT, P0 ;  /* 0x000000ff0e00720c */ /* 0x000fe40003f06100 */
        /* <DEDUP_REMOVED lines=9> */
[----:B------:R-:W-:-:S05]  /*1330*/  IADD3 R9, P0, PT, R9, 0x1000, RZ ;  /* 0x0000100009097810 */ /* 0x000fca0007f1e0ff */
[----:B------:R-:W-:Y:S01]  /*1340*/  IMAD.X R8, RZ, RZ, R8, P0 ;  /* 0x000000ffff087224 */ /* 0x000fe200000e0608 */
[----:B------:R-:W-:-:S04]  /*1350*/  ISETP.GT.U32.AND P0, PT, R9, R12, PT ;  /* 0x0000000c0900720c */ /* 0x000fc80003f04070 */
[----:B------:R-:W-:-:S13]  /*1360*/  ISETP.GT.U32.AND.EX P0, PT, R8, R11, PT, P0 ;  /* 0x0000000b0800720c */ /* 0x000fda0003f04100 */
[----:B------:R-:W-:Y:S05]  /*1370*/  @!P0 BRA `(.L_x_1008) ;  /* 0xfffffffc006c8947 */ /* 0x000fea000383ffff */
.L_x_1006:
        /* <DEDUP_REMOVED lines=8> */
[----:B------:R-:W-:Y:S01]  /*1400*/  IADD3 R2, PT, PT, -R9, R4, R2 ;  /* 0x0000000409027210 */ /* 0x000fe20007ffe102 */
[----:B------:R-:W-:-:S03]  /*1410*/  IMAD.MOV.U32 R4, RZ, RZ, R0 ;  /* 0x000000ffff047224 */ /* 0x000fc600078e0000 */
[C---:B------:R-:W-:Y:S02]  /*1420*/  ISETP.GE.U32.AND P1, PT, R2.reuse, 0xf00, PT ;  /* 0x00000f000200780c */ /* 0x040fe40003f26070 */
[----:B------:R-:W-:-:S04]  /*1430*/  LEA.HI R5, R2, 0x1, RZ, 0x18 ;  /* 0x0000000102057811 */ /* 0x000fc800078fc0ff */
[----:B------:R-:W-:-:S04]  /*1440*/  LOP3.LUT R24, R5, 0xf, RZ, 0xc0, !PT ;  /* 0x0000000f05187812 */ /* 0x000fc800078ec0ff */
[----:B------:R-:W-:-:S03]  /*1450*/  ISETP.NE.AND P0, PT, R24, RZ, PT ;  /* 0x000000ff1800720c */ /* 0x000fc60003f05270 */
[----:B------:R-:W-:Y:S10]  /*1460*/  @!P1 BRA `(.L_x_1011) ;  /* 0x0000000000a49947 */ /* 0x000ff40003800000 */
[----:B------:R-:W0:Y:S01]  /*1470*/  LDCU.64 UR4, c[0x0][0x380] ;  /* 0x00007000ff0477ac */ /* 0x000e220008000a00 */
[----:B------:R-:W-:Y:S01]  /*1480*/  IADD3 R3, P1, PT, R0, R9, RZ ;  /* 0x0000000900037210 */ /* 0x000fe20007f3e0ff */
[----:B------:R-:W-:Y:S01]  /*1490*/  IMAD.MOV.U32 R4, RZ, RZ, R0 ;  /* 0x000000ffff047224 */ /* 0x000fe200078e0000 */
[----:B------:R-:W-:-:S03]  /*14a0*/  LOP3.LUT R14, R5, 0x1fffff0, RZ, 0xc0, !PT ;  /* 0x01fffff0050e7812 */ /* 0x000fc600078ec0ff */
[----:B------:R-:W-:Y:S02]  /*14b0*/  IMAD.X R2, RZ, RZ, R8, P1 ;  /* 0x000000ffff027224 */ /* 0x000fe400008e0608 */
[----:B------:R-:W-:Y:S01]  /*14c0*/  IMAD.MOV R14, RZ, RZ, -R14 ;  /* 0x000000ffff0e7224 */ /* 0x000fe200078e0a0e */
[----:B0-----:R-:W-:-:S04]  /*14d0*/  LEA R15, P2, R3, UR4, 0x2 ;  /* 0x00000004030f7c11 */ /* 0x001fc8000f8410ff */
[----:B------:R-:W-:Y:S02]  /*14e0*/  IADD3 R15, P1, PT, R15, 0x2000, RZ ;  /* 0x000020000f0f7810 */ /* 0x000fe40007f3e0ff */
[----:B------:R-:W-:-:S05]  /*14f0*/  LEA.HI.X R3, R3, UR5, R2, 0x2, P2 ;  /* 0x0000000503037c11 */ /* 0x000fca00090f1402 */
[----:B------:R-:W-:-:S07]  /*1500*/  IMAD.X R3, RZ, RZ, R3, P1 ;  /* 0x000000ffff037224 */ /* 0x000fce00008e0603 */
.L_x_1012:
        /* <DEDUP_REMOVED lines=26> */
[----:B------:R-:W-:-:S05]  /*16b0*/  IADD3 R15, P2, PT, R2, 0x4000, RZ ;  /* 0x00004000020f7810 */ /* 0x000fca0007f5e0ff */
[----:B0-----:R-:W-:Y:S01]  /*16c0*/  IMAD.X R3, RZ, RZ, R3, P2 ;  /* 0x000000ffff037224 */ /* 0x001fe200010e0603 */
[----:B------:R-:W-:-:S04]  /*16d0*/  VIMNMX3 R7, R11, R12, R7, !PT ;  /* 0x0000000c0b07720f */ /* 0x000fc80007800107 */
[----:B------:R-:W-:Y:S01]  /*16e0*/  VIMNMX3 R10, R7, R13, R6, !PT ;  /* 0x0000000d070a720f */ /* 0x000fe20007800106 */
[----:B------:R-:W-:Y:S06]  /*16f0*/  @P1 BRA `(.L_x_1012) ;  /* 0xfffffffc00841947 */ /* 0x000fec000383ffff */
.L_x_1011:
[----:B------:R-:W-:Y:S05]  /*1700*/  BSYNC.RECONVERGENT B2 ;  /* 0x0000000000027941 */ /* 0x000fea0003800200 */
.L_x_1010:
        /* <DEDUP_REMOVED lines=24> */
.L_x_1014:
[----:B------:R-:W-:Y:S05]  /*1890*/  BSYNC.RECONVERGENT B2 ;  /* 0x0000000000027941 */ /* 0x000fea0003800200 */
.L_x_1013:
        /* <DEDUP_REMOVED lines=18> */
.L_x_1016:
[----:B------:R-:W-:Y:S05]  /*19c0*/  BSYNC.RECONVERGENT B2 ;  /* 0x0000000000027941 */ /* 0x000fea0003800200 */
.L_x_1015:
[----:B------:R-:W-:Y:S05]  /*19d0*/  @!P1 BRA `(.L_x_1009) ;  /* 0x0000000000389947 */ /* 0x000fea0003800000 */
[----:B------:R-:W0:Y:S01]  /*19e0*/  LDCU.64 UR4, c[0x0][0x380] ;  /* 0x00007000ff0477ac */ /* 0x000e220008000a00 */
[----:B------:R-:W-:Y:S01]  /*19f0*/  IADD3 R5, P0, PT, R4, R9, RZ ;  /* 0x0000000904057210 */ /* 0x000fe20007f1e0ff */
[----:B------:R-:W-:-:S04]  /*1a00*/  IMAD.MOV R4, RZ, RZ, -R6 ;  /* 0x000000ffff047224 */ /* 0x000fc800078e0a06 */
[----:B------:R-:W-:Y:S01]  /*1a10*/  IMAD.X R8, RZ, RZ, R8, P0 ;  /* 0x000000ffff087224 */ /* 0x000fe200000e0608 */
[----:B0-----:R-:W-:-:S04]  /*1a20*/  LEA R2, P1, R5, UR4, 0x2 ;  /* 0x0000000405027c11 */ /* 0x001fc8000f8210ff */
[----:B------:R-:W-:-:S09]  /*1a30*/  LEA.HI.X R5, R5, UR5, R8, 0x2, P1 ;  /* 0x0000000505057c11 */ /* 0x000fd200088f1408 */
.L_x_1017:
[----:B------:R-:W-:-:S06]  /*1a40*/  IMAD.MOV.U32 R3, RZ, RZ, R5 ;  /* 0x000000ffff037224 */ /* 0x000fcc00078e0005 */
[----:B------:R0:W2:Y:S01]  /*1a50*/  LDG.E R3, desc[UR6][R2.64] ;  /* 0x0000000602037981 */ /* 0x0000a2000c1e1900 */
[----:B------:R-:W-:-:S05]  /*1a60*/  VIADD R4, R4, 0x1 ;  /* 0x0000000104047836 */ /* 0x000fca0000000000 */
[----:B------:R-:W-:Y:S02]  /*1a70*/  ISETP.NE.AND P0, PT, R4, RZ, PT ;  /* 0x000000ff0400720c */ /* 0x000fe40003f05270 */
[----:B0-----:R-:W-:-:S05]  /*1a80*/  IADD3 R2, P1, PT, R2, 0x400, RZ ;  /* 0x0000040002027810 */ /* 0x001fca0007f3e0ff */
[----:B------:R-:W-:Y:S01]  /*1a90*/  IMAD.X R5, RZ, RZ, R5, P1 ;  /* 0x000000ffff057224 */ /* 0x000fe200008e0605 */
[----:B--2---:R-:W-:-:S05]  /*1aa0*/  VIMNMX R10, PT, PT, R3, R10, !PT ;  /* 0x0000000a030a7248 */ /* 0x004fca0007fe0100 */
[----:B------:R-:W-:Y:S05]  /*1ab0*/  @P0 BRA `(.L_x_1017) ;  /* 0xfffffffc00e00947 */ /* 0x000fea000383ffff */
.L_x_1009:
[----:B------:R-:W-:Y:S05]  /*1ac0*/  BSYNC.RECONVERGENT B1 ;  /* 0x0000000000017941 */ /* 0x000fea0003800200 */
.L_x_1007:
[----:B------:R-:W0:Y:S01]  /*1ad0*/  S2R R6, SR_LANEID ;  /* 0x0000000000067919 */ /* 0x000e220000000000 */
[----:B------:R-:W-:Y:S01]  /*1ae0*/  IMAD.MOV.U32 R9, RZ, RZ, R10 ;  /* 0x000000ffff097224 */ /* 0x000fe200078e000a */
[----:B------:R-:W-:-:S04]  /*1af0*/  ISETP.NE.AND P5, PT, R0, RZ, PT ;  /* 0x000000ff0000720c */ /* 0x000fc80003fa5270 */
        /* <DEDUP_REMOVED lines=35> */
[----:B------:R-:W-:-:S07]  /*1d30*/  VIMNMX R9, PT, PT, R0, R3, !PT ;  /* 0x0000000300097248 */ /* 0x000fce0007fe0100 */
.L_x_1005:
[----:B------:R-:W-:Y:S05]  /*1d40*/  BSYNC.RECONVERGENT B0 ;  /* 0x0000000000007941 */ /* 0x000fea0003800200 */
.L_x_990:
[----:B------:R-:W-:Y:S05]  /*1d50*/  @P5 EXIT ;  /* 0x000000000000594d */ /* 0x000fea0003800000 */
[----:B-12---:R-:W1:Y:S01]  /*1d60*/  LDC.64 R2, c[0x0][0x388] ;  /* 0x0000e200ff027b82 */ /* 0x006e620000000a00 */
[----:B------:R-:W0:Y:S02]  /*1d70*/  LDCU UR4, c[0x0][0x39c] ;  /* 0x00007380ff0477ac */ /* 0x000e240008000800 */
[----:B0-----:R-:W-:-:S05]  /*1d80*/  VIMNMX R9, PT, PT, R9, UR4, !PT ;  /* 0x0000000409097c48 */ /* 0x001fca000ffe0100 */
[----:B-1----:R-:W-:Y:S01]  /*1d90*/  STG.E desc[UR6][R2.64], R9 ;  /* 0x0000000902007986 */ /* 0x002fe2000c101906 */
[----:B------:R-:W-:Y:S05]  /*1da0*/  EXIT ;  /* 0x000000000000794d */ /* 0x000fea0003800000 */
.L_x_1018:
        /* <DEDUP_REMOVED lines=13> */
.L_x_1639:


//--------------------- .text._ZN3cub18CUB_300001_SM_10006detail6reduce28DeviceReduceSingleTileKernelINS2_10policy_hubIijN4cuda3__47maximumIiEEE10Policy1000EPiSB_iS8_iiNS5_3std3__410__identityEEEvT0_T1_T2_T3_T4_T6_ --------------------------
	.section	.text._ZN3cub18CUB_300001_SM_10006detail6reduce28DeviceReduceSingleTileKernelINS2_10policy_hubIijN4cuda3__47maximumIiEEE10Policy1000EPiSB_iS8_iiNS5_3std3__410__identityEEEvT0_T1_T2_T3_T4_T6_,"ax",@progbits
	.align	128
        .global         _ZN3cub18CUB_300001_SM_10006detail6reduce28DeviceReduceSingleTileKernelINS2_10policy_hubIijN4cuda3__47maximumIiEEE10Policy1000EPiSB_iS8_iiNS5_3std3__410__identityEEEvT0_T1_T2_T3_T4_T6_
        .type           _ZN3cub18CUB_300001_SM_10006detail6reduce28DeviceReduceSingleTileKernelINS2_10policy_hubIijN4cuda3__47maximumIiEEE10Policy1000EPiSB_iS8_iiNS5_3std3__410__identityEEEvT0_T1_T2_T3_T4_T6_,@function
        .size           _ZN3cub18CUB_300001_SM_10006detail6reduce28DeviceReduceSingleTileKernelINS2_10policy_hubIijN4cuda3__47maximumIiEEE10Policy1000EPiSB_iS8_iiNS5_3std3__410__identityEEEvT0_T1_T2_T3_T4_T6_,(.L_x_1640 - _ZN3cub18CUB_300001_SM_10006detail6reduce28DeviceReduceSingleTileKernelINS2_10policy_hubIijN4cuda3__47maximumIiEEE10Policy1000EPiSB_iS8_iiNS5_3std3__410__identityEEEvT0_T1_T2_T3_T4_T6_)
        .other          _ZN3cub18CUB_300001_SM_10006detail6reduce28DeviceReduceSingleTileKernelINS2_10policy_hubIijN4cuda3__47maximumIiEEE10Policy1000EPiSB_iS8_iiNS5_3std3__410__identityEEEvT0_T1_T2_T3_T4_T6_,@"STO_CUDA_ENTRY STV_DEFAULT"
_ZN3cub18CUB_300001_SM_10006detail6reduce28DeviceReduceSingleTileKernelINS2_10policy_hubIijN4cuda3__47maximumIiEEE10Policy1000EPiSB_iS8_iiNS5_3std3__410__identityEEEvT0_T1_T2_T3_T4_T6_:
.text._ZN3cub18CUB_300001_SM_10006detail6reduce28DeviceReduceSingleTileKernelINS2_10policy_hubIijN4cuda3__47maximumIiEEE10Policy1000EPiSB_iS8_iiNS5_3std3__410__identityEEEvT0_T1_T2_T3_T4_T6_:
        /* <DEDUP_REMOVED lines=13> */
.L_x_1019:
        /* <DEDUP_REMOVED lines=16> */
.L_x_1024:
[----:B------:R-:W-:Y:S05]  /*01d0*/  BSYNC.RECONVERGENT B1 ;  /* 0x0000000000017941 */ /* 0x000fea0003800200 */
.L_x_1023:
        /* <DEDUP_REMOVED lines=16> */
.L_x_1029:
        /* <DEDUP_REMOVED lines=9> */
.L_x_1028:
[----:B------:R-:W-:Y:S05]  /*0370*/  BSYNC.RECONVERGENT B2 ;  /* 0x0000000000027941 */ /* 0x000fea0003800200 */
.L_x_1027:
        /* <DEDUP_REMOVED lines=8> */
.L_x_1032:
        /* <DEDUP_REMOVED lines=35> */
.L_x_1031:
[----:B------:R-:W-:Y:S05]  /*0630*/  BSYNC.RECONVERGENT B2 ;  /* 0x0000000000027941 */ /* 0x000fea0003800200 */
.L_x_1030:
        /* <DEDUP_REMOVED lines=22> */
.L_x_1034:
[----:B------:R-:W-:Y:S05]  /*07a0*/  BSYNC.RECONVERGENT B2 ;  /* 0x0000000000027941 */ /* 0x000fea0003800200 */
.L_x_1033:
        /* <DEDUP_REMOVED lines=10> */
.L_x_1026:
[----:B------:R-:W-:Y:S05]  /*0850*/  BSYNC.RECONVERGENT B1 ;  /* 0x0000000000017941 */ /* 0x000fea0003800200 */
.L_x_1025:
        /* <DEDUP_REMOVED lines=43> */
.L_x_1035:
        /* <DEDUP_REMOVED lines=59> */
.L_x_1022:
        /* <DEDUP_REMOVED lines=22> */
.L_x_1039:
        /* <DEDUP_REMOVED lines=21> */
.L_x_1037:
        /* <DEDUP_REMOVED lines=20> */
.L_x_1043:
        /* <DEDUP_REMOVED lines=8> */
.L_x_1042:
[----:B------:R-:W-:Y:S05]  /*1330*/  BSYNC.RECONVERGENT B2 ;  /* 0x0000000000027941 */ /* 0x000fea0003800200 */
.L_x_1041:
        /* <DEDUP_REMOVED lines=16> */
.L_x_1046:
        /* <DEDUP_REMOVED lines=39> */
.L_x_1045:
[----:B------:R-:W-:Y:S05]  /*16b0*/  BSYNC.RECONVERGENT B2 ;  /* 0x0000000000027941 */ /* 0x000fea0003800200 */
.L_x_1044:
        /* <DEDUP_REMOVED lines=27> */
.L_x_1048:
[----:B------:R-:W-:Y:S05]  /*1870*/  BSYNC.RECONVERGENT B2 ;  /* 0x0000000000027941 */ /* 0x000fea0003800200 */
.L_x_1047:
        /* <DEDUP_REMOVED lines=10> */
.L_x_1040:
[----:B------:R-:W-:Y:S05]  /*1920*/  BSYNC.RECONVERGENT B1 ;  /* 0x0000000000017941 */ /* 0x000fea0003800200 */
.L_x_1038:
        /* <DEDUP_REMOVED lines=39> */
.L_x_1021:
        /* <DEDUP_REMOVED lines=12> */
.L_x_1051:
[----:B------:R-:W-:Y:S05]  /*1c60*/  BSYNC.RECONVERGENT B1 ;  /* 0x0000000000017941 */ /* 0x000fea0003800200 */
.L_x_1050:
        /* <DEDUP_REMOVED lines=16> */
.L_x_1056:
        /* <DEDUP_REMOVED lines=9> */
.L_x_1055:
[----:B------:R-:W-:Y:S05]  /*1e00*/  BSYNC.RECONVERGENT B2 ;  /* 0x0000000000027941 */ /* 0x000fea0003800200 */
.L_x_1054:
        /* <DEDUP_REMOVED lines=8> */
.L_x_1059:
        /* <DEDUP_REMOVED lines=35> */
.L_x_1058:
[----:B------:R-:W-:Y:S05]  /*20c0*/  BSYNC.RECONVERGENT B2 ;  /* 0x0000000000027941 */ /* 0x000fea0003800200 */
.L_x_1057:
        /* <DEDUP_REMOVED lines=22> */
.L_x_1061:
[----:B------:R-:W-:Y:S05]  /*2230*/  BSYNC.RECONVERGENT B2 ;  /* 0x0000000000027941 */ /* 0x000fea0003800200 */
.L_x_1060:
        /* <DEDUP_REMOVED lines=10> */
.L_x_1053:
[----:B------:R-:W-:Y:S05]  /*22e0*/  BSYNC.RECONVERGENT B1 ;  /* 0x0000000000017941 */ /* 0x000fea0003800200 */
.L_x_1052:
        /* <DEDUP_REMOVED lines=43> */
.L_x_1062:
        /* <DEDUP_REMOVED lines=59> */
.L_x_1049:
        /* <DEDUP_REMOVED lines=33> */
.L_x_1065:
        /* <DEDUP_REMOVED lines=33> */
.L_x_1063:
        /* <DEDUP_REMOVED lines=20> */
.L_x_1069:
        /* <DEDUP_REMOVED lines=8> */
.L_x_1068:
[----:B------:R-:W-:Y:S05]  /*2f30*/  BSYNC.RECONVERGENT B2 ;  /* 0x0000000000027941 */ /* 0x000fea0003800200 */
.L_x_1067:
        /* <DEDUP_REMOVED lines=16> */
.L_x_1072:
        /* <DEDUP_REMOVED lines=39> */
.L_x_1071:
[----:B------:R-:W-:Y:S05]  /*32b0*/  BSYNC.RECONVERGENT B2 ;  /* 0x0000000000027941 */ /* 0x000fea0003800200 */
.L_x_1070:
        /* <DEDUP_REMOVED lines=27> */
.L_x_1074:
[----:B------:R-:W-:Y:S05]  /*3470*/  BSYNC.RECONVERGENT B2 ;  /* 0x0000000000027941 */ /* 0x000fea0003800200 */
.L_x_1073:
        /* <DEDUP_REMOVED lines=10> */
.L_x_1066:
[----:B------:R-:W-:Y:S05]  /*3520*/  BSYNC.RECONVERGENT B1 ;  /* 0x0000000000017941 */ /* 0x000fea0003800200 */
.L_x_1064:
        /* <DEDUP_REMOVED lines=39> */
.L_x_1036:
[----:B------:R-:W-:Y:S05]  /*37a0*/  BSYNC.RECONVERGENT B0 ;  /* 0x0000000000007941 */ /* 0x000fea0003800200 */
.L_x_1020:
[----:B------:R-:W-:Y:S05]  /*37b0*/  @P0 EXIT ;  /* 0x000000000000094d */ /* 0x000fea0003800000 */
[----:B0-23--:R-:W0:Y:S01]  /*37c0*/  LDC.64 R2, c[0x0][0x388] ;  /* 0x0000e200ff027b82 */ /* 0x00de220000000a00 */
[----:B------:R-:W1:Y:S02]  /*37d0*/  LDCU UR4, c[0x0][0x398] ;  /* 0x00007300ff0477ac */ /* 0x000e640008000800 */
[----:B-1--4-:R-:W-:-:S05]  /*37e0*/  VIMNMX R5, PT, PT, R5, UR4, !PT ;  /* 0x0000000405057c48 */ /* 0x012fca000ffe0100 */
[----:B0-----:R-:W-:Y:S01]  /*37f0*/  STG.E desc[UR6][R2.64], R5 ;  /* 0x0000000502007986 */ /* 0x001fe2000c101906 */
[----:B------:R-:W-:Y:S05]  /*3800*/  EXIT ;  /* 0x000000000000794d */ /* 0x000fea0003800000 */
.L_x_1075:
        /* <DEDUP_REMOVED lines=15> */
.L_x_1640:


//--------------------- .text._ZN3cub18CUB_300001_SM_10006detail6reduce18DeviceReduceKernelINS2_10policy_hubIijN4cuda3__47maximumIiEEE10Policy1000EN6thrust24THRUST_300001_SM_1000_NS10device_ptrIiEEjS8_iNS5_3std3__410__identityEEEvT0_PT3_T1_NS0_13GridEvenShareISL_EET2_T4_ --------------------------
	.section	.text._ZN3cub18CUB_300001_SM_10006detail6reduce18DeviceReduceKernelINS2_10policy_hubIijN4cuda3__47maximumIiEEE10Policy1000EN6thrust24THRUST_300001_SM_1000_NS10device_ptrIiEEjS8_iNS5_3std3__410__identityEEEvT0_PT3_T1_NS0_13GridEvenShareISL_EET2_T4_,"ax",@progbits
	.align	128
        .global         _ZN3cub18CUB_300001_SM_10006detail6reduce18DeviceReduceKernelINS2_10policy_hubIijN4cuda3__47maximumIiEEE10Policy1000EN6thrust24THRUST_300001_SM_1000_NS10device_ptrIiEEjS8_iNS5_3std3__410__identityEEEvT0_PT3_T1_NS0_13GridEvenShareISL_EET2_T4_
        .type           _ZN3cub18CUB_300001_SM_10006detail6reduce18DeviceReduceKernelINS2_10policy_hubIijN4cuda3__47maximumIiEEE10Policy1000EN6thrust24THRUST_300001_SM_1000_NS10device_ptrIiEEjS8_iNS5_3std3__410__identityEEEvT0_PT3_T1_NS0_13GridEvenShareISL_EET2_T4_,@function
        .size           _ZN3cub18CUB_300001_SM_10006detail6reduce18DeviceReduceKernelINS2_10policy_hubIijN4cuda3__47maximumIiEEE10Policy1000EN6thrust24THRUST_300001_SM_1000_NS10device_ptrIiEEjS8_iNS5_3std3__410__identityEEEvT0_PT3_T1_NS0_13GridEvenShareISL_EET2_T4_,(.L_x_1641 - _ZN3cub18CUB_300001_SM_10006detail6reduce18DeviceReduceKernelINS2_10policy_hubIijN4cuda3__47maximumIiEEE10Policy1000EN6thrust24THRUST_300001_SM_1000_NS10device_ptrIiEEjS8_iNS5_3std3__410__identityEEEvT0_PT3_T1_NS0_13GridEvenShareISL_EET2_T4_)
        .other          _ZN3cub18CUB_300001_SM_10006detail6reduce18DeviceReduceKernelINS2_10policy_hubIijN4cuda3__47maximumIiEEE10Policy1000EN6thrust24THRUST_300001_SM_1000_NS10device_ptrIiEEjS8_iNS5_3std3__410__identityEEEvT0_PT3_T1_NS0_13GridEvenShareISL_EET2_T4_,@"STO_CUDA_ENTRY STV_DEFAULT"
_ZN3cub18CUB_300001_SM_10006detail6reduce18DeviceReduceKernelINS2_10policy_hubIijN4cuda3__47maximumIiEEE10Policy1000EN6thrust24THRUST_300001_SM_1000_NS10device_ptrIiEEjS8_iNS5_3std3__410__identityEEEvT0_PT3_T1_NS0_13GridEvenShareISL_EET2_T4_:
.text._ZN3cub18CUB_300001_SM_10006detail6reduce18DeviceReduceKernelINS2_10policy_hubIijN4cuda3__47maximumIiEEE10Policy1000EN6thrust24THRUST_300001_SM_1000_NS10device_ptrIiEEjS8_iNS5_3std3__410__identityEEEvT0_PT3_T1_NS0_13GridEvenShareISL_EET2_T4_:
        /* <DEDUP_REMOVED lines=20> */
.L_x_1079:
[----:B------:R-:W-:Y:S05]  /*0140*/  BSYNC.RECONVERGENT B1 ;  /* 0x0000000000017941 */ /* 0x000fea0003800200 */
.L_x_1078:
        /* <DEDUP_REMOVED lines=14> */
[----:B------:R-:W-:Y:S02]  /*0230*/  IMAD R4, R3, 0x1000, R4 ;  /* 0x0000100003047824 */ /* 0x000fe400078e0204 */
[----:B------:R-:W-:-:S07]  /*0240*/  IMAD.MOV R9, RZ, RZ, -R9 ;  /* 0x000000ffff097224 */ /* 0x000fce00078e0a09 */
.L_x_1085:
[----:B------:R-:W1:Y:S01]  /*0250*/  LDC.64 R12, c[0x0][0x380] ;  /* 0x0000e000ff0c7b82 */ /* 0x000e620000000a00 */
[C---:B------:R-:W-:Y:S02]  /*0260*/  VIADD R17, R4.reuse, 0x100 ;  /* 0x0000010004117836 */ /* 0x040fe40000000000 */
[----:B-1----:R-:W-:-:S04]  /*0270*/  IMAD.WIDE.U32 R26, R4, 0x4, R12 ;  /* 0x00000004041a7825 */ /* 0x002fc800078e000c */
[--C-:B------:R-:W-:Y:S02]  /*0280*/  IMAD.WIDE.U32 R16, R17, 0x4, R12.reuse ;  /* 0x0000000411107825 */ /* 0x100fe400078e000c */
[----:B------:R-:W2:Y:S04]  /*0290*/  LDG.E R26, desc[UR6][R26.64] ;  /* 0x000000061a1a7981 */ /* 0x000ea8000c1e1900 */
[----:B0-----:R0:W2:Y:S01]  /*02a0*/  LDG.E R15, desc[UR6][R16.64] ;  /* 0x00000006100f7981 */ /* 0x0010a2000c1e1900 */
[C---:B------:R-:W-:Y:S02]  /*02b0*/  VIADD R29, R4.reuse, 0x200 ;  /* 0x00000200041d7836 */ /* 0x040fe40000000000 */
[----:B------:R-:W-:Y:S02]  /*02c0*/  VIADD R23, R4, 0x600 ;  /* 0x0000060004177836 */ /* 0x000fe40000000000 */
[----:B------:R-:W-:-:S04]  /*02d0*/  IMAD.WIDE.U32 R28, R29, 0x4, R12 ;  /* 0x000000041d1c7825 */ /* 0x000fc800078e000c */
[----:B------:R-:W-:Y:S01]  /*02e0*/  VIADD R11, R4, 0x300 ;  /* 0x00000300040b7836 */ /* 0x000fe20000000000 */
[----:B------:R1:W3:Y:S01]  /*02f0*/  LDG.E R25, desc[UR6][R28.64] ;  /* 0x000000061c197981 */ /* 0x0002e2000c1e1900 */
[----:B0-----:R-:W-:-:S04]  /*0300*/  IMAD.WIDE.U32 R16, R23, 0x4, R12 ;  /* 0x0000000417107825 */ /* 0x001fc800078e000c */
[C---:B------:R-:W-:Y:S01]  /*0310*/  VIADD R19, R4.reuse, 0x400 ;  /* 0x0000040004137836 */ /* 0x040fe20000000000 */
[----:B------:R0:W4:Y:S01]  /*0320*/  LDG.E R22, desc[UR6][R16.64] ;  /* 0x0000000610167981 */ /* 0x000122000c1e1900 */
[C---:B------:R-:W-:Y:S02]  /*0330*/  VIADD R21, R4.reuse, 0x500 ;  /* 0x0000050004157836 */ /* 0x040fe40000000000 */
[C---:B------:R-:W-:Y:S02]  /*0340*/  VIADD R27, R4.reuse, 0x700 ;  /* 0x00000700041b7836 */ /* 0x040fe40000000000 */
[----:B-1----:R-:W-:Y:S02]  /*0350*/  VIADD R29, R4, 0x800 ;  /* 0x00000800041d7836 */ /* 0x002fe40000000000 */
        /* <DEDUP_REMOVED lines=21> */
[----:B--2--5:R-:W-:Y:S01]  /*04b0*/  VIMNMX3 R26, R14, R26, R15, !PT ;  /* 0x0000001a0e1a720f */ /* 0x024fe2000780010f */
        /* <DEDUP_REMOVED lines=10> */
[----:B---3--:R-:W-:Y:S01]  /*0560*/  VIMNMX3 R7, R26, R25, R7, !PT ;  /* 0x000000191a07720f */ /* 0x008fe20007800107 */
[----:B------:R-:W-:-:S03]  /*0570*/  VIADD R9, R9, 0x10 ;  /* 0x0000001009097836 */ /* 0x000fc60000000000 */
[----:B----4-:R-:W-:Y:S02]  /*0580*/  VIMNMX3 R7, R7, R24, R23, !PT ;  /* 0x000000180707720f */ /* 0x010fe40007800117 */
[----:B------:R-:W-:Y:S02]  /*0590*/  ISETP.NE.AND P0, PT, R9, RZ, PT ;  /* 0x000000ff0900720c */ /* 0x000fe40003f05270 */
[----:B------:R-:W-:Y:S01]  /*05a0*/  VIMNMX3 R7, R7, R22, R19, !PT ;  /* 0x000000160707720f */ /* 0x000fe20007800113 */
[----:B------:R-:W-:Y:S02]  /*05b0*/  VIADD R8, R8, 0x1000 ;  /* 0x0000100008087836 */ /* 0x000fe40000000000 */
[----:B------:R-:W-:Y:S01]  /*05c0*/  VIADD R4, R4, 0x1000 ;  /* 0x0000100004047836 */ /* 0x000fe20000000000 */
[----:B------:R-:W-:-:S04]  /*05d0*/  VIMNMX3 R7, R7, R18, R11, !PT ;  /* 0x000000120707720f */ /* 0x000fc8000780010b */
[----:B--2---:R-:W-:-:S04]  /*05e0*/  VIMNMX3 R7, R7, R10, R15, !PT ;  /* 0x0000000a0707720f */ /* 0x004fc8000780010f */
[----:B------:R-:W-:-:S04]  /*05f0*/  VIMNMX3 R7, R7, R16, R29, !PT ;  /* 0x000000100707720f */ /* 0x000fc8000780011d */
[----:B------:R-:W-:Y:S01]  /*0600*/  VIMNMX3 R14, R7, R20, R12, !PT ;  /* 0x00000014070e720f */ /* 0x000fe2000780010c */
[----:B------:R-:W-:Y:S06]  /*0610*/  @P0 BRA `(.L_x_1085) ;  /* 0xfffffffc000c0947 */ /* 0x000fec000383ffff */
[----:B------:R-:W-:Y:S05]  /*0620*/  BSYNC.RECONVERGENT B3 ;  /* 0x0000000000037941 */ /* 0x000fea0003800200 */
.L_x_1084:
[----:B------:R-:W-:-:S07]  /*0630*/  VIADD R4, R8, 0xfffff800 ;  /* 0xfffff80008047836 */ /* 0x000fce0000000000 */
.L_x_1083:
[----:B------:R-:W-:Y:S05]  /*0640*/  BSYNC.RECONVERGENT B2 ;  /* 0x0000000000027941 */ /* 0x000fea0003800200 */
.L_x_1082:
        /* <DEDUP_REMOVED lines=8> */
[----:B------:R-:W-:-:S05]  /*06d0*/  LEA R27, R3, R4, 0xc ;  /* 0x00000004031b7211 */ /* 0x000fca00078e60ff */
[C---:B------:R-:W-:Y:S02]  /*06e0*/  VIADD R21, R27.reuse, 0x100 ;  /* 0x000001001b157836 */ /* 0x040fe40000000000 */
[C---:B------:R-:W-:Y:S02]  /*06f0*/  VIADD R17, R27.reuse, 0x300 ;  /* 0x000003001b117836 */ /* 0x040fe40000000000 */
[C---:B------:R-:W-:Y:S02]  /*0700*/  VIADD R23, R27.reuse, 0x200 ;  /* 0x000002001b177836 */ /* 0x040fe40000000000 */
[C---:B------:R-:W-:Y:S02]  /*0710*/  VIADD R7, R27.reuse, 0x400 ;  /* 0x000004001b077836 */ /* 0x040fe40000000000 */
[C---:B------:R-:W-:Y:S02]  /*0720*/  VIADD R9, R27.reuse, 0x500 ;  /* 0x000005001b097836 */ /* 0x040fe40000000000 */
[----:B------:R-:W-:-:S02]  /*0730*/  VIADD R25, R27, 0x600 ;  /* 0x000006001b197836 */ /* 0x000fc40000000000 */
        /* <DEDUP_REMOVED lines=18> */
[----:B--2--5:R-:W-:-:S04]  /*0860*/  VIMNMX3 R18, R14, R15, R18, !PT ;  /* 0x0000000f0e12720f */ /* 0x024fc80007800112 */
[----:B---3--:R-:W-:-:S04]  /*0870*/  VIMNMX3 R18, R18, R19, R16, !PT ;  /* 0x000000131212720f */ /* 0x008fc80007800110 */
[----:B----4-:R-:W-:-:S04]  /*0880*/  VIMNMX3 R18, R18, R7, R8, !PT ;  /* 0x000000071212720f */ /* 0x010fc80007800108 */
[----:B------:R-:W-:-:S07]  /*0890*/  VIMNMX3 R14, R18, R13, R10, !PT ;  /* 0x0000000d120e720f */ /* 0x000fce000780010a */
.L_x_1087:
[----:B------:R-:W-:Y:S05]  /*08a0*/  BSYNC.RECONVERGENT B2 ;  /* 0x0000000000027941 */ /* 0x000fea0003800200 */
.L_x_1086:
        /* <DEDUP_REMOVED lines=9> */
[C---:B0-----:R-:W-:Y:S02]  /*0940*/  VIADD R15, R11.reuse, 0x200 ;  /* 0x000002000b0f7836 */ /* 0x041fe40000000000 */
[C---:B------:R-:W-:Y:S02]  /*0950*/  VIADD R17, R11.reuse, 0x300 ;  /* 0x000003000b117836 */ /* 0x040fe40000000000 */
        /* <DEDUP_REMOVED lines=9> */
[----:B--2--5:R-:W-:-:S04]  /*09f0*/  VIMNMX3 R14, R14, R9, R10, !PT ;  /* 0x000000090e0e720f */ /* 0x024fc8000780010a */
[----:B---3--:R-:W-:-:S07]  /*0a00*/  VIMNMX3 R14, R14, R13, R6, !PT ;  /* 0x0000000d0e0e720f */ /* 0x008fce0007800106 */
.L_x_1089:
[----:B------:R-:W-:Y:S05]  /*0a10*/  BSYNC.RECONVERGENT B2 ;  /* 0x0000000000027941 */ /* 0x000fea0003800200 */
.L_x_1088:
[----:B------:R-:W-:Y:S05]  /*0a20*/  @!P1 BRA `(.L_x_1081) ;  /* 0x0000000000289947 */ /* 0x000fea0003800000 */
[----:B------:R-:W1:Y:S01]  /*0a30*/  LDC.64 R6, c[0x0][0x380] ;  /* 0x0000e000ff067b82 */ /* 0x000e620000000a00 */
[----:B------:R-:W-:Y:S02]  /*0a40*/  IMAD R9, R3, 0x1000, R4 ;  /* 0x0000100003097824 */ /* 0x000fe400078e0204 */
[----:B------:R-:W-:-:S07]  /*0a50*/  IMAD.MOV R8, RZ, RZ, -R5 ;  /* 0x000000ffff087224 */ /* 0x000fce00078e0a05 */
.L_x_1090:
[----:B-1----:R-:W-:-:S06]  /*0a60*/  IMAD.WIDE.U32 R4, R9, 0x4, R6 ;  /* 0x0000000409047825 */ /* 0x002fcc00078e0006 */
[----:B------:R-:W2:Y:S01]  /*0a70*/  LDG.E R5, desc[UR6][R4.64] ;  /* 0x0000000604057981 */ /* 0x000ea2000c1e1900 */
[----:B------:R-:W-:Y:S02]  /*0a80*/  VIADD R8, R8, 0x1 ;  /* 0x0000000108087836 */ /* 0x000fe40000000000 */
[----:B------:R-:W-:-:S03]  /*0a90*/  VIADD R9, R9, 0x100 ;  /* 0x0000010009097836 */ /* 0x000fc60000000000 */
[----:B------:R-:W-:Y:S02]  /*0aa0*/  ISETP.NE.AND P0, PT, R8, RZ, PT ;  /* 0x000000ff0800720c */ /* 0x000fe40003f05270 */
[----:B--2--5:R-:W-:-:S11]  /*0ab0*/  VIMNMX R14, PT, PT, R5, R14, !PT ;  /* 0x0000000e050e7248 */ /* 0x024fd60007fe0100 */
[----:B------:R-:W-:Y:S05]  /*0ac0*/  @P0 BRA `(.L_x_1090) ;  /* 0xfffffffc00e40947 */ /* 0x000fea000383ffff */
.L_x_1081:
[----:B------:R-:W-:Y:S05]  /*0ad0*/  BSYNC.RECONVERGENT B1 ;  /* 0x0000000000017941 */ /* 0x000fea0003800200 */
.L_x_1080:
[----:B------:R-:W-:-:S13]  /*0ae0*/  ISETP.GE.U32.AND P0, PT, R0, 0x100, PT ;  /* 0x000001000000780c */ /* 0x000fda0003f06070 */
[----:B------:R-:W-:Y:S05]  /*0af0*/  @!P0 BRA `(.L_x_1091) ;  /* 0x0000000000a08947 */ /* 0x000fea0003800000 */
[----:B------:R-:W1:Y:S01]  /*0b00*/  S2R R8, SR_LANEID ;  /* 0x0000000000087919 */ /* 0x000e620000000000 */
[----:B-----5:R-:W2:Y:S02]  /*0b10*/  SHFL.DOWN PT, R0, R14, 0x1, 0x1f ;  /* 0x08201f000e007f89 */ /* 0x020ea400000e0000 */
[----:B--2---:R-:W-:Y:S02]  /*0b20*/  VIMNMX R0, PT, PT, R0, R14, !PT ;  /* 0x0000000e00007248 */ /* 0x004fe40007fe0100 */
[C---:B-1----:R-:W-:Y:S02]  /*0b30*/  ISETP.GT.AND P0, PT, R8.reuse, 0x1e, PT ;  /* 0x0000001e0800780c */ /* 0x042fe40003f04270 */
[----:B------:R-:W-:Y:S02]  /*0b40*/  ISETP.NE.AND P1, PT, R8, RZ, PT ;  /* 0x000000ff0800720c */ /* 0x000fe40003f25270 */
[----:B------:R-:W-:Y:S02]  /*0b50*/  SEL R0, R14, R0, P0 ;  /* 0x000000000e007207 */ /* 0x000fe40000000000 */
[----:B------:R-:W-:-:S03]  /*0b60*/  ISETP.GT.AND P0, PT, R8, 0x1d, PT ;  /* 0x0000001d0800780c */ /* 0x000fc60003f04270 */
[----:B------:R-:W1:Y:S06]  /*0b70*/  SHFL.DOWN PT, R5, R0, 0x2, 0x1f ;  /* 0x08401f0000057f89 */ /* 0x000e6c00000e0000 */
[----:B------:R-:W2:Y:S01]  /*0b80*/  @!P1 S2R R7, SR_CgaCtaId ;  /* 0x0000000000079919 */ /* 0x000ea20000008800 */
[----:B------:R-:W-:Y:S02]  /*0b90*/  @!P1 MOV R6, 0x400 ;  /* 0x0000040000069802 */ /* 0x000fe40000000f00 */
[----:B------:R-:W-:-:S04]  /*0ba0*/  @!P1 SHF.R.U32.HI R4, RZ, 0x3, R2 ;  /* 0x00000003ff049819 */ /* 0x000fc80000011602 */
[----:B------:R-:W-:Y:S02]  /*0bb0*/  @!P1 LOP3.LUT R4, R4, 0x7c, RZ, 0xc0, !PT ;  /* 0x0000007c04049812 */ /* 0x000fe400078ec0ff */
[----:B-1----:R-:W-:Y:S02]  /*0bc0*/  @!P0 VIMNMX R0, PT, PT, R0, R5, !PT ;  /* 0x0000000500008248 */ /* 0x002fe40007fe0100 */
[----:B------:R-:W-:-:S03]  /*0bd0*/  ISETP.GT.AND P0, PT, R8, 0x1b, PT ;  /* 0x0000001b0800780c */ /* 0x000fc60003f04270 */
[----:B------:R-:W1:Y:S01]  /*0be0*/  SHFL.DOWN PT, R5, R0, 0x4, 0x1f ;  /* 0x08801f0000057f89 */ /* 0x000e6200000e0000 */
[----:B--2---:R-:W-:-:S05]  /*0bf0*/  @!P1 LEA R7, R7, R6, 0x18 ;  /* 0x0000000607079211 */ /* 0x004fca00078ec0ff */
[----:B------:R-:W-:-:S04]  /*0c00*/  @!P1 IMAD.IADD R4, R4, 0x1, R7 ;  /* 0x0000000104049824 */ /* 0x000fc800078e0207 */
[----:B-1----:R-:W-:Y:S02]  /*0c10*/  @!P0 VIMNMX R0, PT, PT, R0, R5, !PT ;  /* 0x0000000500008248 */ /* 0x002fe40007fe0100 */
[----:B------:R-:W-:-:S03]  /*0c20*/  ISETP.GT.AND P0, PT, R8, 0x17, PT ;  /* 0x000000170800780c */ /* 0x000fc60003f04270 */
[----:B------:R-:W1:Y:S10]  /*0c30*/  SHFL.DOWN PT, R5, R0, 0x8, 0x1f ;  /* 0x09001f0000057f89 */ /* 0x000e7400000e0000 */
[----:B-1----:R-:W-:-:S02]  /*0c40*/  @!P0 VIMNMX R0, PT, PT, R0, R5, !PT ;  /* 0x0000000500008248 */ /* 0x002fc40007fe0100 */
[----:B------:R-:W-:-:S03]  /*0c50*/  ISETP.NE.AND P0, PT, R2, RZ, PT ;  /* 0x000000ff0200720c */ /* 0x000fc60003f05270 */
[----:B------:R-:W1:Y:S02]  /*0c60*/  SHFL.DOWN PT, R5, R0, 0x10, 0x1f ;  /* 0x0a001f0000057f89 */ /* 0x000e6400000e0000 */
[----:B-1----:R-:W-:-:S05]  /*0c70*/  VIMNMX R5, PT, PT, R0, R5, !PT ;  /* 0x0000000500057248 */ /* 0x002fca0007fe0100 */
        /* <DEDUP_REMOVED lines=9> */
[----:B--2---:R-:W1:Y:S04]  /*0d10*/  LDS.128 R4, [UR4+0x10] ;  /* 0x00001004ff047984 */ /* 0x004e680008000c00 */
[----:B------:R-:W2:Y:S01]  /*0d20*/  LDS.64 R10, [UR4+0x20] ;  /* 0x00002004ff0a7984 */ /* 0x000ea20008000a00 */
[----:B-1----:R-:W-:-:S04]  /*0d30*/  VIMNMX3 R0, R9, R0, R4, !PT ;  /* 0x000000000900720f */ /* 0x002fc80007800104 */
[----:B------:R-:W-:-:S04]  /*0d40*/  VIMNMX3 R0, R0, R5, R6, !PT ;  /* 0x000000050000720f */ /* 0x000fc80007800106 */
[----:B--2---:R-:W-:-:S04]  /*0d50*/  VIMNMX3 R0, R0, R7, R10, !PT ;  /* 0x000000070000720f */ /* 0x004fc8000780010a */
[----:B------:R-:W-:Y:S01]  /*0d60*/  VIMNMX R9, PT, PT, R0, R11, !PT ;  /* 0x0000000b00097248 */ /* 0x000fe20007fe0100 */
[----:B------:R-:W-:Y:S06]  /*0d70*/  BRA `(.L_x_1092) ;  /* 0x0000001400507947 */ /* 0x000fec0003800000 */
.L_x_1091:
[----:B------:R-:W1:Y:S01]  /*0d80*/  S2R R8, SR_LANEID ;  /* 0x0000000000087919 */ /* 0x000e620000000000 */
[----:B------:R-:W-:-:S04]  /*0d90*/  LOP3.LUT R4, R2, 0x3e0, RZ, 0xc0, !PT ;  /* 0x000003e002047812 */ /* 0x000fc800078ec0ff */
[----:B------:R-:W-:Y:S01]  /*0da0*/  LOP3.LUT R7, RZ, R4, RZ, 0x33, !PT ;  /* 0x00000004ff077212 */ /* 0x000fe200078e33ff */
[----:B------:R-:W-:-:S04]  /*0db0*/  VIADD R5, R4, 0x20 ;  /* 0x0000002004057836 */ /* 0x000fc80000000000 */
[----:B------:R-:W-:Y:S01]  /*0dc0*/  IMAD.IADD R7, R0, 0x1, R7 ;  /* 0x0000000100077824 */ /* 0x000fe200078e0207 */
[----:B------:R-:W-:-:S04]  /*0dd0*/  ISETP.GT.U32.AND P0, PT, R5, R0, PT ;  /* 0x000000000500720c */ /* 0x000fc80003f04070 */
[----:B------:R-:W-:-:S05]  /*0de0*/  SEL R7, R7, 0x1f, P0 ;  /* 0x0000001f07077807 */ /* 0x000fca0000000000 */
[----:B-----5:R-:W2:Y:S01]  /*0df0*/  SHFL.DOWN PT, R4, R14, 0x1, R7 ;  /* 0x082000000e047989 */ /* 0x020ea200000e0007 */
[C---:B-1----:R-:W-:Y:S02]  /*0e00*/  ISETP.GE.AND P0, PT, R8.reuse, R7, PT ;  /* 0x000000070800720c */ /* 0x042fe40003f06270 */
[C---:B------:R-:W-:Y:S02]  /*0e10*/  IADD3 R6, PT, PT, R8.reuse, 0x2, RZ ;  /* 0x0000000208067810 */ /* 0x040fe40007ffe0ff */
[----:B------:R-:W-:-:S09]  /*0e20*/  ISETP.NE.AND P1, PT, R8, RZ, PT ;  /* 0x000000ff0800720c */ /* 0x000fd20003f25270 */
[----:B--2---:R-:W-:Y:S02]  /*0e30*/  @!P0 VIMNMX R14, PT, PT, R4, R14, !PT ;  /* 0x0000000e040e8248 */ /* 0x004fe40007fe0100 */
[----:B------:R-:W-:Y:S01]  /*0e40*/  ISETP.GT.AND P0, PT, R6, R7, PT ;  /* 0x000000070600720c */ /* 0x000fe20003f04270 */
[----:B------:R-:W-:Y:S01]  /*0e50*/  VIADD R6, R8, 0x4 ;  /* 0x0000000408067836 */ /* 0x000fe20000000000 */
[----:B------:R-:W1:Y:S01]  /*0e60*/  @!P1 S2R R9, SR_CgaCtaId ;  /* 0x0000000000099919 */ /* 0x000e620000008800 */
[----:B------:R-:W-:Y:S01]  /*0e70*/  @!P1 SHF.R.U32.HI R5, RZ, 0x3, R2 ;  /* 0x00000003ff059819 */ /* 0x000fe20000011602 */
[----:B------:R-:W2:Y:S03]  /*0e80*/  SHFL.DOWN PT, R4, R14, 0x2, R7 ;  /* 0x084000000e047989 */ /* 0x000ea600000e0007 */
[----:B------:R-:W-:-:S06]  /*0e90*/  @!P1 LOP3.LUT R5, R5, 0x7c, RZ, 0xc0, !PT ;  /* 0x0000007c05059812 */ /* 0x000fcc00078ec0ff */
[----:B--2---:R-:W-:Y:S02]  /*0ea0*/  @!P0 VIMNMX R14, PT, PT, R14, R4, !PT ;  /* 0x000000040e0e8248 */ /* 0x004fe40007fe0100 */
[----:B------:R-:W-:Y:S01]  /*0eb0*/  ISETP.GT.AND P0, PT, R6, R7, PT ;  /* 0x000000070600720c */ /* 0x000fe20003f04270 */
[----:B------:R-:W-:Y:S02]  /*0ec0*/  VIADD R6, R8, 0x8 ;  /* 0x0000000808067836 */ /* 0x000fe40000000000 */
[----:B------:R-:W2:Y:S10]  /*0ed0*/  SHFL.DOWN PT, R4, R14, 0x4, R7 ;  /* 0x088000000e047989 */ /* 0x000eb400000e0007 */
[----:B--2---:R-:W-:-:S02]  /*0ee0*/  @!P0 VIMNMX R14, PT, PT, R14, R4, !PT ;  /* 0x000000040e0e8248 */ /* 0x004fc40007fe0100 */
[----:B------:R-:W-:Y:S01]  /*0ef0*/  ISETP.GT.AND P0, PT, R6, R7, PT ;  /* 0x000000070600720c */ /* 0x000fe20003f04270 */
[----:B------:R-:W-:Y:S02]  /*0f00*/  VIADD R6, R8, 0x10 ;  /* 0x0000001008067836 */ /* 0x000fe40000000000 */
[----:B------:R-:W2:Y:S10]  /*0f10*/  SHFL.DOWN PT, R4, R14, 0x8, R7 ;  /* 0x090000000e047989 */ /* 0x000eb400000e0007 */
[----:B--2---:R-:W-:-:S02]  /*0f20*/  @!P0 VIMNMX R14, PT, PT, R14, R4, !PT ;  /* 0x000000040e0e8248 */ /* 0x004fc40007fe0100 */
[----:B------:R-:W-:Y:S02]  /*0f30*/  ISETP.GT.AND P0, PT, R6, R7, PT ;  /* 0x000000070600720c */ /* 0x000fe40003f04270 */
[----:B------:R-:W-:Y:S01]  /*0f40*/  @!P1 MOV R6, 0x400 ;  /* 0x0000040000069802 */ /* 0x000fe20000000f00 */
[----:B------:R-:W2:Y:S03]  /*0f50*/  SHFL.DOWN PT, R4, R14, 0x10, R7 ;  /* 0x0a0000000e047989 */ /* 0x000ea600000e0007 */
[----:B-1----:R-:W-:-:S05]  /*0f60*/  @!P1 LEA R6, R9, R6, 0x18 ;  /* 0x0000000609069211 */ /* 0x002fca00078ec0ff */
[----:B------:R-:W-:Y:S02]  /*0f70*/  @!P1 IMAD.IADD R6, R5, 0x1, R6 ;  /* 0x0000000105069824 */ /* 0x000fe400078e0206 */
[----:B--2---:R-:W-:Y:S02]  /*0f80*/  @!P0 VIMNMX R14, PT, PT, R14, R4, !PT ;  /* 0x000000040e0e8248 */ /* 0x004fe40007fe0100 */
[----:B------:R-:W-:-:S03]  /*0f90*/  ISETP.NE.AND P0, PT, R2, RZ, PT ;  /* 0x000000ff0200720c */ /* 0x000fc60003f05270 */
[----:B------:R-:W-:-:S05]  /*0fa0*/  IMAD.MOV.U32 R9, RZ, RZ, R14 ;  /* 0x000000ffff097224 */ /* 0x000fca00078e000e */
[----:B------:R1:W-:Y:S01]  /*0fb0*/  @!P1 STS [R6+0x8], R9 ;  /* 0x0000080906009388 */ /* 0x0003e20000000800 */
[----:B------:R-:W-:Y:S06]  /*0fc0*/  BAR.SYNC.DEFER_BLOCKING 0x0 ;  /* 0x0000000000007b1d */ /* 0x000fec0000010000 */
[----:B------:R-:W-:Y:S05]  /*0fd0*/  @P0 BRA `(.L_x_1092) ;  /* 0x0000001000b80947 */ /* 0x000fea0003800000 */
[----:B------:R-:W2:Y:S01]  /*0fe0*/  S2UR UR5, SR_CgaCtaId ;  /* 0x00000000000579c3 */ /* 0x000ea20000008800 */
[----:B------:R-:W-:Y:S01]  /*0ff0*/  UMOV UR4, 0x400 ;  /* 0x0000040000047882 */ /* 0x000fe20000000000 */
[C---:B------:R-:W-:Y:S02]  /*1000*/  ISETP.GT.U32.AND P2, PT, R0.reuse, 0x20, PT ;  /* 0x000000200000780c */ /* 0x040fe40003f44070 */
[C---:B------:R-:W-:Y:S02]  /*1010*/  ISETP.GT.U32.AND P4, PT, R0.reuse, 0x40, PT ;  /* 0x000000400000780c */ /* 0x040fe40003f84070 */
[C---:B------:R-:W-:Y:S02]  /*1020*/  ISETP.GT.U32.AND P3, PT, R0.reuse, 0x60, PT ;  /* 0x000000600000780c */ /* 0x040fe40003f64070 */
[----:B------:R-:W-:Y:S01]  /*1030*/  ISETP.GT.U32.AND P1, PT, R0, 0x80, PT ;  /* 0x000000800000780c */ /* 0x000fe20003f24070 */
[----:B--2---:R-:W-:-:S09]  /*1040*/  ULEA UR4, UR5, UR4, 0x18 ;  /* 0x0000000405047291 */ /* 0x004fd2000f8ec0ff */
[----:B------:R-:W2:Y:S04]  /*1050*/  LDS R2, [UR4+0xc] ;  /* 0x00000c04ff027984 */ /* 0x000ea80008000800 */
[----:B-1----:R-:W1:Y:S04]  /*1060*/  LDS.128 R4, [UR4+0x10] ;  /* 0x00001004ff047984 */ /* 0x002e680008000c00 */
[----:B------:R-:W3:Y:S01]  /*1070*/  LDS.64 R10, [UR4+0x20] ;  /* 0x00002004ff0a7984 */ /* 0x000ee20008000a00 */
[----:B--2---:R-:W-:Y:S02]  /*1080*/  @P2 VIMNMX R9, PT, PT, R9, R2, !PT ;  /* 0x0000000209092248 */ /* 0x004fe40007fe0100 */
[----:B------:R-:W-:-:S02]  /*1090*/  ISETP.GT.U32.AND P2, PT, R0, 0xa0, PT ;  /* 0x000000a00000780c */ /* 0x000fc40003f44070 */
[----:B-1----:R-:W-:Y:S02]  /*10a0*/  @P4 VIMNMX R9, PT, PT, R9, R4, !PT ;  /* 0x0000000409094248 */ /* 0x002fe40007fe0100 */
[C---:B------:R-:W-:Y:S02]  /*10b0*/  ISETP.GT.U32.AND P4, PT, R0.reuse, 0xc0, PT ;  /* 0x000000c00000780c */ /* 0x040fe40003f84070 */
[----:B------:R-:W-:Y:S02]  /*10c0*/  @P3 VIMNMX R9, PT, PT, R9, R5, !PT ;  /* 0x0000000509093248 */ /* 0x000fe40007fe0100 */
[----:B------:R-:W-:Y:S02]  /*10d0*/  ISETP.GT.U32.AND P3, PT, R0, 0xe0, PT ;  /* 0x000000e00000780c */ /* 0x000fe40003f64070 */
[----:B------:R-:W-:-:S04]  /*10e0*/  @P1 VIMNMX R9, PT, PT, R9, R6, !PT ;  /* 0x0000000609091248 */ /* 0x000fc80007fe0100 */
[----:B------:R-:W-:-:S04]  /*10f0*/  @P2 VIMNMX R9, PT, PT, R9, R7, !PT ;  /* 0x0000000709092248 */ /* 0x000fc80007fe0100 */
[----:B---3--:R-:W-:-:S04]  /*1100*/  @P4 VIMNMX R9, PT, PT, R9, R10, !PT ;  /* 0x0000000a09094248 */ /* 0x008fc80007fe0100 */
[----:B------:R-:W-:Y:S01]  /*1110*/  @P3 VIMNMX R9, PT, PT, R9, R11, !PT ;  /* 0x0000000b09093248 */ /* 0x000fe20007fe0100 */
[----:B------:R-:W-:Y:S06]  /*1120*/  BRA `(.L_x_1092) ;  /* 0x0000001000647947 */ /* 0x000fec0003800000 */
.L_x_1077:
[----:B------:R-:W0:Y:S01]  /*1130*/  S2R R2, SR_TID.X ;  /* 0x0000000000027919 */ /* 0x000e220000002100 */
[----:B------:R-:W1:Y:S02]  /*1140*/  LDCU.64 UR4, c[0x0][0x380] ;  /* 0x00007000ff0477ac */ /* 0x000e640008000a00 */
[----:B-1----:R-:W-:Y:S02]  /*1150*/  IMAD.U32 R4, RZ, RZ, UR4 ;  /* 0x00000004ff047e24 */ /* 0x002fe4000f8e00ff */
        /* <DEDUP_REMOVED lines=41> */
.L_x_1095:
[----:B------:R-:W2:Y:S02]  /*13f0*/  S2R R10, SR_TID.X ;  /* 0x00000000000a7919 */ /* 0x000ea40000002100 */
[----:B--2---:R-:W-:-:S04]  /*1400*/  IMAD.IADD R11, R10, 0x1, R9 ;  /* 0x000000010a0b7824 */ /* 0x004fc800078e0209 */
[----:B-1----:R-:W-:-:S05]  /*1410*/  IMAD.WIDE.U32 R10, R11, 0x4, R4 ;  /* 0x000000040b0a7825 */ /* 0x002fca00078e0004 */
        /* <DEDUP_REMOVED lines=11> */
[----:B------:R-:W5:Y:S01]  /*14d0*/  LDG.E R20, desc[UR6][R10.64+0x3c00] ;  /* 0x003c00060a147981 */ /* 0x000f62000c1e1900 */
[----:B--2---:R-:W-:-:S03]  /*14e0*/  VIMNMX3 R29, R29, R12, R14, !PT ;  /* 0x0000000c1d1d720f */ /* 0x004fc6000780010e */
[----:B------:R-:W5:Y:S04]  /*14f0*/  LDG.E R12, desc[UR6][R10.64+0x1400] ;  /* 0x001400060a0c7981 */ /* 0x000f68000c1e1900 */
[----:B------:R-:W2:Y:S01]  /*1500*/  LDG.E R14, desc[UR6][R10.64+0x3400] ;  /* 0x003400060a0e7981 */ /* 0x000ea2000c1e1900 */
[----:B---3--:R-:W-:-:S03]  /*1510*/  VIMNMX3 R16, R16, R15, R17, !PT ;  /* 0x0000000f1010720f */ /* 0x008fc60007800111 */
[----:B------:R-:W2:Y:S04]  /*1520*/  LDG.E R17, desc[UR6][R10.64+0x2c00] ;  /* 0x002c00060a117981 */ /* 0x000ea8000c1e1900 */
[----:B------:R-:W3:Y:S01]  /*1530*/  LDG.E R15, desc[UR6][R10.64+0x3800] ;  /* 0x003800060a0f7981 */ /* 0x000ee2000c1e1900 */
[----:B----4-:R-:W-:Y:S01]  /*1540*/  VIMNMX3 R22, R22, R23, R24, !PT ;  /* 0x000000171616720f */ /* 0x010fe20007800118 */
[----:B0-----:R-:W-:-:S05]  /*1550*/  IMAD.IADD R24, R8, 0x1, -R9 ;  /* 0x0000000108187824 */ /* 0x001fca00078e0a09 */
[----:B------:R-:W-:Y:S02]  /*1560*/  ISETP.GE.U32.AND P0, PT, R24, R13, PT ;  /* 0x0000000d1800720c */ /* 0x000fe40003f06070 */
[----:B-----5:R-:W-:-:S04]  /*1570*/  VIMNMX3 R12, R12, R19, R21, !PT ;  /* 0x000000130c0c720f */ /* 0x020fc80007800115 */
[----:B------:R-:W-:Y:S02]  /*1580*/  VIMNMX3 R29, R29, R16, R12, !PT ;  /* 0x000000101d1d720f */ /* 0x000fe4000780010c */
[----:B--2---:R-:W-:Y:S02]  /*1590*/  VIMNMX3 R17, R17, R18, R14, !PT ;  /* 0x000000121111720f */ /* 0x004fe4000780010e */
[----:B---3--:R-:W-:-:S04]  /*15a0*/  VIMNMX R15, PT, PT, R15, R20, !PT ;  /* 0x000000140f0f7248 */ /* 0x008fc80007fe0100 */
[----:B------:R-:W-:-:S04]  /*15b0*/  VIMNMX3 R22, R22, R17, R15, !PT ;  /* 0x000000111616720f */ /* 0x000fc8000780010f */
[----:B------:R-:W-:Y:S01]  /*15c0*/  VIMNMX R29, PT, PT, R29, R22, !PT ;  /* 0x000000161d1d7248 */ /* 0x000fe20007fe0100 */
[----:B------:R-:W-:Y:S06]  /*15d0*/  @!P0 BRA `(.L_x_1093) ;  /* 0x00000008009c8947 */ /* 0x000fec0003800000 */
[C---:B------:R-:W-:Y:S01]  /*15e0*/  IMAD.IADD R9, R13.reuse, 0x1, R9 ;  /* 0x000000010d097824 */ /* 0x040fe200078e0209 */
[----:B------:R-:W-:Y:S01]  /*15f0*/  UIADD3 UR4, UPT, UPT, UR4, 0x1, URZ ;  /* 0x0000000104047890 */ /* 0x000fe2000fffe0ff */
[----:B------:R-:W-:Y:S02]  /*1600*/  IMAD.IADD R2, R13, 0x1, R2 ;  /* 0x000000010d027824 */ /* 0x000fe400078e0202 */
[----:B------:R-:W-:Y:S01]  /*1610*/  IMAD.IADD R6, R6, 0x1, -R13 ;  /* 0x0000000106067824 */ /* 0x000fe200078e0a0d */
[----:B------:R-:W-:Y:S01]  /*1620*/  ISETP.GT.U32.AND P0, PT, R9, R0, PT ;  /* 0x000000000900720c */ /* 0x000fe20003f04070 */
[----:B------:R-:W-:-:S12]  /*1630*/  IMAD.IADD R7, R13, 0x1, R7 ;  /* 0x000000010d077824 */ /* 0x000fd800078e0207 */
[----:B------:R-:W-:Y:S05]  /*1640*/  @!P0 BRA `(.L_x_1095) ;  /* 0xfffffffc00688947 */ /* 0x000fea000383ffff */
.L_x_1094:
        /* <DEDUP_REMOVED lines=10> */
[----:B0-----:R-:W-:-:S04]  /*16f0*/  IMAD.SHL.U32 R10, R10, 0x1000, RZ ;  /* 0x000010000a0a7824 */ /* 0x001fc800078e00ff */
[----:B------:R-:W-:-:S05]  /*1700*/  IMAD R10, R3, 0x1000, R10 ;  /* 0x00001000030a7824 */ /* 0x000fca00078e020a */
[----:B------:R-:W-:Y:S01]  /*1710*/  IADD3 R8, PT, PT, -R10, R8, R11 ;  /* 0x000000080a087210 */ /* 0x000fe20007ffe10b */
[----:B-1----:R-:W-:Y:S01]  /*1720*/  IMAD R11, R0, UR4, RZ ;  /* 0x00000004000b7c24 */ /* 0x002fe2000f8e02ff */
[----:B------:R-:W-:-:S03]  /*1730*/  MOV R0, R13 ;  /* 0x0000000d00007202 */ /* 0x000fc60000000f00 */
        /* <DEDUP_REMOVED lines=10> */
.L_x_1100:
[C---:B------:R-:W-:Y:S02]  /*17e0*/  VIADD R15, R7.reuse, 0xfffff800 ;  /* 0xfffff800070f7836 */ /* 0x040fe40000000000 */
[----:B------:R-:W-:Y:S02]  /*17f0*/  VIADD R21, R7, 0xfffff900 ;  /* 0xfffff90007157836 */ /* 0x000fe40000000000 */
[----:B------:R-:W-:-:S04]  /*1800*/  IMAD.WIDE.U32 R14, R15, 0x4, R4 ;  /* 0x000000040f0e7825 */ /* 0x000fc800078e0004 */
[--C-:B------:R-:W-:Y:S01]  /*1810*/  IMAD.WIDE.U32 R20, R21, 0x4, R4.reuse ;  /* 0x0000000415147825 */ /* 0x100fe200078e0004 */
[----:B------:R0:W2:Y:S04]  /*1820*/  LDG.E R28, desc[UR6][R14.64] ;  /* 0x000000060e1c7981 */ /* 0x0000a8000c1e1900 */
[----:B------:R1:W2:Y:S01]  /*1830*/  LDG.E R27, desc[UR6][R20.64] ;  /* 0x00000006141b7981 */ /* 0x0002a2000c1e1900 */
[C---:B------:R-:W-:Y:S02]  /*1840*/  VIADD R17, R7.reuse, 0xfffffa00 ;  /* 0xfffffa0007117836 */ /* 0x040fe40000000000 */
[----:B------:R-:W-:Y:S02]  /*1850*/  VIADD R19, R7, 0xfffffb00 ;  /* 0xfffffb0007137836 */ /* 0x000fe40000000000 */
[----:B------:R-:W-:-:S04]  /*1860*/  IMAD.WIDE.U32 R16, R17, 0x4, R4 ;  /* 0x0000000411107825 */ /* 0x000fc800078e0004 */
[--C-:B------:R-:W-:Y:S01]  /*1870*/  IMAD.WIDE.U32 R18, R19, 0x4, R4.reuse ;  /* 0x0000000413127825 */ /* 0x100fe200078e0004 */
[----:B------:R3:W4:Y:S04]  /*1880*/  LDG.E R0, desc[UR6][R16.64] ;  /* 0x0000000610007981 */ /* 0x000728000c1e1900 */
[----:B------:R5:W4:Y:S01]  /*1890*/  LDG.E R13, desc[UR6][R18.64] ;  /* 0x00000006120d7981 */ /* 0x000b22000c1e1900 */
[C---:B------:R-:W-:Y:S02]  /*18a0*/  VIADD R22, R7.reuse, 0xfffffd00 ;  /* 0xfffffd0007167836 */ /* 0x040fe40000000000 */
[C---:B------:R-:W-:Y:S02]  /*18b0*/  VIADD R23, R7.reuse, 0xfffffc00 ;  /* 0xfffffc0007177836 */ /* 0x040fe40000000000 */
[----:B------:R-:W-:-:S04]  /*18c0*/  IMAD.WIDE.U32 R24, R7, 0x4, R4 ;  /* 0x0000000407187825 */ /* 0x000fc800078e0004 */
[----:B------:R-:W-:Y:S02]  /*18d0*/  VIADD R26, R7, 0xfffffe00 ;  /* 0xfffffe00071a7836 */ /* 0x000fe40000000000 */
[--C-:B0-----:R-:W-:Y:S01]  /*18e0*/  IMAD.WIDE.U32 R14, R22, 0x4, R4.reuse ;  /* 0x00000004160e7825 */ /* 0x101fe200078e0004 */
[----:B------:R-:W4:Y:S03]  /*18f0*/  LDG.E R24, desc[UR6][R24.64] ;  /* 0x0000000618187981 */ /* 0x000f26000c1e1900 */
[----:B-1----:R-:W-:-:S04]  /*1900*/  IMAD.WIDE.U32 R20, R23, 0x4, R4 ;  /* 0x0000000417147825 */ /* 0x002fc800078e0004 */
[----:B---3--:R-:W-:Y:S02]  /*1910*/  IMAD.WIDE.U32 R16, R26, 0x4, R4 ;  /* 0x000000041a107825 */ /* 0x008fe400078e0004 */
[----:B------:R0:W3:Y:S02]  /*1920*/  LDG.E R26, desc[UR6][R14.64] ;  /* 0x000000060e1a7981 */ /* 0x0000e4000c1e1900 */
[C---:B-----5:R-:W-:Y:S02]  /*1930*/  VIADD R19, R7.reuse, 0xffffff00 ;  /* 0xffffff0007137836 */ /* 0x060fe40000000000 */
[----:B------:R1:W3:Y:S01]  /*1940*/  LDG.E R25, desc[UR6][R20.64] ;  /* 0x0000000614197981 */ /* 0x0002e2000c1e1900 */
[----:B------:R-:W-:-:S03]  /*1950*/  VIADD R23, R7, 0x100 ;  /* 0x0000010007177836 */ /* 0x000fc60000000000 */
[----:B------:R-:W5:Y:S01]  /*1960*/  LDG.E R16, desc[UR6][R16.64] ;  /* 0x0000000610107981 */ /* 0x000f62000c1e1900 */
[C---:B0-----:R-:W-:Y:S02]  /*1970*/  VIADD R15, R7.reuse, 0x200 ;  /* 0x00000200070f7836 */ /* 0x041fe40000000000 */
[----:B-1----:R-:W-:Y:S02]  /*1980*/  VIADD R21, R7, 0x300 ;  /* 0x0000030007157836 */ /* 0x002fe40000000000 */
[----:B------:R-:W-:-:S04]  /*1990*/  IMAD.WIDE.U32 R18, R19, 0x4, R4 ;  /* 0x0000000413127825 */ /* 0x000fc800078e0004 */
[--C-:B------:R-:W-:Y:S02]  /*19a0*/  IMAD.WIDE.U32 R20, R21, 0x4, R4.reuse ;  /* 0x0000000415147825 */ /* 0x100fe400078e0004 */
[----:B------:R-:W5:Y:S02]  /*19b0*/  LDG.E R19, desc[UR6][R18.64] ;  /* 0x0000000612137981 */ /* 0x000f64000c1e1900 */
[----:B------:R-:W-:Y:S02]  /*19c0*/  IMAD.WIDE.U32 R22, R23, 0x4, R4 ;  /* 0x0000000417167825 */ /* 0x000fe400078e0004 */
[----:B------:R0:W5:Y:S04]  /*19d0*/  LDG.E R17, desc[UR6][R20.64] ;  /* 0x0000000614117981 */ /* 0x000168000c1e1900 */
[----:B------:R1:W5:Y:S01]  /*19e0*/  LDG.E R23, desc[UR6][R22.64] ;  /* 0x0000000616177981 */ /* 0x000362000c1e1900 */
[----:B0-----:R-:W-:-:S02]  /*19f0*/  VIADD R21, R7, 0x500 ;  /* 0x0000050007157836 */ /* 0x001fc40000000000 */
[----:B-1----:R-:W-:Y:S01]  /*1a00*/  VIADD R22, R7, 0x600 ;  /* 0x0000060007167836 */ /* 0x002fe20000000000 */
[----:B--2---:R-:W-:Y:S01]  /*1a10*/  VIMNMX3 R27, R29, R28, R27, !PT ;  /* 0x0000001c1d1b720f */ /* 0x004fe2000780011b */
[----:B------:R-:W-:-:S04]  /*1a20*/  IMAD.WIDE.U32 R28, R15, 0x4, R4 ;  /* 0x000000040f1c7825 */ /* 0x000fc800078e0004 */
[----:B------:R-:W-:Y:S02]  /*1a30*/  VIADD R15, R7, 0x400 ;  /* 0x00000400070f7836 */ /* 0x000fe40000000000 */
[----:B------:R-:W2:Y:S02]  /*1a40*/  LDG.E R28, desc[UR6][R28.64] ;  /* 0x000000061c1c7981 */ /* 0x000ea4000c1e1900 */
[----:B------:R-:W-:-:S05]  /*1a50*/  IMAD.WIDE.U32 R14, R15, 0x4, R4 ;  /* 0x000000040f0e7825 */ /* 0x000fca00078e0004 */
[----:B------:R0:W2:Y:S01]  /*1a60*/  LDG.E R18, desc[UR6][R14.64] ;  /* 0x000000060e127981 */ /* 0x0000a2000c1e1900 */
[----:B----4-:R-:W-:Y:S01]  /*1a70*/  VIMNMX3 R0, R27, R0, R13, !PT ;  /* 0x000000001b00720f */ /* 0x010fe2000780010d */
[----:B------:R-:W-:Y:S02]  /*1a80*/  VIADD R27, R7, 0x700 ;  /* 0x00000700071b7836 */ /* 0x000fe40000000000 */
[----:B0-----:R-:W-:-:S04]  /*1a90*/  IMAD.WIDE.U32 R14, R21, 0x4, R4 ;  /* 0x00000004150e7825 */ /* 0x001fc800078e0004 */
[--C-:B------:R-:W-:Y:S01]  /*1aa0*/  IMAD.WIDE.U32 R20, R22, 0x4, R4.reuse ;  /* 0x0000000416147825 */ /* 0x100fe200078e0004 */
[----:B------:R0:W4:Y:S04]  /*1ab0*/  LDG.E R13, desc[UR6][R14.64] ;  /* 0x000000060e0d7981 */ /* 0x000128000c1e1900 */
[----:B------:R-:W4:Y:S01]  /*1ac0*/  LDG.E R29, desc[UR6][R20.64] ;  /* 0x00000006141d7981 */ /* 0x000f22000c1e1900 */
[----:B0-----:R-:W-:-:S05]  /*1ad0*/  IMAD.WIDE.U32 R14, R27, 0x4, R4 ;  /* 0x000000041b0e7825 */ /* 0x001fca00078e0004 */
[----:B------:R-:W4:Y:S01]  /*1ae0*/  LDG.E R22, desc[UR6][R14.64] ;  /* 0x000000060e167981 */ /* 0x000f22000c1e1900 */
[----:B---3--:R-:W-:Y:S01]  /*1af0*/  VIMNMX3 R0, R0, R25, R26, !PT ;  /* 0x000000190000720f */ /* 0x008fe2000780011a */
[----:B------:R-:W-:-:S05]  /*1b00*/  VIADD R12, R12, 0x10 ;  /* 0x000000100c0c7836 */ /* 0x000fca0000000000 */
[----:B------:R-:W-:Y:S02]  /*1b10*/  ISETP.NE.AND P0, PT, R12, RZ, PT ;  /* 0x000000ff0c00720c */ /* 0x000fe40003f05270 */
[----:B-----5:R-:W-:-:S04]  /*1b20*/  VIMNMX3 R0, R0, R16, R19, !PT ;  /* 0x000000100000720f */ /* 0x020fc80007800113 */
[----:B------:R-:W-:Y:S01]  /*1b30*/  VIMNMX3 R0, R0, R24, R23, !PT ;  /* 0x000000180000720f */ /* 0x000fe20007800117 */
[----:B------:R-:W-:Y:S02]  /*1b40*/  VIADD R11, R11, 0x1000 ;  /* 0x000010000b0b7836 */ /* 0x000fe40000000000 */
[----:B------:R-:W-:Y:S01]  /*1b50*/  VIADD R7, R7, 0x1000 ;  /* 0x0000100007077836 */ /* 0x000fe20000000000 */
[----:B--2---:R-:W-:-:S04]  /*1b60*/  VIMNMX3 R0, R0, R28, R17, !PT ;  /* 0x0000001c0000720f */ /* 0x004fc80007800111 */
[----:B----4-:R-:W-:-:S04]  /*1b70*/  VIMNMX3 R0, R0, R18, R13, !PT ;  /* 0x000000120000720f */ /* 0x010fc8000780010d */
[----:B------:R-:W-:Y:S01]  /*1b80*/  VIMNMX3 R29, R0, R29, R22, !PT ;  /* 0x0000001d001d720f */ /* 0x000fe20007800116 */
[----:B------:R-:W-:Y:S06]  /*1b90*/  @P0 BRA `(.L_x_1100) ;  /* 0xfffffffc00100947 */ /* 0x000fec000383ffff */
[----:B------:R-:W-:Y:S05]  /*1ba0*/  BSYNC.RECONVERGENT B3 ;  /* 0x0000000000037941 */ /* 0x000fea0003800200 */
.L_x_1099:
[----:B------:R-:W-:-:S07]  /*1bb0*/  VIADD R0, R11, 0xfffff800 ;  /* 0xfffff8000b007836 */ /* 0x000fce0000000000 */
.L_x_1098:
[----:B------:R-:W-:Y:S05]  /*1bc0*/  BSYNC.RECONVERGENT B2 ;  /* 0x0000000000027941 */ /* 0x000fea0003800200 */
.L_x_1097:
[----:B------:R-:W-:-:S13]  /*1bd0*/  ISETP.NE.AND P0, PT, R10, RZ, PT ;  /* 0x000000ff0a00720c */ /* 0x000fda0003f05270 */
[----:B------:R-:W-:Y:S05]  /*1be0*/  @!P0 BRA `(.L_x_1096) ;  /* 0x0000000400148947 */ /* 0x000fea0003800000 */
[----:B------:R-:W-:Y:S01]  /*1bf0*/  ISETP.GE.U32.AND P0, PT, R10, 0x8, PT ;  /* 0x000000080a00780c */ /* 0x000fe20003f06070 */
[----:B------:R-:W-:Y:S01]  /*1c00*/  BSSY.RECONVERGENT B2, `(.L_x_1101) ;  /* 0x0000021000027945 */ /* 0x000fe20003800200 */
[----:B------:R-:W-:-:S04]  /*1c10*/  LOP3.LUT R23, R8, 0x7, RZ, 0xc0, !PT ;  /* 0x0000000708177812 */ /* 0x000fc800078ec0ff */
[----:B------:R-:W-:-:S07]  /*1c20*/  ISETP.NE.AND P1, PT, R23, RZ, PT ;  /* 0x000000ff1700720c */ /* 0x000fce0003f25270 */
[----:B------:R-:W-:Y:S06]  /*1c30*/  @!P0 BRA `(.L_x_1102) ;  /* 0x0000000000748947 */ /* 0x000fec0003800000 */
[----:B------:R-:W-:-:S05]  /*1c40*/  IADD3 R11, PT, PT, R0, R9, RZ ;  /* 0x00000009000b7210 */ /* 0x000fca0007ffe0ff */
        /* <DEDUP_REMOVED lines=9> */
[----:B------:R-:W-:Y:S01]  /*1ce0*/  VIADD R25, R11, 0x500 ;  /* 0x000005000b197836 */ /* 0x000fe20000000000 */
[----:B------:R-:W3:Y:S01]  /*1cf0*/  LDG.E R20, desc[UR6][R20.64] ;  /* 0x0000000614147981 */ /* 0x000ee2000c1e1900 */
[----:B------:R-:W-:-:S04]  /*1d00*/  IMAD.WIDE.U32 R12, R13, 0x4, R4 ;  /* 0x000000040d0c7825 */ /* 0x000fc800078e0004 */
[C---:B------:R-:W-:Y:S02]  /*1d10*/  VIADD R27, R11.reuse, 0x600 ;  /* 0x000006000b1b7836 */ /* 0x040fe40000000000 */
[----:B------:R-:W-:Y:S01]  /*1d20*/  VIADD R24, R11, 0x700 ;  /* 0x000007000b187836 */ /* 0x000fe20000000000 */
[----:B------:R-:W3:Y:S01]  /*1d30*/  LDG.E R12, desc[UR6][R12.64] ;  /* 0x000000060c0c7981 */ /* 0x000ee2000c1e1900 */
[----:B------:R-:W-:-:S04]  /*1d40*/  IMAD.WIDE.U32 R14, R15, 0x4, R4 ;  /* 0x000000040f0e7825 */ /* 0x000fc800078e0004 */
[--C-:B------:R-:W-:Y:S02]  /*1d50*/  IMAD.WIDE.U32 R10, R25, 0x4, R4.reuse ;  /* 0x00000004190a7825 */ /* 0x100fe400078e0004 */
[----:B------:R-:W4:Y:S02]  /*1d60*/  LDG.E R14, desc[UR6][R14.64] ;  /* 0x000000060e0e7981 */ /* 0x000f24000c1e1900 */
[--C-:B0-----:R-:W-:Y:S02]  /*1d70*/  IMAD.WIDE.U32 R16, R27, 0x4, R4.reuse ;  /* 0x000000041b107825 */ /* 0x101fe400078e0004 */
[----:B------:R-:W4:Y:S02]  /*1d80*/  LDG.E R10, desc[UR6][R10.64] ;  /* 0x000000060a0a7981 */ /* 0x000f24000c1e1900 */
[----:B-1----:R-:W-:Y:S02]  /*1d90*/  IMAD.WIDE.U32 R18, R24, 0x4, R4 ;  /* 0x0000000418127825 */ /* 0x002fe400078e0004 */
[----:B------:R-:W5:Y:S04]  /*1da0*/  LDG.E R16, desc[UR6][R16.64] ;  /* 0x0000000610107981 */ /* 0x000f68000c1e1900 */
[----:B------:R-:W5:Y:S01]  /*1db0*/  LDG.E R18, desc[UR6][R18.64] ;  /* 0x0000000612127981 */ /* 0x000f62000c1e1900 */
[----:B------:R-:W-:Y:S01]  /*1dc0*/  VIADD R0, R0, 0x800 ;  /* 0x0000080000007836 */ /* 0x000fe20000000000 */
[----:B--2---:R-:W-:-:S04]  /*1dd0*/  VIMNMX3 R7, R29, R22, R7, !PT ;  /* 0x000000161d07720f */ /* 0x004fc80007800107 */
[----:B---3--:R-:W-:-:S04]  /*1de0*/  VIMNMX3 R7, R7, R20, R12, !PT ;  /* 0x000000140707720f */ /* 0x008fc8000780010c */
[----:B----4-:R-:W-:-:S04]  /*1df0*/  VIMNMX3 R7, R7, R14, R10, !PT ;  /* 0x0000000e0707720f */ /* 0x010fc8000780010a */
[----:B-----5:R-:W-:-:S07]  /*1e00*/  VIMNMX3 R29, R7, R16, R18, !PT ;  /* 0x00000010071d720f */ /* 0x020fce0007800112 */
.L_x_1102:
[----:B------:R-:W-:Y:S05]  /*1e10*/  BSYNC.RECONVERGENT B2 ;  /* 0x0000000000027941 */ /* 0x000fea0003800200 */
.L_x_1101:
        /* <DEDUP_REMOVED lines=18> */
[----:B--2---:R-:W-:-:S04]  /*1f40*/  VIMNMX3 R29, R29, R8, R10, !PT ;  /* 0x000000081d1d720f */ /* 0x004fc8000780010a */
[----:B---3--:R-:W-:-:S07]  /*1f50*/  VIMNMX3 R29, R29, R12, R14, !PT ;  /* 0x0000000c1d1d720f */ /* 0x008fce000780010e */
.L_x_1104:
[----:B------:R-:W-:Y:S05]  /*1f60*/  BSYNC.RECONVERGENT B2 ;  /* 0x0000000000027941 */ /* 0x000fea0003800200 */
.L_x_1103:
[----:B------:R-:W-:Y:S05]  /*1f70*/  @!P1 BRA `(.L_x_1096) ;  /* 0x0000000000309947 */ /* 0x000fea0003800000 */
[----:B------:R-:W-:Y:S01]  /*1f80*/  LOP3.LUT R6, R6, 0xffff, RZ, 0xc0, !PT ;  /* 0x0000ffff06067812 */ /* 0x000fe200078ec0ff */
[----:B------:R-:W-:-:S03]  /*1f90*/  IMAD.IADD R9, R0, 0x1, R2 ;  /* 0x0000000100097824 */ /* 0x000fc600078e0202 */
[----:B------:R-:W-:-:S04]  /*1fa0*/  LEA.HI R6, R6, 0x1, RZ, 0x18 ;  /* 0x0000000106067811 */ /* 0x000fc800078fc0ff */
[----:B------:R-:W-:-:S05]  /*1fb0*/  LOP3.LUT R6, R6, 0x3, RZ, 0xc0, !PT ;  /* 0x0000000306067812 */ /* 0x000fca00078ec0ff */
[----:B------:R-:W-:-:S07]  /*1fc0*/  IMAD.MOV R0, RZ, RZ, -R6 ;  /* 0x000000ffff007224 */ /* 0x000fce00078e0a06 */
.L_x_1105:
[----:B------:R-:W-:-:S06]  /*1fd0*/  IMAD.WIDE.U32 R6, R9, 0x4, R4 ;  /* 0x0000000409067825 */ /* 0x000fcc00078e0004 */
[----:B------:R-:W2:Y:S01]  /*1fe0*/  LDG.E R6, desc[UR6][R6.64] ;  /* 0x0000000606067981 */ /* 0x000ea2000c1e1900 */
[----:B------:R-:W-:Y:S02]  /*1ff0*/  VIADD R0, R0, 0x1 ;  /* 0x0000000100007836 */ /* 0x000fe40000000000 */
[----:B------:R-:W-:-:S03]  /*2000*/  VIADD R9, R9, 0x100 ;  /* 0x0000010009097836 */ /* 0x000fc60000000000 */
[----:B------:R-:W-:Y:S02]  /*2010*/  ISETP.NE.AND P0, PT, R0, RZ, PT ;  /* 0x000000ff0000720c */ /* 0x000fe40003f05270 */
[----:B--2---:R-:W-:-:S11]  /*2020*/  VIMNMX R29, PT, PT, R6, R29, !PT ;  /* 0x0000001d061d7248 */ /* 0x004fd60007fe0100 */
[----:B------:R-:W-:Y:S05]  /*2030*/  @P0 BRA `(.L_x_1105) ;  /* 0xfffffffc00e40947 */ /* 0x000fea000383ffff */
.L_x_1096:
[----:B------:R-:W-:Y:S05]  /*2040*/  BSYNC.RECONVERGENT B1 ;  /* 0x0000000000017941 */ /* 0x000fea0003800200 */
.L_x_1093:
[----:B------:R-:W0:Y:S01]  /*2050*/  S2R R7, SR_LANEID ;  /* 0x0000000000077919 */ /* 0x000e220000000000 */
[----:B------:R-:W1:Y:S01]  /*2060*/  SHFL.DOWN PT, R0, R29, 0x1, 0x1f ;  /* 0x08201f001d007f89 */ /* 0x000e6200000e0000 */
[----:B------:R-:W2:Y:S01]  /*2070*/  S2R R6, SR_TID.X ;  /* 0x0000000000067919 */ /* 0x000ea20000002100 */
[C---:B0-----:R-:W-:Y:S02]  /*2080*/  ISETP.GT.AND P0, PT, R7.reuse, 0x1e, PT ;  /* 0x0000001e0700780c */ /* 0x041fe40003f04270 */
[----:B------:R-:W-:-:S11]  /*2090*/  ISETP.NE.AND P1, PT, R7, RZ, PT ;  /* 0x000000ff0700720c */ /* 0x000fd60003f25270 */
[----:B-1----:R-:W-:Y:S02]  /*20a0*/  @!P0 VIMNMX R29, PT, PT, R0, R29, !PT ;  /* 0x0000001d001d8248 */ /* 0x002fe40007fe0100 */
[----:B------:R-:W-:Y:S01]  /*20b0*/  ISETP.GT.AND P0, PT, R7, 0x1d, PT ;  /* 0x0000001d0700780c */ /* 0x000fe20003f04270 */
[----:B------:R-:W0:Y:S01]  /*20c0*/  @!P1 S2R R5, SR_CgaCtaId ;  /* 0x0000000000059919 */ /* 0x000e220000008800 */
[----:B------:R-:W-:Y:S02]  /*20d0*/  @!P1 MOV R4, 0x400 ;  /* 0x0000040000049802 */ /* 0x000fe40000000f00 */
[----:B--2---:R-:W-:Y:S01]  /*20e0*/  @!P1 SHF.R.U32.HI R2, RZ, 0x3, R6 ;  /* 0x00000003ff029819 */ /* 0x004fe20000011606 */
        /* <DEDUP_REMOVED lines=22> */
[----:B---3--:R-:W-:Y:S04]  /*2250*/  LDS R0, [UR4+0xc] ;  /* 0x00000c04ff007984 */ /* 0x008fe80008000800 */
[----:B------:R-:W0:Y:S04]  /*2260*/  LDS.128 R4, [UR4+0x10] ;  /* 0x00001004ff047984 */ /* 0x000e280008000c00 */
[----:B------:R-:W1:Y:S01]  /*2270*/  LDS.64 R10, [UR4+0x20] ;  /* 0x00002004ff0a7984 */ /* 0x000e620008000a00 */
[----:B0-----:R-:W-:-:S04]  /*2280*/  VIMNMX3 R0, R9, R0, R4, !PT ;  /* 0x000000000900720f */ /* 0x001fc80007800104 */
[----:B------:R-:W-:-:S04]  /*2290*/  VIMNMX3 R0, R0, R5, R6, !PT ;  /* 0x000000050000720f */ /* 0x000fc80007800106 */
[----:B-1----:R-:W-:-:S04]  /*22a0*/  VIMNMX3 R0, R0, R7, R10, !PT ;  /* 0x000000070000720f */ /* 0x002fc8000780010a */
[----:B------:R-:W-:-:S07]  /*22b0*/  VIMNMX R9, PT, PT, R0, R11, !PT ;  /* 0x0000000b00097248 */ /* 0x000fce0007fe0100 */
.L_x_1092:
[----:B------:R-:W-:Y:S05]  /*22c0*/  BSYNC.RECONVERGENT B0 ;  /* 0x0000000000007941 */ /* 0x000fea0003800200 */
.L_x_1076:
[----:B------:R-:W-:Y:S05]  /*22d0*/  @P0 EXIT ;  /* 0x000000000000094d */ /* 0x000fea0003800000 */
[----:B--23--:R-:W2:Y:S02]  /*22e0*/  LDC.64 R4, c[0x0][0x388] ;  /* 0x0000e200ff047b82 */ /* 0x00cea40000000a00 */
[----:B--2---:R-:W-:-:S05]  /*22f0*/  IMAD.WIDE.U32 R2, R3, 0x4, R4 ;  /* 0x0000000403027825 */ /* 0x004fca00078e0004 */
[----:B------:R-:W-:Y:S01]  /*2300*/  STG.E desc[UR6][R2.64], R9 ;  /* 0x0000000902007986 */ /* 0x000fe2000c101906 */
[----:B------:R-:W-:Y:S05]  /*2310*/  EXIT ;  /* 0x000000000000794d */ /* 0x000fea0003800000 */
.L_x_1106:
        /* <DEDUP_REMOVED lines=14> */
.L_x_1641:


//--------------------- .text._ZN3cub18CUB_300001_SM_10006detail6reduce28DeviceReduceSingleTileKernelINS2_10policy_hubIijN4cuda3__47maximumIiEEE10Policy1000EN6thrust24THRUST_300001_SM_1000_NS10device_ptrIiEEPijS8_iiNS5_3std3__410__identityEEEvT0_T1_T2_T3_T4_T6_ --------------------------
	.section	.text._ZN3cub18CUB_300001_SM_10006detail6reduce28DeviceReduceSingleTileKernelINS2_10policy_hubIijN4cuda3__47maximumIiEEE10Policy1000EN6thrust24THRUST_300001_SM_1000_NS10device_ptrIiEEPijS8_iiNS5_3std3__410__identityEEEvT0_T1_T2_T3_T4_T6_,"ax",@progbits
	.align	128
        .global         _ZN3cub18CUB_300001_SM_10006detail6reduce28DeviceReduceSingleTileKernelINS2_10policy_hubIijN4cuda3__47maximumIiEEE10Policy1000EN6thrust24THRUST_300001_SM_1000_NS10device_ptrIiEEPijS8_iiNS5_3std3__410__identityEEEvT0_T1_T2_T3_T4_T6_
        .type           _ZN3cub18CUB_300001_SM_10006detail6reduce28DeviceReduceSingleTileKernelINS2_10policy_hubIijN4cuda3__47maximumIiEEE10Policy1000EN6thrust24THRUST_300001_SM_1000_NS10device_ptrIiEEPijS8_iiNS5_3std3__410__identityEEEvT0_T1_T2_T3_T4_T6_,@function
        .size           _ZN3cub18CUB_300001_SM_10006detail6reduce28DeviceReduceSingleTileKernelINS2_10policy_hubIijN4cuda3__47maximumIiEEE10Policy1000EN6thrust24THRUST_300001_SM_1000_NS10device_ptrIiEEPijS8_iiNS5_3std3__410__identityEEEvT0_T1_T2_T3_T4_T6_,(.L_x_1642 - _ZN3cub18CUB_300001_SM_10006detail6reduce28DeviceReduceSingleTileKernelINS2_10policy_hubIijN4cuda3__47maximumIiEEE10Policy1000EN6thrust24THRUST_300001_SM_1000_NS10device_ptrIiEEPijS8_iiNS5_3std3__410__identityEEEvT0_T1_T2_T3_T4_T6_)
        .other          _ZN3cub18CUB_300001_SM_10006detail6reduce28DeviceReduceSingleTileKernelINS2_10policy_hubIijN4cuda3__47maximumIiEEE10Policy1000EN6thrust24THRUST_300001_SM_1000_NS10device_ptrIiEEPijS8_iiNS5_3std3__410__identityEEEvT0_T1_T2_T3_T4_T6_,@"STO_CUDA_ENTRY STV_DEFAULT"
_ZN3cub18CUB_300001_SM_10006detail6reduce28DeviceReduceSingleTileKernelINS2_10policy_hubIijN4cuda3__47maximumIiEEE10Policy1000EN6thrust24THRUST_300001_SM_1000_NS10device_ptrIiEEPijS8_iiNS5_3std3__410__identityEEEvT0_T1_T2_T3_T4_T6_:
.text._ZN3cub18CUB_300001_SM_10006detail6reduce28DeviceReduceSingleTileKernelINS2_10policy_hubIijN4cuda3__47maximumIiEEE10Policy1000EN6thrust24THRUST_300001_SM_1000_NS10device_ptrIiEEPijS8_iiNS5_3std3__410__identityEEEvT0_T1_T2_T3_T4_T6_:
        /* <DEDUP_REMOVED lines=13> */
.L_x_1107:
        /* <DEDUP_REMOVED lines=13> */
.L_x_1111:
[----:B------:R-:W-:Y:S05]  /*01a0*/  BSYNC.RECONVERGENT B1 ;  /* 0x0000000000017941 */ /* 0x000fea0003800200 */
.L_x_1110:
        /* <DEDUP_REMOVED lines=17> */
.L_x_1116:
        /* <DEDUP_REMOVED lines=31> */
.L_x_1115:
[----:B------:R-:W-:Y:S05]  /*04b0*/  BSYNC.RECONVERGENT B2 ;  /* 0x0000000000027941 */ /* 0x000fea0003800200 */
.L_x_1114:
        /* <DEDUP_REMOVED lines=21> */
.L_x_1118:
[----:B------:R-:W-:Y:S05]  /*0610*/  BSYNC.RECONVERGENT B2 ;  /* 0x0000000000027941 */ /* 0x000fea0003800200 */
.L_x_1117:
        /* <DEDUP_REMOVED lines=13> */
[----:B--2--5:R-:W-:-:S04]  /*06f0*/  VIMNMX3 R0, R0, R9, R4, !PT ;  /* 0x000000090000720f */ /* 0x024fc80007800104 */
[----:B---3--:R-:W-:-:S07]  /*0700*/  VIMNMX3 R0, R0, R11, R10, !PT ;  /* 0x0000000b0000720f */ /* 0x008fce000780010a */
.L_x_1120:
[----:B------:R-:W-:Y:S05]  /*0710*/  BSYNC.RECONVERGENT B2 ;  /* 0x0000000000027941 */ /* 0x000fea0003800200 */
.L_x_1119:
[----:B------:R-:W-:Y:S05]  /*0720*/  @!P1 BRA `(.L_x_1113) ;  /* 0x0000000000309947 */ /* 0x000fea0003800000 */
[----:B------:R-:W0:Y:S02]  /*0730*/  LDC.64 R6, c[0x0][0x380] ;  /* 0x0000e000ff067b82 */ /* 0x000e240000000a00 */
[----:B0-----:R-:W-:-:S04]  /*0740*/  IMAD.WIDE.U32 R4, R5, 0x4, R6 ;  /* 0x0000000405047825 */ /* 0x001fc800078e0006 */
[----:B------:R-:W-:Y:S02]  /*0750*/  IMAD.MOV R6, RZ, RZ, -R8 ;  /* 0x000000ffff067224 */ /* 0x000fe400078e0a08 */
[----:B------:R-:W-:-:S07]  /*0760*/  IMAD.MOV.U32 R7, RZ, RZ, R5 ;  /* 0x000000ffff077224 */ /* 0x000fce00078e0005 */
.L_x_1121:
[----:B------:R-:W-:-:S06]  /*0770*/  IMAD.MOV.U32 R5, RZ, RZ, R7 ;  /* 0x000000ffff057224 */ /* 0x000fcc00078e0007 */
[----:B------:R0:W2:Y:S01]  /*0780*/  LDG.E R5, desc[UR6][R4.64] ;  /* 0x0000000604057981 */ /* 0x0000a2000c1e1900 */
[----:B------:R-:W-:-:S05]  /*0790*/  VIADD R6, R6, 0x1 ;  /* 0x0000000106067836 */ /* 0x000fca0000000000 */
[----:B------:R-:W-:Y:S02]  /*07a0*/  ISETP.NE.AND P0, PT, R6, RZ, PT ;  /* 0x000000ff0600720c */ /* 0x000fe40003f05270 */
[----:B0-----:R-:W-:-:S05]  /*07b0*/  IADD3 R4, P1, PT, R4, 0x400, RZ ;  /* 0x0000040004047810 */ /* 0x001fca0007f3e0ff */
[----:B------:R-:W-:Y:S01]  /*07c0*/  IMAD.X R7, RZ, RZ, R7, P1 ;  /* 0x000000ffff077224 */ /* 0x000fe200008e0607 */
[----:B--2--5:R-:W-:-:S05]  /*07d0*/  VIMNMX R0, PT, PT, R5, R0, !PT ;  /* 0x0000000005007248 */ /* 0x024fca0007fe0100 */
[----:B------:R-:W-:Y:S05]  /*07e0*/  @P0 BRA `(.L_x_1121) ;  /* 0xfffffffc00e00947 */ /* 0x000fea000383ffff */
.L_x_1113:
[----:B------:R-:W-:Y:S05]  /*07f0*/  BSYNC.RECONVERGENT B1 ;  /* 0x0000000000017941 */ /* 0x000fea0003800200 */
.L_x_1112:
[----:B------:R-:W-:Y:S01]  /*0800*/  ISETP.GE.U32.AND P0, PT, R2, 0x100, PT ;  /* 0x000001000200780c */ /* 0x000fe20003f06070 */
[----:B-----5:R-:W-:-:S12]  /*0810*/  IMAD.MOV.U32 R9, RZ, RZ, R0 ;  /* 0x000000ffff097224 */ /* 0x020fd800078e0000 */
[----:B------:R-:W-:Y:S05]  /*0820*/  @!P0 BRA `(.L_x_1122) ;  /* 0x0000000000a08947 */ /* 0x000fea0003800000 */
[----:B0-----:R-:W0:Y:S01]  /*0830*/  S2R R6, SR_LANEID ;  /* 0x0000000000067919 */ /* 0x001e220000000000 */
[----:B------:R-:W1:Y:S02]  /*0840*/  SHFL.DOWN PT, R0, R9, 0x1, 0x1f ;  /* 0x08201f0009007f89 */ /* 0x000e6400000e0000 */
[----:B-1----:R-:W-:Y:S02]  /*0850*/  VIMNMX R0, PT, PT, R0, R9, !PT ;  /* 0x0000000900007248 */ /* 0x002fe40007fe0100 */
[C---:B0-----:R-:W-:Y:S02]  /*0860*/  ISETP.GT.AND P0, PT, R6.reuse, 0x1e, PT ;  /* 0x0000001e0600780c */ /* 0x041fe40003f04270 */
[C---:B------:R-:W-:Y:S02]  /*0870*/  ISETP.NE.AND P1, PT, R6.reuse, RZ, PT ;  /* 0x000000ff0600720c */ /* 0x040fe40003f25270 */
[----:B------:R-:W-:Y:S02]  /*0880*/  SEL R0, R9, R0, P0 ;  /* 0x0000000009007207 */ /* 0x000fe40000000000 */
[----:B------:R-:W-:-:S03]  /*0890*/  ISETP.GT.AND P0, PT, R6, 0x1d, PT ;  /* 0x0000001d0600780c */ /* 0x000fc60003f04270 */
[----:B------:R-:W0:Y:S06]  /*08a0*/  SHFL.DOWN PT, R5, R0, 0x2, 0x1f ;  /* 0x08401f0000057f89 */ /* 0x000e2c00000e0000 */
        /* <DEDUP_REMOVED lines=32> */
.L_x_1122:
[----:B0-----:R-:W0:Y:S01]  /*0ab0*/  S2R R6, SR_LANEID ;  /* 0x0000000000067919 */ /* 0x001e220000000000 */
[----:B------:R-:W-:-:S04]  /*0ac0*/  LOP3.LUT R0, R3, 0x3e0, RZ, 0xc0, !PT ;  /* 0x000003e003007812 */ /* 0x000fc800078ec0ff */
[----:B------:R-:W-:Y:S01]  /*0ad0*/  LOP3.LUT R7, RZ, R0, RZ, 0x33, !PT ;  /* 0x00000000ff077212 */ /* 0x000fe200078e33ff */
[----:B------:R-:W-:-:S04]  /*0ae0*/  VIADD R5, R0, 0x20 ;  /* 0x0000002000057836 */ /* 0x000fc80000000000 */
[----:B------:R-:W-:Y:S01]  /*0af0*/  IMAD.IADD R7, R7, 0x1, R2 ;  /* 0x0000000107077824 */ /* 0x000fe200078e0202 */
[----:B------:R-:W-:-:S04]  /*0b00*/  ISETP.GT.U32.AND P0, PT, R5, R2, PT ;  /* 0x000000020500720c */ /* 0x000fc80003f04070 */
        /* <DEDUP_REMOVED lines=37> */
[----:B------:R-:W-:Y:S01]  /*0d60*/  ISETP.GT.U32.AND P1, PT, R2, 0x80, PT ;  /* 0x000000800200780c */ /* 0x000fe20003f24070 */
[----:B-1----:R-:W-:-:S09]  /*0d70*/  ULEA UR4, UR5, UR4, 0x18 ;  /* 0x0000000405047291 */ /* 0x002fd2000f8ec0ff */
[----:B------:R-:W0:Y:S04]  /*0d80*/  LDS R0, [UR4+0xc] ;  /* 0x00000c04ff007984 */ /* 0x000e280008000800 */
[----:B------:R-:W1:Y:S04]  /*0d90*/  LDS.128 R8, [UR4+0x10] ;  /* 0x00001004ff087984 */ /* 0x000e680008000c00 */
[----:B------:R-:W2:Y:S01]  /*0da0*/  LDS.64 R6, [UR4+0x20] ;  /* 0x00002004ff067984 */ /* 0x000ea20008000a00 */
[----:B0-----:R-:W-:Y:S02]  /*0db0*/  @P2 VIMNMX R5, PT, PT, R5, R0, !PT ;  /* 0x0000000005052248 */ /* 0x001fe40007fe0100 */
[----:B------:R-:W-:-:S02]  /*0dc0*/  ISETP.GT.U32.AND P2, PT, R2, 0xa0, PT ;  /* 0x000000a00200780c */ /* 0x000fc40003f44070 */
[----:B-1----:R-:W-:Y:S02]  /*0dd0*/  @P4 VIMNMX R5, PT, PT, R5, R8, !PT ;  /* 0x0000000805054248 */ /* 0x002fe40007fe0100 */
[C---:B------:R-:W-:Y:S02]  /*0de0*/  ISETP.GT.U32.AND P4, PT, R2.reuse, 0xc0, PT ;  /* 0x000000c00200780c */ /* 0x040fe40003f84070 */
[----:B------:R-:W-:Y:S02]  /*0df0*/  @P3 VIMNMX R5, PT, PT, R5, R9, !PT ;  /* 0x0000000905053248 */ /* 0x000fe40007fe0100 */
[----:B------:R-:W-:Y:S02]  /*0e00*/  ISETP.GT.U32.AND P3, PT, R2, 0xe0, PT ;  /* 0x000000e00200780c */ /* 0x000fe40003f64070 */
[----:B------:R-:W-:-:S04]  /*0e10*/  @P1 VIMNMX R5, PT, PT, R5, R10, !PT ;  /* 0x0000000a05051248 */ /* 0x000fc80007fe0100 */
[----:B------:R-:W-:-:S04]  /*0e20*/  @P2 VIMNMX R5, PT, PT, R5, R11, !PT ;  /* 0x0000000b05052248 */ /* 0x000fc80007fe0100 */
[----:B--2---:R-:W-:-:S04]  /*0e30*/  @P4 VIMNMX R5, PT, PT, R5, R6, !PT ;  /* 0x0000000605054248 */ /* 0x004fc80007fe0100 */
[----:B------:R-:W-:Y:S01]  /*0e40*/  @P3 VIMNMX R5, PT, PT, R5, R7, !PT ;  /* 0x0000000705053248 */ /* 0x000fe20007fe0100 */
[----:B------:R-:W-:Y:S06]  /*0e50*/  BRA `(.L_x_1123) ;  /* 0x0000001000087947 */ /* 0x000fec0003800000 */
.L_x_1109:
        /* <DEDUP_REMOVED lines=22> */
[----:B--2---:R-:W-:Y:S01]  /*0fc0*/  VIMNMX3 R6, R3, R6, R7, !PT ;  /* 0x000000060306720f */ /* 0x004fe20007800107 */
[----:B------:R-:W-:-:S05]  /*0fd0*/  VIADD R3, R2, 0xfffff000 ;  /* 0xfffff00002037836 */ /* 0x000fca0000000000 */
[----:B------:R-:W-:Y:S02]  /*0fe0*/  ISETP.GE.U32.AND P0, PT, R3, 0x1000, PT ;  /* 0x000010000300780c */ /* 0x000fe40003f06070 */
        /* <DEDUP_REMOVED lines=8> */
[----:B------:R-:W0:Y:S01]  /*1070*/  LDC R2, c[0x0][0x390] ;  /* 0x0000e400ff027b82 */ /* 0x000e220000000800 */
[----:B------:R-:W-:-:S07]  /*1080*/  UMOV UR4, 0x1000 ;  /* 0x0000100000047882 */ /* 0x000fce0000000000 */
[----:B------:R-:W1:Y:S02]  /*1090*/  LDC.64 R12, c[0x0][0x380] ;  /* 0x0000e000ff0c7b82 */ /* 0x000e640000000a00 */
.L_x_1126:
[----:B------:R-:W-:-:S04]  /*10a0*/  VIADD R5, R0, UR4 ;  /* 0x0000000400057c36 */ /* 0x000fc80008000000 */
        /* <DEDUP_REMOVED lines=17> */
[----:B--2---:R-:W-:Y:S01]  /*11c0*/  VIMNMX3 R10, R10, R11, R14, !PT ;  /* 0x0000000b0a0a720f */ /* 0x004fe2000780010e */
[----:B0-----:R-:W-:-:S05]  /*11d0*/  VIADD R11, R2, -UR4 ;  /* 0x80000004020b7c36 */ /* 0x001fca0008000000 */
[----:B------:R-:W-:Y:S02]  /*11e0*/  ISETP.GE.U32.AND P0, PT, R11, 0x1000, PT ;  /* 0x000010000b00780c */ /* 0x000fe40003f06070 */
[----:B---3--:R-:W-:Y:S02]  /*11f0*/  VIMNMX3 R16, R25, R16, R17, !PT ;  /* 0x000000101910720f */ /* 0x008fe40007800111 */
[----:B----4-:R-:W-:Y:S02]  /*1200*/  VIMNMX3 R19, R18, R19, R20, !PT ;  /* 0x000000131213720f */ /* 0x010fe40007800114 */
[----:B-----5:R-:W-:-:S04]  /*1210*/  VIMNMX3 R21, R21, R22, R23, !PT ;  /* 0x000000161515720f */ /* 0x020fc80007800117 */
[----:B------:R-:W-:Y:S02]  /*1220*/  VIMNMX3 R16, R16, R19, R21, !PT ;  /* 0x000000131010720f */ /* 0x000fe40007800115 */
[----:B------:R-:W-:Y:S02]  /*1230*/  VIMNMX3 R7, R9, R7, R6, !PT ;  /* 0x000000070907720f */ /* 0x000fe40007800106 */
[----:B------:R-:W-:-:S04]  /*1240*/  VIMNMX R8, PT, PT, R8, R15, !PT ;  /* 0x0000000f08087248 */ /* 0x000fc80007fe0100 */
[----:B------:R-:W-:-:S04]  /*1250*/  VIMNMX3 R7, R10, R7, R8, !PT ;  /* 0x000000070a07720f */ /* 0x000fc80007800108 */
[----:B------:R-:W-:Y:S01]  /*1260*/  VIMNMX R25, PT, PT, R16, R7, !PT ;  /* 0x0000000710197248 */ /* 0x000fe20007fe0100 */
[----:B------:R-:W-:Y:S06]  /*1270*/  @!P0 BRA `(.L_x_1125) ;  /* 0x0000000800688947 */ /* 0x000fec0003800000 */
[----:B------:R-:W-:-:S06]  /*1280*/  UIADD3 UR4, UPT, UPT, UR4, 0x1000, URZ ;  /* 0x0000100004047890 */ /* 0x000fcc000fffe0ff */
[----:B------:R-:W-:-:S13]  /*1290*/  ISETP.LT.U32.AND P0, PT, R3, UR4, PT ;  /* 0x0000000403007c0c */ /* 0x000fda000bf01070 */
[----:B------:R-:W-:Y:S05]  /*12a0*/  @!P0 BRA `(.L_x_1126) ;  /* 0xfffffffc007c8947 */ /* 0x000fea000383ffff */
.L_x_1124:
        /* <DEDUP_REMOVED lines=18> */
.L_x_1131:
        /* <DEDUP_REMOVED lines=51> */
[----:B--2---:R-:W-:-:S04]  /*1700*/  VIMNMX3 R5, R25, R26, R5, !PT ;  /* 0x0000001a1905720f */ /* 0x004fc80007800105 */
[----:B----4-:R-:W-:-:S04]  /*1710*/  VIMNMX3 R5, R5, R24, R23, !PT ;  /* 0x000000180505720f */ /* 0x010fc80007800117 */
[----:B---3--:R-:W-:-:S04]  /*1720*/  VIMNMX3 R5, R5, R22, R21, !PT ;  /* 0x000000160505720f */ /* 0x008fc80007800115 */
[----:B-----5:R-:W-:-:S04]  /*1730*/  VIMNMX3 R5, R5, R20, R11, !PT ;  /* 0x000000140505720f */ /* 0x020fc8000780010b */
[----:B------:R-:W-:-:S04]  /*1740*/  VIMNMX3 R5, R5, R10, R9, !PT ;  /* 0x0000000a0505720f */ /* 0x000fc80007800109 */
[----:B------:R-:W-:-:S04]  /*1750*/  VIMNMX3 R5, R5, R8, R27, !PT ;  /* 0x000000080505720f */ /* 0x000fc8000780011b */
[----:B------:R-:W-:-:S04]  /*1760*/  VIMNMX3 R5, R5, R28, R15, !PT ;  /* 0x0000001c0505720f */ /* 0x000fc8000780010f */
[----:B------:R-:W-:Y:S01]  /*1770*/  VIMNMX3 R25, R5, R16, R19, !PT ;  /* 0x000000100519720f */ /* 0x000fe20007800113 */
[----:B------:R-:W-:Y:S06]  /*1780*/  @P0 BRA `(.L_x_1131) ;  /* 0xfffffffc00100947 */ /* 0x000fec000383ffff */
[----:B------:R-:W-:Y:S05]  /*1790*/  BSYNC.RECONVERGENT B3 ;  /* 0x0000000000037941 */ /* 0x000fea0003800200 */
.L_x_1130:
[----:B------:R-:W-:-:S07]  /*17a0*/  VIADD R6, R6, 0xfffff800 ;  /* 0xfffff80006067836 */ /* 0x000fce0000000000 */
.L_x_1129:
[----:B------:R-:W-:Y:S05]  /*17b0*/  BSYNC.RECONVERGENT B2 ;  /* 0x0000000000027941 */ /* 0x000fea0003800200 */
.L_x_1128:
        /* <DEDUP_REMOVED lines=14> */
[--C-:B------:R-:W-:Y:S01]  /*18a0*/  IMAD.WIDE.U32 R18, R19, 0x4, R12.reuse ;  /* 0x0000000413127825 */ /* 0x100fe200078e000c */
[----:B------:R-:W2:Y:S03]  /*18b0*/  LDG.E R7, desc[UR6][R20.64] ;  /* 0x0000000614077981 */ /* 0x000ea6000c1e1900 */
        /* <DEDUP_REMOVED lines=16> */
[----:B--2---:R-:W-:-:S04]  /*19c0*/  VIMNMX3 R7, R25, R2, R7, !PT ;  /* 0x000000021907720f */ /* 0x004fc80007800107 */
[----:B---3--:R-:W-:-:S04]  /*19d0*/  VIMNMX3 R7, R7, R18, R8, !PT ;  /* 0x000000120707720f */ /* 0x008fc80007800108 */
[----:B----4-:R-:W-:-:S04]  /*19e0*/  VIMNMX3 R7, R7, R10, R4, !PT ;  /* 0x0000000a0707720f */ /* 0x010fc80007800104 */
[----:B-----5:R-:W-:-:S07]  /*19f0*/  VIMNMX3 R25, R7, R16, R14, !PT ;  /* 0x000000100719720f */ /* 0x020fce000780010e */
.L_x_1133:
[----:B------:R-:W-:Y:S05]  /*1a00*/  BSYNC.RECONVERGENT B2 ;  /* 0x0000000000027941 */ /* 0x000fea0003800200 */
.L_x_1132:
        /* <DEDUP_REMOVED lines=21> */
.L_x_1135:
[----:B------:R-:W-:Y:S05]  /*1b60*/  BSYNC.RECONVERGENT B2 ;  /* 0x0000000000027941 */ /* 0x000fea0003800200 */
.L_x_1134:
[----:B------:R-:W-:Y:S05]  /*1b70*/  @!P1 BRA `(.L_x_1127) ;  /* 0x0000000000249947 */ /* 0x000fea0003800000 */
[----:B------:R-:W-:Y:S02]  /*1b80*/  VIADD R5, R6, UR4 ;  /* 0x0000000406057c36 */ /* 0x000fe40008000000 */
[----:B------:R-:W-:-:S07]  /*1b90*/  IMAD.MOV R4, RZ, RZ, -R7 ;  /* 0x000000ffff047224 */ /* 0x000fce00078e0a07 */
.L_x_1136:
[----:B------:R-:W-:-:S06]  /*1ba0*/  IMAD.WIDE.U32 R2, R5, 0x4, R12 ;  /* 0x0000000405027825 */ /* 0x000fcc00078e000c */
[----:B------:R-:W2:Y:S01]  /*1bb0*/  LDG.E R2, desc[UR6][R2.64] ;  /* 0x0000000602027981 */ /* 0x000ea2000c1e1900 */
[----:B------:R-:W-:Y:S02]  /*1bc0*/  VIADD R4, R4, 0x1 ;  /* 0x0000000104047836 */ /* 0x000fe40000000000 */
[----:B------:R-:W-:-:S03]  /*1bd0*/  VIADD R5, R5, 0x100 ;  /* 0x0000010005057836 */ /* 0x000fc60000000000 */
[----:B------:R-:W-:Y:S02]  /*1be0*/  ISETP.NE.AND P0, PT, R4, RZ, PT ;  /* 0x000000ff0400720c */ /* 0x000fe40003f05270 */
[----:B--2---:R-:W-:-:S11]  /*1bf0*/  VIMNMX R25, PT, PT, R2, R25, !PT ;  /* 0x0000001902197248 */ /* 0x004fd60007fe0100 */
[----:B------:R-:W-:Y:S05]  /*1c00*/  @P0 BRA `(.L_x_1136) ;  /* 0xfffffffc00e40947 */ /* 0x000fea000383ffff */
.L_x_1127:
[----:B------:R-:W-:Y:S05]  /*1c10*/  BSYNC.RECONVERGENT B1 ;  /* 0x0000000000017941 */ /* 0x000fea0003800200 */
.L_x_1125:
        /* <DEDUP_REMOVED lines=38> */
.L_x_1123:
[----:B------:R-:W-:Y:S05]  /*1e80*/  BSYNC.RECONVERGENT B0 ;  /* 0x0000000000007941 */ /* 0x000fea0003800200 */
.L_x_1108:
[----:B------:R-:W-:Y:S05]  /*1e90*/  @P0 EXIT ;  /* 0x000000000000094d */ /* 0x000fea0003800000 */
[----:B-12---:R-:W1:Y:S01]  /*1ea0*/  LDC.64 R2, c[0x0][0x388] ;  /* 0x0000e200ff027b82 */ /* 0x006e620000000a00 */
[----:B------:R-:W0:Y:S02]  /*1eb0*/  LDCU UR4, c[0x0][0x398] ;  /* 0x00007300ff0477ac */ /* 0x000e240008000800 */
[----:B0-----:R-:W-:-:S05]  /*1ec0*/  VIMNMX R5, PT, PT, R5, UR4, !PT ;  /* 0x0000000405057c48 */ /* 0x001fca000ffe0100 */
[----:B-1----:R-:W-:Y:S01]  /*1ed0*/  STG.E desc[UR6][R2.64], R5 ;  /* 0x0000000502007986 */ /* 0x002fe2000c101906 */
[----:B------:R-:W-:Y:S05]  /*1ee0*/  EXIT ;  /* 0x000000000000794d */ /* 0x000fea0003800000 */
.L_x_1137:
        /* <DEDUP_REMOVED lines=9> */
.L_x_1642:


//--------------------- .text._ZN3cub18CUB_300001_SM_10006detail11EmptyKernelIvEEvv --------------------------
	.section	.text._ZN3cub18CUB_300001_SM_10006detail11EmptyKernelIvEEvv,"ax",@progbits
	.align	128
        .global         _ZN3cub18CUB_300001_SM_10006detail11EmptyKernelIvEEvv
        .type           _ZN3cub18CUB_300001_SM_10006detail11EmptyKernelIvEEvv,@function
        .size           _ZN3cub18CUB_300001_SM_10006detail11EmptyKernelIvEEvv,(.L_x_1643 - _ZN3cub18CUB_300001_SM_10006detail11EmptyKernelIvEEvv)
        .other          _ZN3cub18CUB_300001_SM_10006detail11EmptyKernelIvEEvv,@"STO_CUDA_ENTRY STV_DEFAULT"
_ZN3cub18CUB_300001_SM_10006detail11EmptyKernelIvEEvv:
.text._ZN3cub18CUB_300001_SM_10006detail11EmptyKernelIvEEvv:
[----:B------:R-:W-:Y:S01]  /*0000*/  LDC R1, c[0x0][0x37c] ;  /* 0x0000df00ff017b82 */ /* 0x000fe20000000800 */
[----:B------:R-:W-:Y:S05]  /*0010*/  EXIT ;  /* 0x000000000000794d */ /* 0x000fea0003800000 */
.L_x_1138:
        /* <DEDUP_REMOVED lines=14> */
.L_x_1643:


//--------------------- .text._Z21tree_node_TSU_pruningiPiS_S_S_ --------------------------
	.section	.text._Z21tree_node_TSU_pruningiPiS_S_S_,"ax",@progbits
	.align	128
        .global         _Z21tree_node_TSU_pruningiPiS_S_S_
        .type           _Z21tree_node_TSU_pruningiPiS_S_S_,@function
        .size           _Z21tree_node_TSU_pruningiPiS_S_S_,(.L_x_1644 - _Z21tree_node_TSU_pruningiPiS_S_S_)
        .other          _Z21tree_node_TSU_pruningiPiS_S_S_,@"STO_CUDA_ENTRY STV_DEFAULT"
_Z21tree_node_TSU_pruningiPiS_S_S_:
.text._Z21tree_node_TSU_pruningiPiS_S_S_:
[----:B------:R-:W-:Y:S01]  /*0000*/  LDC R1, c[0x0][0x37c] ;  /* 0x0000df00ff017b82 */ /* 0x000fe20000000800 */
[----:B------:R-:W0:Y:S07]  /*0010*/  S2R R0, SR_TID.X ;  /* 0x0000000000007919 */ /* 0x000e2e0000002100 */
[----:B------:R-:W0:Y:S01]  /*0020*/  S2UR UR6, SR_CTAID.X ;  /* 0x00000000000679c3 */ /* 0x000e220000002500 */
[----:B------:R-:W1:Y:S07]  /*0030*/  LDCU.64 UR4, c[0x0][0x358] ;  /* 0x00006b00ff0477ac */ /* 0x000e6e0008000a00 */
[----:B------:R-:W0:Y:S08]  /*0040*/  LDC R9, c[0x0][0x360] ;  /* 0x0000d800ff097b82 */ /* 0x000e300000000800 */
[----:B------:R-:W2:Y:S08]  /*0050*/  LDC.64 R2, c[0x0][0x390] ;  /* 0x0000e400ff027b82 */ /* 0x000eb00000000a00 */
[----:B------:R-:W3:Y:S01]  /*0060*/  LDC.64 R6, c[0x0][0x3a0] ;  /* 0x0000e800ff067b82 */ /* 0x000ee20000000a00 */
[----:B0-----:R-:W-:Y:S01]  /*0070*/  IMAD R9, R9, UR6, R0 ;  /* 0x0000000609097c24 */ /* 0x001fe2000f8e0200 */
[----:B------:R-:W0:Y:S03]  /*0080*/  LDCU UR6, c[0x0][0x380] ;  /* 0x00007000ff0677ac */ /* 0x000e260008000800 */
[----:B--2---:R-:W-:-:S06]  /*0090*/  IMAD.WIDE R2, R9, 0x4, R2 ;  /* 0x0000000409027825 */ /* 0x004fcc00078e0202 */
[----:B-1----:R-:W0:Y:S01]  /*00a0*/  LDG.E.CONSTANT R2, desc[UR4][R2.64] ;  /* 0x0000000402027981 */ /* 0x002e22000c1e9900 */
[----:B---3--:R-:W-:-:S06]  /*00b0*/  IMAD.WIDE R6, R9, 0x4, R6 ;  /* 0x0000000409067825 */ /* 0x008fcc00078e0206 */
[----:B------:R-:W2:Y:S01]  /*00c0*/  LDG.E.CONSTANT R6, desc[UR4][R6.64] ;  /* 0x0000000406067981 */ /* 0x000ea2000c1e9900 */
[----:B0-----:R-:W-:Y:S02]  /*00d0*/  ISETP.GE.AND P0, PT, R2, UR6, PT ;  /* 0x0000000602007c0c */ /* 0x001fe4000bf06270 */
[----:B--2---:R-:W-:-:S11]  /*00e0*/  ISETP.GE.AND P1, PT, R6, UR6, PT ;  /* 0x0000000606007c0c */ /* 0x004fd6000bf26270 */
[----:B------:R-:W0:Y:S02]  /*00f0*/  @!P0 LDC.64 R4, c[0x0][0x388] ;  /* 0x0000e200ff048b82 */ /* 0x000e240000000a00 */
[----:B0-----:R-:W-:-:S05]  /*0100*/  @!P0 IMAD.WIDE R4, R9, 0x4, R4 ;  /* 0x0000000409048825 */ /* 0x001fca00078e0204 */
[----:B------:R0:W-:Y:S01]  /*0110*/  @!P0 STG.E desc[UR4][R4.64], RZ ;  /* 0x000000ff04008986 */ /* 0x0001e2000c101904 */
[----:B------:R-:W-:Y:S05]  /*0120*/  @P1 EXIT ;  /* 0x000000000000194d */ /* 0x000fea0003800000 */
[----:B------:R-:W1:Y:S02]  /*0130*/  LDC.64 R2, c[0x0][0x398] ;  /* 0x0000e600ff027b82 */ /* 0x000e640000000a00 */
[----:B-1----:R-:W-:-:S05]  /*0140*/  IMAD.WIDE R2, R9, 0x4, R2 ;  /* 0x0000000409027825 */ /* 0x002fca00078e0202 */
[----:B------:R-:W-:Y:S01]  /*0150*/  STG.E desc[UR4][R2.64], RZ ;  /* 0x000000ff02007986 */ /* 0x000fe2000c101904 */
[----:B------:R-:W-:Y:S05]  /*0160*/  EXIT ;  /* 0x000000000000794d */ /* 0x000fea0003800000 */
.L_x_1139:
        /* <DEDUP_REMOVED lines=9> */
.L_x_1644:


//--------------------- .text._Z16sumColumnsKernelPKiPiii --------------------------
	.section	.text._Z16sumColumnsKernelPKiPiii,"ax",@progbits
	.align	128
        .global         _Z16sumColumnsKernelPKiPiii
        .type           _Z16sumColumnsKernelPKiPiii,@function
        .size           _Z16sumColumnsKernelPKiPiii,(.L_x_1645 - _Z16sumColumnsKernelPKiPiii)
        .other          _Z16sumColumnsKernelPKiPiii,@"STO_CUDA_ENTRY STV_DEFAULT"
_Z16sumColumnsKernelPKiPiii:
.text._Z16sumColumnsKernelPKiPiii:
[----:B------:R-:W-:Y:S01]  /*0000*/  LDC R1, c[0x0][0x37c] ;  /* 0x0000df00ff017b82 */ /* 0x000fe20000000800 */
[----:B------:R-:W0:Y:S07]  /*0010*/  S2R R3, SR_TID.X ;  /* 0x0000000000037919 */ /* 0x000e2e0000002100 */
[----:B------:R-:W0:Y:S08]  /*0020*/  S2UR UR4, SR_CTAID.X ;  /* 0x00000000000479c3 */ /* 0x000e300000002500 */
[----:B------:R-:W0:Y:S08]  /*0030*/  LDC R0, c[0x0][0x360] ;  /* 0x0000d800ff007b82 */ /* 0x000e300000000800 */
[----:B------:R-:W1:Y:S01]  /*0040*/  LDC R25, c[0x0][0x394] ;  /* 0x0000e500ff197b82 */ /* 0x000e620000000800 */
[----:B0-----:R-:W-:-:S05]  /*0050*/  IMAD R0, R0, UR4, R3 ;  /* 0x0000000400007c24 */ /* 0x001fca000f8e0203 */
[----:B-1----:R-:W-:-:S13]  /*0060*/  ISETP.GE.AND P0, PT, R0, R25, PT ;  /* 0x000000190000720c */ /* 0x002fda0003f06270 */
[----:B------:R-:W-:Y:S05]  /*0070*/  @P0 EXIT ;  /* 0x000000000000094d */ /* 0x000fea0003800000 */
[----:B------:R-:W0:Y:S01]  /*0080*/  LDCU UR5, c[0x0][0x390] ;  /* 0x00007200ff0577ac */ /* 0x000e220008000800 */
[----:B------:R-:W-:Y:S01]  /*0090*/  HFMA2 R26, -RZ, RZ, 0, 0 ;  /* 0x00000000ff1a7431 */ /* 0x000fe200000001ff */
[----:B------:R-:W1:Y:S01]  /*00a0*/  LDCU.64 UR8, c[0x0][0x358] ;  /* 0x00006b00ff0877ac */ /* 0x000e620008000a00 */
[----:B0-----:R-:W-:-:S09]  /*00b0*/  UISETP.GE.AND UP0, UPT, UR5, 0x1, UPT ;  /* 0x000000010500788c */ /* 0x001fd2000bf06270 */
[----:B-1----:R-:W-:Y:S05]  /*00c0*/  BRA.U !UP0, `(.L_x_1140) ;  /* 0x0000000508c07547 */ /* 0x002fea000b800000 */
[----:B------:R-:W-:Y:S01]  /*00d0*/  UISETP.GE.U32.AND UP1, UPT, UR5, 0x10, UPT ;  /* 0x000000100500788c */ /* 0x000fe2000bf26070 */
[----:B------:R-:W-:Y:S01]  /*00e0*/  MOV R26, RZ ;  /* 0x000000ff001a7202 */ /* 0x000fe20000000f00 */
[----:B------:R-:W-:Y:S01]  /*00f0*/  ULOP3.LUT UR6, UR5, 0xf, URZ, 0xc0, !UPT ;  /* 0x0000000f05067892 */ /* 0x000fe2000f8ec0ff */
[----:B------:R-:W-:-:S03]  /*0100*/  UMOV UR4, URZ ;  /* 0x000000ff00047c82 */ /* 0x000fc60008000000 */
[----:B------:R-:W-:-:S03]  /*0110*/  UISETP.NE.AND UP0, UPT, UR6, URZ, UPT ;  /* 0x000000ff0600728c */ /* 0x000fc6000bf05270 */
[----:B------:R-:W-:Y:S08]  /*0120*/  BRA.U !UP1, `(.L_x_1141) ;  /* 0x0000000109c47547 */ /* 0x000ff0000b800000 */
[----:B------:R-:W-:Y:S01]  /*0130*/  ULOP3.LUT UR4, UR5, 0x7ffffff0, URZ, 0xc0, !UPT ;  /* 0x7ffffff005047892 */ /* 0x000fe2000f8ec0ff */
[----:B------:R-:W-:Y:S02]  /*0140*/  MOV R26, RZ ;  /* 0x000000ff001a7202 */ /* 0x000fe40000000f00 */
[----:B------:R-:W-:Y:S01]  /*0150*/  MOV R24, R0 ;  /* 0x0000000000187202 */ /* 0x000fe20000000f00 */
[----:B------:R-:W-:-:S12]  /*0160*/  UIADD3 UR7, UPT, UPT, -UR4, URZ, URZ ;  /* 0x000000ff04077290 */ /* 0x000fd8000fffe1ff */
.L_x_1142:
[----:B------:R-:W0:Y:S02]  /*0170*/  LDC.64 R16, c[0x0][0x380] ;  /* 0x0000e000ff107b82 */ /* 0x000e240000000a00 */
[----:B0-----:R-:W-:-:S05]  /*0180*/  IMAD.WIDE R16, R24, 0x4, R16 ;  /* 0x0000000418107825 */ /* 0x001fca00078e0210 */
[----:B------:R0:W2:Y:S01]  /*0190*/  LDG.E.CONSTANT R27, desc[UR8][R16.64] ;  /* 0x00000008101b7981 */ /* 0x0000a2000c1e9900 */
[----:B------:R-:W-:-:S04]  /*01a0*/  IMAD.WIDE R18, R25, 0x4, R16 ;  /* 0x0000000419127825 */ /* 0x000fc800078e0210 */
[C---:B------:R-:W-:Y:S02]  /*01b0*/  IMAD.WIDE R20, R25.reuse, 0x4, R18 ;  /* 0x0000000419147825 */ /* 0x040fe400078e0212 */
[----:B------:R-:W2:Y:S02]  /*01c0*/  LDG.E.CONSTANT R18, desc[UR8][R18.64] ;  /* 0x0000000812127981 */ /* 0x000ea4000c1e9900 */
[C---:B------:R-:W-:Y:S02]  /*01d0*/  IMAD.WIDE R2, R25.reuse, 0x4, R20 ;  /* 0x0000000419027825 */ /* 0x040fe400078e0214 */
[----:B------:R-:W3:Y:S02]  /*01e0*/  LDG.E.CONSTANT R20, desc[UR8][R20.64] ;  /* 0x0000000814147981 */ /* 0x000ee4000c1e9900 */
[C---:B------:R-:W-:Y:S02]  /*01f0*/  IMAD.WIDE R4, R25.reuse, 0x4, R2 ;  /* 0x0000000419047825 */ /* 0x040fe400078e0202 */
[----:B------:R1:W3:Y:S02]  /*0200*/  LDG.E.CONSTANT R19, desc[UR8][R2.64] ;  /* 0x0000000802137981 */ /* 0x0002e4000c1e9900 */
[----:B------:R-:W-:-:S02]  /*0210*/  IMAD.WIDE R6, R25, 0x4, R4 ;  /* 0x0000000419067825 */ /* 0x000fc400078e0204 */
[----:B------:R-:W4:Y:S02]  /*0220*/  LDG.E.CONSTANT R4, desc[UR8][R4.64] ;  /* 0x0000000804047981 */ /* 0x000f24000c1e9900 */
[----:B------:R-:W-:-:S04]  /*0230*/  IMAD.WIDE R8, R25, 0x4, R6 ;  /* 0x0000000419087825 */ /* 0x000fc800078e0206 */
[C---:B------:R-:W-:Y:S01]  /*0240*/  IMAD.WIDE R10, R25.reuse, 0x4, R8 ;  /* 0x00000004190a7825 */ /* 0x040fe200078e0208 */
[----:B------:R5:W4:Y:S04]  /*0250*/  LDG.E.CONSTANT R5, desc[UR8][R6.64] ;  /* 0x0000000806057981 */ /* 0x000b28000c1e9900 */
[----:B------:R-:W4:Y:S01]  /*0260*/  LDG.E.CONSTANT R8, desc[UR8][R8.64] ;  /* 0x0000000808087981 */ /* 0x000f22000c1e9900 */
[----:B------:R-:W-:-:S03]  /*0270*/  IMAD.WIDE R12, R25, 0x4, R10 ;  /* 0x00000004190c7825 */ /* 0x000fc600078e020a */
[----:B------:R-:W4:Y:S01]  /*0280*/  LDG.E.CONSTANT R11, desc[UR8][R10.64] ;  /* 0x000000080a0b7981 */ /* 0x000f22000c1e9900 */
[----:B------:R-:W-:-:S03]  /*0290*/  IMAD.WIDE R14, R25, 0x4, R12 ;  /* 0x00000004190e7825 */ /* 0x000fc600078e020c */
[----:B------:R-:W4:Y:S01]  /*02a0*/  LDG.E.CONSTANT R12, desc[UR8][R12.64] ;  /* 0x000000080c0c7981 */ /* 0x000f22000c1e9900 */
[----:B0-----:R-:W-:-:S03]  /*02b0*/  IMAD.WIDE R16, R25, 0x4, R14 ;  /* 0x0000000419107825 */ /* 0x001fc600078e020e */
[----:B------:R-:W4:Y:S01]  /*02c0*/  LDG.E.CONSTANT R15, desc[UR8][R14.64] ;  /* 0x000000080e0f7981 */ /* 0x000f22000c1e9900 */
[----:B------:R-:W-:-:S03]  /*02d0*/  IMAD.WIDE R22, R25, 0x4, R16 ;  /* 0x0000000419167825 */ /* 0x000fc600078e0210 */
[----:B------:R-:W4:Y:S01]  /*02e0*/  LDG.E.CONSTANT R16, desc[UR8][R16.64] ;  /* 0x0000000810107981 */ /* 0x000f22000c1e9900 */
[----:B------:R-:W-:-:S03]  /*02f0*/  IMAD.WIDE R28, R25, 0x4, R22 ;  /* 0x00000004191c7825 */ /* 0x000fc600078e0216 */
[----:B------:R-:W4:Y:S01]  /*0300*/  LDG.E.CONSTANT R23, desc[UR8][R22.64] ;  /* 0x0000000816177981 */ /* 0x000f22000c1e9900 */
[----:B-1----:R-:W-:-:S03]  /*0310*/  IMAD.WIDE R2, R25, 0x4, R28 ;  /* 0x0000000419027825 */ /* 0x002fc600078e021c */
[----:B------:R-:W4:Y:S01]  /*0320*/  LDG.E.CONSTANT R28, desc[UR8][R28.64] ;  /* 0x000000081c1c7981 */ /* 0x000f22000c1e9900 */
[----:B-----5:R-:W-:-:S03]  /*0330*/  IMAD.WIDE R6, R25, 0x4, R2 ;  /* 0x0000000419067825 */ /* 0x020fc600078e0202 */
[----:B------:R0:W5:Y:S02]  /*0340*/  LDG.E.CONSTANT R21, desc[UR8][R2.64] ;  /* 0x0000000802157981 */ /* 0x000164000c1e9900 */
[----:B0-----:R-:W-:Y:S02]  /*0350*/  IMAD.WIDE R2, R25, 0x4, R6 ;  /* 0x0000000419027825 */ /* 0x001fe400078e0206 */
[----:B------:R-:W5:Y:S04]  /*0360*/  LDG.E.CONSTANT R7, desc[UR8][R6.64] ;  /* 0x0000000806077981 */ /* 0x000f68000c1e9900 */
[----:B------:R-:W5:Y:S01]  /*0370*/  LDG.E.CONSTANT R9, desc[UR8][R2.64] ;  /* 0x0000000802097981 */ /* 0x000f62000c1e9900 */
[----:B------:R-:W-:-:S04]  /*0380*/  UIADD3 UR7, UPT, UPT, UR7, 0x10, URZ ;  /* 0x0000001007077890 */ /* 0x000fc8000fffe0ff */
[----:B------:R-:W-:Y:S01]  /*0390*/  UISETP.NE.AND UP1, UPT, UR7, URZ, UPT ;  /* 0x000000ff0700728c */ /* 0x000fe2000bf25270 */
[----:B------:R-:W-:Y:S02]  /*03a0*/  LEA R24, R25, R24, 0x4 ;  /* 0x0000001819187211 */ /* 0x000fe400078e20ff */
[----:B--2---:R-:W-:-:S04]  /*03b0*/  IADD3 R18, PT, PT, R18, R27, R26 ;  /* 0x0000001b12127210 */ /* 0x004fc80007ffe01a */
[----:B---3--:R-:W-:-:S04]  /*03c0*/  IADD3 R18, PT, PT, R19, R20, R18 ;  /* 0x0000001413127210 */ /* 0x008fc80007ffe012 */
[----:B----4-:R-:W-:-:S04]  /*03d0*/  IADD3 R4, PT, PT, R5, R4, R18 ;  /* 0x0000000405047210 */ /* 0x010fc80007ffe012 */
[----:B------:R-:W-:-:S04]  /*03e0*/  IADD3 R4, PT, PT, R11, R8, R4 ;  /* 0x000000080b047210 */ /* 0x000fc80007ffe004 */
[----:B------:R-:W-:-:S04]  /*03f0*/  IADD3 R4, PT, PT, R15, R12, R4 ;  /* 0x0000000c0f047210 */ /* 0x000fc80007ffe004 */
[----:B------:R-:W-:-:S04]  /*0400*/  IADD3 R4, PT, PT, R23, R16, R4 ;  /* 0x0000001017047210 */ /* 0x000fc80007ffe004 */
[----:B-----5:R-:W-:-:S04]  /*0410*/  IADD3 R4, PT, PT, R21, R28, R4 ;  /* 0x0000001c15047210 */ /* 0x020fc80007ffe004 */
[----:B------:R-:W-:Y:S01]  /*0420*/  IADD3 R26, PT, PT, R9, R7, R4 ;  /* 0x00000007091a7210 */ /* 0x000fe20007ffe004 */
[----:B------:R-:W-:Y:S06]  /*0430*/  BRA.U UP1, `(.L_x_1142) ;  /* 0xfffffffd014c7547 */ /* 0x000fec000b83ffff */
.L_x_1141:
[----:B------:R-:W-:Y:S05]  /*0440*/  BRA.U !UP0, `(.L_x_1140) ;  /* 0x0000000108e07547 */ /* 0x000fea000b800000 */
[----:B------:R-:W-:Y:S02]  /*0450*/  UISETP.GE.U32.AND UP0, UPT, UR6, 0x8, UPT ;  /* 0x000000080600788c */ /* 0x000fe4000bf06070 */
[----:B------:R-:W-:-:S04]  /*0460*/  ULOP3.LUT UR7, UR5, 0x7, URZ, 0xc0, !UPT ;  /* 0x0000000705077892 */ /* 0x000fc8000f8ec0ff */
[----:B------:R-:W-:-:S03]  /*0470*/  UISETP.NE.AND UP1, UPT, UR7, URZ, UPT ;  /* 0x000000ff0700728c */ /* 0x000fc6000bf25270 */
[----:B------:R-:W-:Y:S08]  /*0480*/  BRA.U !UP0, `(.L_x_1143) ;  /* 0x00000001085c7547 */ /* 0x000ff0000b800000 */
[----:B------:R-:W0:Y:S01]  /*0490*/  LDC.64 R6, c[0x0][0x380] ;  /* 0x0000e000ff067b82 */ /* 0x000e220000000a00 */
[----:B------:R-:W-:-:S04]  /*04a0*/  IMAD R3, R25, UR4, R0 ;  /* 0x0000000419037c24 */ /* 0x000fc8000f8e0200 */
[----:B0-----:R-:W-:-:S04]  /*04b0*/  IMAD.WIDE R6, R3, 0x4, R6 ;  /* 0x0000000403067825 */ /* 0x001fc800078e0206 */
[C---:B------:R-:W-:Y:S02]  /*04c0*/  IMAD.WIDE R8, R25.reuse, 0x4, R6 ;  /* 0x0000000419087825 */ /* 0x040fe400078e0206 */
[----:B------:R-:W2:Y:S02]  /*04d0*/  LDG.E.CONSTANT R7, desc[UR8][R6.64] ;  /* 0x0000000806077981 */ /* 0x000ea4000c1e9900 */
[C---:B------:R-:W-:Y:S02]  /*04e0*/  IMAD.WIDE R10, R25.reuse, 0x4, R8 ;  /* 0x00000004190a7825 */ /* 0x040fe400078e0208 */
[----:B------:R-:W2:Y:S02]  /*04f0*/  LDG.E.CONSTANT R8, desc[UR8][R8.64] ;  /* 0x0000000808087981 */ /* 0x000ea4000c1e9900 */
[C---:B------:R-:W-:Y:S02]  /*0500*/  IMAD.WIDE R12, R25.reuse, 0x4, R10 ;  /* 0x00000004190c7825 */ /* 0x040fe400078e020a */
[----:B------:R-:W3:Y:S02]  /*0510*/  LDG.E.CONSTANT R11, desc[UR8][R10.64] ;  /* 0x000000080a0b7981 */ /* 0x000ee4000c1e9900 */
[----:B------:R-:W-:-:S02]  /*0520*/  IMAD.WIDE R14, R25, 0x4, R12 ;  /* 0x00000004190e7825 */ /* 0x000fc400078e020c */
[----:B------:R-:W3:Y:S02]  /*0530*/  LDG.E.CONSTANT R12, desc[UR8][R12.64] ;  /* 0x000000080c0c7981 */ /* 0x000ee4000c1e9900 */
[C---:B------:R-:W-:Y:S02]  /*0540*/  IMAD.WIDE R2, R25.reuse, 0x4, R14 ;  /* 0x0000000419027825 */ /* 0x040fe400078e020e */
[----:B------:R-:W4:Y:S02]  /*0550*/  LDG.E.CONSTANT R15, desc[UR8][R14.64] ;  /* 0x000000080e0f7981 */ /* 0x000f24000c1e9900 */
[C---:B------:R-:W-:Y:S02]  /*0560*/  IMAD.WIDE R4, R25.reuse, 0x4, R2 ;  /* 0x0000000419047825 */ /* 0x040fe400078e0202 */
[----:B------:R-:W4:Y:S02]  /*0570*/  LDG.E.CONSTANT R2, desc[UR8][R2.64] ;  /* 0x0000000802027981 */ /* 0x000f24000c1e9900 */
[----:B------:R-:W-:-:S02]  /*0580*/  IMAD.WIDE R16, R25, 0x4, R4 ;  /* 0x0000000419107825 */ /* 0x000fc400078e0204 */
[----:B------:R-:W5:Y:S04]  /*0590*/  LDG.E.CONSTANT R5, desc[UR8][R4.64] ;  /* 0x0000000804057981 */ /* 0x000f68000c1e9900 */
[----:B------:R-:W5:Y:S01]  /*05a0*/  LDG.E.CONSTANT R16, desc[UR8][R16.64] ;  /* 0x0000000810107981 */ /* 0x000f62000c1e9900 */
[----:B------:R-:W-:Y:S01]  /*05b0*/  UIADD3 UR4, UPT, UPT, UR4, 0x8, URZ ;  /* 0x0000000804047890 */ /* 0x000fe2000fffe0ff */
[----:B--2---:R-:W-:-:S04]  /*05c0*/  IADD3 R26, PT, PT, R8, R7, R26 ;  /* 0x00000007081a7210 */ /* 0x004fc80007ffe01a */
[----:B---3--:R-:W-:-:S04]  /*05d0*/  IADD3 R26, PT, PT, R12, R11, R26 ;  /* 0x0000000b0c1a7210 */ /* 0x008fc80007ffe01a */
[----:B----4-:R-:W-:-:S04]  /*05e0*/  IADD3 R26, PT, PT, R2, R15, R26 ;  /* 0x0000000f021a7210 */ /* 0x010fc80007ffe01a */
[----:B-----5:R-:W-:-:S07]  /*05f0*/  IADD3 R26, PT, PT, R16, R5, R26 ;  /* 0x00000005101a7210 */ /* 0x020fce0007ffe01a */
.L_x_1143:
        /* <DEDUP_REMOVED lines=12> */
[----:B------:R-:W-:Y:S02]  /*06c0*/  IMAD.WIDE R8, R25, 0x4, R6 ;  /* 0x0000000419087825 */ /* 0x000fe400078e0206 */
[----:B------:R-:W3:Y:S04]  /*06d0*/  LDG.E.CONSTANT R7, desc[UR8][R6.64] ;  /* 0x0000000806077981 */ /* 0x000ee8000c1e9900 */
[----:B------:R-:W3:Y:S01]  /*06e0*/  LDG.E.CONSTANT R8, desc[UR8][R8.64] ;  /* 0x0000000808087981 */ /* 0x000ee2000c1e9900 */
[----:B------:R-:W-:Y:S01]  /*06f0*/  UIADD3 UR4, UPT, UPT, UR4, 0x4, URZ ;  /* 0x0000000404047890 */ /* 0x000fe2000fffe0ff */
[----:B--2---:R-:W-:-:S04]  /*0700*/  IADD3 R26, PT, PT, R4, R3, R26 ;  /* 0x00000003041a7210 */ /* 0x004fc80007ffe01a */
[----:B---3--:R-:W-:-:S07]  /*0710*/  IADD3 R26, PT, PT, R8, R7, R26 ;  /* 0x00000007081a7210 */ /* 0x008fce0007ffe01a */
.L_x_1144:
[----:B------:R-:W-:Y:S05]  /*0720*/  BRA.U !UP1, `(.L_x_1140) ;  /* 0x0000000109287547 */ /* 0x000fea000b800000 */
[----:B------:R-:W0:Y:S01]  /*0730*/  LDC.64 R4, c[0x0][0x380] ;  /* 0x0000e000ff047b82 */ /* 0x000e220000000a00 */
[----:B------:R-:W-:Y:S01]  /*0740*/  IMAD R6, R25, UR4, R0 ;  /* 0x0000000419067c24 */ /* 0x000fe2000f8e0200 */
[----:B------:R-:W-:-:S12]  /*0750*/  UIADD3 UR5, UPT, UPT, -UR5, URZ, URZ ;  /* 0x000000ff05057290 */ /* 0x000fd8000fffe1ff */
.L_x_1145:
[----:B0-----:R-:W-:-:S06]  /*0760*/  IMAD.WIDE R2, R6, 0x4, R4 ;  /* 0x0000000406027825 */ /* 0x001fcc00078e0204 */
[----:B------:R-:W2:Y:S01]  /*0770*/  LDG.E.CONSTANT R3, desc[UR8][R2.64] ;  /* 0x0000000802037981 */ /* 0x000ea2000c1e9900 */
[----:B------:R-:W-:Y:S01]  /*0780*/  UIADD3 UR5, UPT, UPT, UR5, 0x1, URZ ;  /* 0x0000000105057890 */ /* 0x000fe2000fffe0ff */
[----:B------:R-:W-:-:S03]  /*0790*/  IADD3 R6, PT, PT, R6, R25, RZ ;  /* 0x0000001906067210 */ /* 0x000fc60007ffe0ff */
[----:B------:R-:W-:Y:S01]  /*07a0*/  UISETP.NE.AND UP0, UPT, UR5, URZ, UPT ;  /* 0x000000ff0500728c */ /* 0x000fe2000bf05270 */
[----:B--2---:R-:W-:-:S08]  /*07b0*/  IADD3 R26, PT, PT, R3, R26, RZ ;  /* 0x0000001a031a7210 */ /* 0x004fd00007ffe0ff */
[----:B------:R-:W-:Y:S05]  /*07c0*/  BRA.U UP0, `(.L_x_1145) ;  /* 0xfffffffd00e47547 */ /* 0x000fea000b83ffff */
.L_x_1140:
[----:B------:R-:W0:Y:S02]  /*07d0*/  LDC.64 R2, c[0x0][0x388] ;  /* 0x0000e200ff027b82 */ /* 0x000e240000000a00 */
[----:B0-----:R-:W-:-:S05]  /*07e0*/  IMAD.WIDE R2, R0, 0x4, R2 ;  /* 0x0000000400027825 */ /* 0x001fca00078e0202 */
[----:B------:R-:W-:Y:S01]  /*07f0*/  STG.E desc[UR8][R2.64], R26 ;  /* 0x0000001a02007986 */ /* 0x000fe2000c101908 */
[----:B------:R-:W-:Y:S05]  /*0800*/  EXIT ;  /* 0x000000000000794d */ /* 0x000fea0003800000 */
.L_x_1146:
        /* <DEDUP_REMOVED lines=15> */
.L_x_1645:


//--------------------- .text._Z40tree_node_find_i_candidate_and_count_TSUiPiS_S_S_S_PbS_S_S_S_S_S_S_S_ --------------------------
	.section	.text._Z40tree_node_find_i_candidate_and_count_TSUiPiS_S_S_S_PbS_S_S_S_S_S_S_S_,"ax",@progbits
	.align	128
        .global         _Z40tree_node_find_i_candidate_and_count_TSUiPiS_S_S_S_PbS_S_S_S_S_S_S_S_
        .type           _Z40tree_node_find_i_candidate_and_count_TSUiPiS_S_S_S_PbS_S_S_S_S_S_S_S_,@function
        .size           _Z40tree_node_find_i_candidate_and_count_TSUiPiS_S_S_S_PbS_S_S_S_S_S_S_S_,(.L_x_1646 - _Z40tree_node_find_i_candidate_and_count_TSUiPiS_S_S_S_PbS_S_S_S_S_S_S_S_)
        .other          _Z40tree_node_find_i_candidate_and_count_TSUiPiS_S_S_S_PbS_S_S_S_S_S_S_S_,@"STO_CUDA_ENTRY STV_DEFAULT"
_Z40tree_node_find_i_candidate_and_count_TSUiPiS_S_S_S_PbS_S_S_S_S_S_S_S_:
.text._Z40tree_node_find_i_candidate_and_count_TSUiPiS_S_S_S_PbS_S_S_S_S_S_S_S_:
[----:B------:R-:W-:Y:S01]  /*0000*/  LDC R1, c[0x0][0x37c] ;  /* 0x0000df00ff017b82 */ /* 0x000fe20000000800 */
[----:B------:R-:W0:Y:S07]  /*0010*/  S2R R22, SR_CTAID.X ;  /* 0x0000000000167919 */ /* 0x000e2e0000002500 */
[----:B------:R-:W0:Y:S01]  /*0020*/  LDC.64 R2, c[0x0][0x388] ;  /* 0x0000e200ff027b82 */ /* 0x000e220000000a00 */
[----:B------:R-:W1:Y:S01]  /*0030*/  LDCU.64 UR4, c[0x0][0x358] ;  /* 0x00006b00ff0477ac */ /* 0x000e620008000a00 */
[----:B0-----:R-:W-:-:S05]  /*0040*/  IMAD.WIDE.U32 R2, R22, 0x4, R2 ;  /* 0x0000000416027825 */ /* 0x001fca00078e0002 */
[----:B-1----:R-:W2:Y:S04]  /*0050*/  LDG.E.CONSTANT R5, desc[UR4][R2.64+0x4] ;  /* 0x0000040402057981 */ /* 0x002ea8000c1e9900 */
[----:B------:R-:W2:Y:S01]  /*0060*/  LDG.E.CONSTANT R6, desc[UR4][R2.64] ;  /* 0x0000000402067981 */ /* 0x000ea2000c1e9900 */
[----:B------:R-:W0:Y:S01]  /*0070*/  S2R R19, SR_TID.X ;  /* 0x0000000000137919 */ /* 0x000e220000002100 */
[----:B--2---:R-:W-:-:S04]  /*0080*/  IADD3 R4, PT, PT, R5, -R6, RZ ;  /* 0x8000000605047210 */ /* 0x004fc80007ffe0ff */
[----:B0-----:R-:W-:-:S13]  /*0090*/  ISETP.GE.AND P0, PT, R19, R4, PT ;  /* 0x000000041300720c */ /* 0x001fda0003f06270 */
[----:B------:R-:W-:Y:S05]  /*00a0*/  @P0 EXIT ;  /* 0x000000000000094d */ /* 0x000fea0003800000 */
[----:B------:R-:W0:Y:S01]  /*00b0*/  LDC.64 R2, c[0x0][0x390] ;  /* 0x0000e400ff027b82 */ /* 0x000e220000000a00 */
[----:B------:R-:W1:Y:S07]  /*00c0*/  LDCU.64 UR8, c[0x0][0x3b0] ;  /* 0x00007600ff0877ac */ /* 0x000e6e0008000a00 */
[----:B------:R-:W2:Y:S08]  /*00d0*/  LDC.64 R14, c[0x0][0x3f0] ;  /* 0x0000fc00ff0e7b82 */ /* 0x000eb00000000a00 */
[----:B------:R-:W3:Y:S08]  /*00e0*/  LDC.64 R12, c[0x0][0x3e8] ;  /* 0x0000fa00ff0c7b82 */ /* 0x000ef00000000a00 */
[----:B------:R-:W4:Y:S01]  /*00f0*/  LDC.64 R10, c[0x0][0x3a0] ;  /* 0x0000e800ff0a7b82 */ /* 0x000f220000000a00 */
[----:B0-----:R-:W-:-:S07]  /*0100*/  IMAD.WIDE.U32 R2, R22, 0x4, R2 ;  /* 0x0000000416027825 */ /* 0x001fce00078e0002 */
[----:B------:R-:W0:Y:S01]  /*0110*/  LDC.64 R16, c[0x0][0x3a8] ;  /* 0x0000ea00ff107b82 */ /* 0x000e220000000a00 */
[----:B------:R-:W2:Y:S01]  /*0120*/  LDG.E.CONSTANT R3, desc[UR4][R2.64] ;  /* 0x0000000402037981 */ /* 0x000ea2000c1e9900 */
[----:B-1----:R-:W-:Y:S01]  /*0130*/  IADD3 R8, P0, PT, R22, UR8, RZ ;  /* 0x0000000816087c10 */ /* 0x002fe2000ff1e0ff */
[----:B------:R-:W1:Y:S01]  /*0140*/  LDCU UR6, c[0x0][0x360] ;  /* 0x00006c00ff0677ac */ /* 0x000e620008000800 */
[----:B------:R-:W0:Y:S01]  /*0150*/  LDCU UR7, c[0x0][0x380] ;  /* 0x00007000ff0777ac */ /* 0x000e220008000800 */
[----:B--2---:R-:W-:-:S04]  /*0160*/  IMAD.WIDE R14, R3, 0x4, R14 ;  /* 0x00000004030e7825 */ /* 0x004fc800078e020e */
[----:B---3--:R-:W-:Y:S01]  /*0170*/  IMAD.WIDE R12, R3, 0x4, R12 ;  /* 0x00000004030c7825 */ /* 0x008fe200078e020c */
[----:B------:R-:W5:Y:S01]  /*0180*/  LDG.E.CONSTANT R5, desc[UR4][R14.64] ;  /* 0x000000040e057981 */ /* 0x000f62000c1e9900 */
[----:B------:R-:W-:Y:S02]  /*0190*/  IADD3.X R9, PT, PT, RZ, UR9, RZ, P0, !PT ;  /* 0x00000009ff097c10 */ /* 0x000fe400087fe4ff */
[----:B------:R-:W-:Y:S01]  /*01a0*/  MOV R3, R19 ;  /* 0x0000001300037202 */ /* 0x000fe20000000f00 */
[----:B------:R0:W5:Y:S01]  /*01b0*/  LDG.E.CONSTANT R7, desc[UR4][R12.64] ;  /* 0x000000040c077981 */ /* 0x000162000c1e9900 */
[----:B----4-:R-:W-:-:S04]  /*01c0*/  IMAD.WIDE.U32 R10, R22, 0x4, R10 ;  /* 0x00000004160a7825 */ /* 0x010fc800078e000a */
[----:B01----:R-:W-:-:S07]  /*01d0*/  IMAD.WIDE.U32 R12, R22, 0x4, R16 ;  /* 0x00000004160c7825 */ /* 0x003fce00078e0010 */
.L_x_1152:
[----:B0-----:R-:W0:Y:S01]  /*01e0*/  LDC.64 R14, c[0x0][0x398] ;  /* 0x0000e600ff0e7b82 */ /* 0x001e220000000a00 */
[----:B--2---:R-:W-:-:S07]  /*01f0*/  IADD3 R17, PT, PT, R6, R3, RZ ;  /* 0x0000000306117210 */ /* 0x004fce0007ffe0ff */
[----:B-1----:R-:W1:Y:S01]  /*0200*/  LDC.64 R18, c[0x0][0x3d0] ;  /* 0x0000f400ff127b82 */ /* 0x002e620000000a00 */
[----:B0-----:R-:W-:-:S06]  /*0210*/  IMAD.WIDE R14, R17, 0x4, R14 ;  /* 0x00000004110e7825 */ /* 0x001fcc00078e020e */
[----:B------:R-:W2:Y:S01]  /*0220*/  LDG.E.CONSTANT R14, desc[UR4][R14.64] ;  /* 0x000000040e0e7981 */ /* 0x000ea2000c1e9900 */
[----:B------:R-:W-:Y:S01]  /*0230*/  IADD3 R3, PT, PT, R3, UR6, RZ ;  /* 0x0000000603037c10 */ /* 0x000fe2000fffe0ff */
[----:B------:R-:W-:Y:S03]  /*0240*/  BSSY.RECONVERGENT B0, `(.L_x_1147) ;  /* 0x000002c000007945 */ /* 0x000fe60003800200 */
[----:B------:R-:W-:Y:S02]  /*0250*/  ISETP.GE.AND P0, PT, R3, R4, PT ;  /* 0x000000040300720c */ /* 0x000fe40003f06270 */
[----:B--2---:R-:W-:Y:S02]  /*0260*/  IADD3 R0, PT, PT, R14, 0x1, RZ ;  /* 0x000000010e007810 */ /* 0x004fe40007ffe0ff */
[----:B-----5:R-:W-:Y:S02]  /*0270*/  IADD3 R17, PT, PT, R7, R14, RZ ;  /* 0x0000000e07117210 */ /* 0x020fe40007ffe0ff */
[----:B------:R-:W-:-:S03]  /*0280*/  ISETP.GE.AND P1, PT, R0, R5, PT ;  /* 0x000000050000720c */ /* 0x000fc60003f26270 */
[----:B-1----:R-:W-:-:S10]  /*0290*/  IMAD.WIDE R18, R17, 0x4, R18 ;  /* 0x0000000411127825 */ /* 0x002fd400078e0212 */
[----:B------:R-:W-:Y:S05]  /*02a0*/  @P1 BRA `(.L_x_1148) ;  /* 0x0000000000941947 */ /* 0x000fea0003800000 */
[----:B------:R0:W5:Y:S01]  /*02b0*/  LDG.E.CONSTANT R2, desc[UR4][R18.64] ;  /* 0x0000000412027981 */ /* 0x000162000c1e9900 */
[----:B------:R-:W1:Y:S08]  /*02c0*/  LDC.64 R14, c[0x0][0x3d0] ;  /* 0x0000f400ff0e7b82 */ /* 0x000e700000000a00 */
[----:B------:R-:W2:Y:S02]  /*02d0*/  LDC.64 R16, c[0x0][0x3c0] ;  /* 0x0000f000ff107b82 */ /* 0x000ea40000000a00 */
.L_x_1151:
[----:B0-----:R-:W-:-:S05]  /*02e0*/  IADD3 R25, PT, PT, R7, R0, RZ ;  /* 0x0000000007197210 */ /* 0x001fca0007ffe0ff */
[----:B01----:R-:W-:-:S06]  /*02f0*/  IMAD.WIDE R18, R25, 0x4, R14 ;  /* 0x0000000419127825 */ /* 0x003fcc00078e020e */
[----:B------:R-:W3:Y:S02]  /*0300*/  LDG.E.CONSTANT R19, desc[UR4][R18.64] ;  /* 0x0000000412137981 */ /* 0x000ee4000c1e9900 */
[----:B---3-5:R-:W-:-:S13]  /*0310*/  ISETP.NE.AND P1, PT, R2, R19, PT ;  /* 0x000000130200720c */ /* 0x028fda0003f25270 */
[----:B------:R-:W-:Y:S05]  /*0320*/  @P1 BRA `(.L_x_1148) ;  /* 0x0000000000741947 */ /* 0x000fea0003800000 */
[----:B------:R-:W0:Y:S01]  /*0330*/  LDC.64 R18, c[0x0][0x3c8] ;  /* 0x0000f200ff127b82 */ /* 0x000e220000000a00 */
[----:B------:R-:W3:Y:S01]  /*0340*/  LDG.E.U8.CONSTANT R24, desc[UR4][R8.64] ;  /* 0x0000000408187981 */ /* 0x000ee2000c1e9100 */
[----:B0-----:R-:W-:-:S06]  /*0350*/  IMAD.WIDE R20, R25, 0x4, R18 ;  /* 0x0000000419147825 */ /* 0x001fcc00078e0212 */
[----:B------:R-:W0:Y:S01]  /*0360*/  LDC.64 R18, c[0x0][0x3b8] ;  /* 0x0000ee00ff127b82 */ /* 0x000e220000000a00 */
[----:B------:R-:W0:Y:S01]  /*0370*/  LDG.E.CONSTANT R23, desc[UR4][R20.64] ;  /* 0x0000000414177981 */ /* 0x000e22000c1e9900 */
[----:B------:R-:W-:Y:S01]  /*0380*/  HFMA2 R27, -RZ, RZ, 0, 5.9604644775390625e-08 ;  /* 0x00000001ff1b7431 */ /* 0x000fe200000001ff */
[----:B---3--:R-:W-:Y:S01]  /*0390*/  ISETP.NE.AND P1, PT, R24, RZ, PT ;  /* 0x000000ff1800720c */ /* 0x008fe20003f25270 */
[----:B0-----:R-:W-:-:S05]  /*03a0*/  IMAD.WIDE R18, R23, 0x4, R18 ;  /* 0x0000000417127825 */ /* 0x001fca00078e0212 */
[----:B------:R0:W-:Y:S07]  /*03b0*/  REDG.E.OR.STRONG.GPU desc[UR4][R18.64], R27 ;  /* 0x0000001b1200798e */ /* 0x0001ee000f12e104 */
[----:B------:R-:W-:Y:S05]  /*03c0*/  @!P1 BRA `(.L_x_1149) ;  /* 0x0000000000309947 */ /* 0x000fea0003800000 */
[----:B------:R-:W1:Y:S01]  /*03d0*/  LDC.64 R20, c[0x0][0x3d8] ;  /* 0x0000f600ff147b82 */ /* 0x000e620000000a00 */
[----:B------:R-:W3:Y:S07]  /*03e0*/  LDG.E.CONSTANT R26, desc[UR4][R10.64] ;  /* 0x000000040a1a7981 */ /* 0x000eee000c1e9900 */
[----:B0-----:R-:W0:Y:S01]  /*03f0*/  LDC.64 R18, c[0x0][0x3e0] ;  /* 0x0000f800ff127b82 */ /* 0x001e220000000a00 */
[----:B-1----:R-:W-:-:S06]  /*0400*/  IMAD.WIDE R20, R25, 0x4, R20 ;  /* 0x0000000419147825 */ /* 0x002fcc00078e0214 */
[----:B------:R-:W3:Y:S01]  /*0410*/  LDG.E.CONSTANT R21, desc[UR4][R20.64] ;  /* 0x0000000414157981 */ /* 0x000ee2000c1e9900 */
[----:B0-----:R-:W-:-:S06]  /*0420*/  IMAD.WIDE R18, R25, 0x4, R18 ;  /* 0x0000000419127825 */ /* 0x001fcc00078e0212 */
[----:B------:R-:W3:Y:S01]  /*0430*/  LDG.E.CONSTANT R18, desc[UR4][R18.64] ;  /* 0x0000000412127981 */ /* 0x000ee2000c1e9900 */
[----:B------:R-:W-:-:S04]  /*0440*/  IMAD R25, R22, UR7, R23 ;  /* 0x0000000716197c24 */ /* 0x000fc8000f8e0217 */
[----:B--2---:R-:W-:Y:S01]  /*0450*/  IMAD.WIDE.U32 R24, R25, 0x4, R16 ;  /* 0x0000000419187825 */ /* 0x004fe200078e0010 */
[----:B---3--:R-:W-:-:S05]  /*0460*/  IADD3 R23, PT, PT, R18, R21, R26 ;  /* 0x0000001512177210 */ /* 0x008fca0007ffe01a */
[----:B------:R0:W-:Y:S01]  /*0470*/  REDG.E.MAX.S32.STRONG.GPU desc[UR4][R24.64], R23 ;  /* 0x000000171800798e */ /* 0x0001e2000d12e304 */
[----:B------:R-:W-:Y:S05]  /*0480*/  BRA `(.L_x_1150) ;  /* 0x0000000000107947 */ /* 0x000fea0003800000 */
.L_x_1149:
[----:B------:R-:W3:Y:S01]  /*0490*/  LDG.E.CONSTANT R21, desc[UR4][R12.64] ;  /* 0x000000040c157981 */ /* 0x000ee2000c1e9900 */
[----:B0-----:R-:W-:-:S04]  /*04a0*/  IMAD R19, R22, UR7, R23 ;  /* 0x0000000716137c24 */ /* 0x001fc8000f8e0217 */
[----:B--2---:R-:W-:-:S05]  /*04b0*/  IMAD.WIDE.U32 R18, R19, 0x4, R16 ;  /* 0x0000000413127825 */ /* 0x004fca00078e0010 */
[----:B---3--:R1:W-:Y:S02]  /*04c0*/  STG.E desc[UR4][R18.64], R21 ;  /* 0x0000001512007986 */ /* 0x0083e4000c101904 */
.L_x_1150:
[----:B------:R-:W-:-:S04]  /*04d0*/  IADD3 R0, PT, PT, R0, 0x1, RZ ;  /* 0x0000000100007810 */ /* 0x000fc80007ffe0ff */
[----:B------:R-:W-:-:S13]  /*04e0*/  ISETP.GE.AND P1, PT, R0, R5, PT ;  /* 0x000000050000720c */ /* 0x000fda0003f26270 */
[----:B------:R-:W-:Y:S05]  /*04f0*/  @!P1 BRA `(.L_x_1151) ;  /* 0xfffffffc00789947 */ /* 0x000fea000383ffff */
.L_x_1148:
[----:B------:R-:W-:Y:S05]  /*0500*/  BSYNC.RECONVERGENT B0 ;  /* 0x0000000000007941 */ /* 0x000fea0003800200 */
.L_x_1147:
[----:B------:R-:W-:Y:S05]  /*0510*/  @!P0 BRA `(.L_x_1152) ;  /* 0xfffffffc00308947 */ /* 0x000fea000383ffff */
[----:B------:R-:W-:Y:S05]  /*0520*/  EXIT ;  /* 0x000000000000794d */ /* 0x000fea0003800000 */
.L_x_1153:
        /* <DEDUP_REMOVED lines=13> */
.L_x_1646:


//--------------------- .text._Z40tree_node_find_s_candidate_and_count_TSUPiS_S_S_S_PbS_S_S_S_S_S_S_S_S_S_S_S_S_S_ --------------------------
	.section	.text._Z40tree_node_find_s_candidate_and_count_TSUPiS_S_S_S_PbS_S_S_S_S_S_S_S_S_S_S_S_S_S_,"ax",@progbits
	.align	128
        .global         _Z40tree_node_find_s_candidate_and_count_TSUPiS_S_S_S_PbS_S_S_S_S_S_S_S_S_S_S_S_S_S_
        .type           _Z40tree_node_find_s_candidate_and_count_TSUPiS_S_S_S_PbS_S_S_S_S_S_S_S_S_S_S_S_S_S_,@function
        .size           _Z40tree_node_find_s_candidate_and_count_TSUPiS_S_S_S_PbS_S_S_S_S_S_S_S_S_S_S_S_S_S_,(.L_x_1647 - _Z40tree_node_find_s_candidate_and_count_TSUPiS_S_S_S_PbS_S_S_S_S_S_S_S_S_S_S_S_S_S_)
        .other          _Z40tree_node_find_s_candidate_and_count_TSUPiS_S_S_S_PbS_S_S_S_S_S_S_S_S_S_S_S_S_S_,@"STO_CUDA_ENTRY STV_DEFAULT"
_Z40tree_node_find_s_candidate_and_count_TSUPiS_S_S_S_PbS_S_S_S_S_S_S_S_S_S_S_S_S_S_:
.text._Z40tree_node_find_s_candidate_and_count_TSUPiS_S_S_S_PbS_S_S_S_S_S_S_S_S_S_S_S_S_S_:
[----:B------:R-:W-:Y:S01]  /*0000*/  LDC R1, c[0x0][0x37c] ;  /* 0x0000df00ff017b82 */ /* 0x000fe20000000800 */
[----:B------:R-:W0:Y:S07]  /*0010*/  S2R R10, SR_CTAID.X ;  /* 0x00000000000a7919 */ /* 0x000e2e0000002500 */
[----:B------:R-:W0:Y:S01]  /*0020*/  LDC.64 R4, c[0x0][0x388] ;  /* 0x0000e200ff047b82 */ /* 0x000e220000000a00 */
[----:B------:R-:W1:Y:S07]  /*0030*/  LDCU.64 UR4, c[0x0][0x358] ;  /* 0x00006b00ff0477ac */ /* 0x000e6e0008000a00 */
[----:B------:R-:W2:Y:S08]  /*0040*/  LDC.64 R2, c[0x0][0x408] ;  /* 0x00010200ff027b82 */ /* 0x000eb00000000a00 */
[----:B------:R-:W3:Y:S01]  /*0050*/  LDC.64 R6, c[0x0][0x380] ;  /* 0x0000e000ff067b82 */ /* 0x000ee20000000a00 */
[----:B0-----:R-:W-:-:S06]  /*0060*/  IMAD.WIDE.U32 R4, R10, 0x4, R4 ;  /* 0x000000040a047825 */ /* 0x001fcc00078e0004 */
[----:B-1----:R-:W2:Y:S01]  /*0070*/  LDG.E.CONSTANT R4, desc[UR4][R4.64] ;  /* 0x0000000404047981 */ /* 0x002ea2000c1e9900 */
[----:B---3--:R-:W-:-:S06]  /*0080*/  IMAD.WIDE.U32 R6, R10, 0x4, R6 ;  /* 0x000000040a067825 */ /* 0x008fcc00078e0006 */
[----:B------:R0:W5:Y:S01]  /*0090*/  LDG.E.CONSTANT R7, desc[UR4][R6.64] ;  /* 0x0000000406077981 */ /* 0x000162000c1e9900 */
[----:B------:R-:W1:Y:S01]  /*00a0*/  S2R R13, SR_TID.X ;  /* 0x00000000000d7919 */ /* 0x000e620000002100 */
[----:B--2---:R-:W-:-:S05]  /*00b0*/  IMAD.WIDE R2, R4, 0x4, R2 ;  /* 0x0000000404027825 */ /* 0x004fca00078e0202 */
[----:B------:R-:W1:Y:S02]  /*00c0*/  LDG.E.CONSTANT R0, desc[UR4][R2.64] ;  /* 0x0000000402007981 */ /* 0x000e64000c1e9900 */
[----:B-1----:R-:W-:-:S13]  /*00d0*/  ISETP.GE.AND P0, PT, R13, R0, PT ;  /* 0x000000000d00720c */ /* 0x002fda0003f06270 */
[----:B0-----:R-:W-:Y:S05]  /*00e0*/  @P0 EXIT ;  /* 0x000000000000094d */ /* 0x001fea0003800000 */
[----:B------:R-:W0:Y:S08]  /*00f0*/  LDC.64 R20, c[0x0][0x3e8] ;  /* 0x0000fa00ff147b82 */ /* 0x000e300000000a00 */
[----:B------:R-:W1:Y:S08]  /*0100*/  LDC.64 R16, c[0x0][0x390] ;  /* 0x0000e400ff107b82 */ /* 0x000e700000000a00 */
[----:B------:R-:W2:Y:S01]  /*0110*/  LDC.64 R2, c[0x0][0x3d8] ;  /* 0x0000f600ff027b82 */ /* 0x000ea20000000a00 */
[----:B0-----:R-:W-:-:S07]  /*0120*/  IMAD.WIDE R20, R4, 0x4, R20 ;  /* 0x0000000404147825 */ /* 0x001fce00078e0214 */
[----:B------:R-:W0:Y:S01]  /*0130*/  LDC.64 R8, c[0x0][0x3b8] ;  /* 0x0000ee00ff087b82 */ /* 0x000e220000000a00 */
[----:B------:R-:W3:Y:S01]  /*0140*/  LDG.E.CONSTANT R20, desc[UR4][R20.64] ;  /* 0x0000000414147981 */ /* 0x000ee2000c1e9900 */
[----:B-1---5:R-:W-:-:S06]  /*0150*/  IMAD.WIDE R16, R7, 0x4, R16 ;  /* 0x0000000407107825 */ /* 0x022fcc00078e0210 */
[----:B------:R-:W1:Y:S01]  /*0160*/  LDC.64 R18, c[0x0][0x398] ;  /* 0x0000e600ff127b82 */ /* 0x000e620000000a00 */
[----:B------:R4:W5:Y:S01]  /*0170*/  LDG.E.CONSTANT R12, desc[UR4][R16.64] ;  /* 0x00000004100c7981 */ /* 0x000962000c1e9900 */
[----:B------:R-:W0:Y:S01]  /*0180*/  LDCU UR6, c[0x0][0x360] ;  /* 0x00006c00ff0677ac */ /* 0x000e220008000800 */
[----:B--2---:R-:W-:-:S05]  /*0190*/  IMAD.WIDE R2, R4, 0x4, R2 ;  /* 0x0000000404027825 */ /* 0x004fca00078e0202 */
[----:B------:R-:W2:Y:S08]  /*01a0*/  LDC.64 R6, c[0x0][0x400] ;  /* 0x00010000ff067b82 */ /* 0x000eb00000000a00 */
[----:B------:R-:W4:Y:S01]  /*01b0*/  LDC.64 R14, c[0x0][0x3a0] ;  /* 0x0000e800ff0e7b82 */ /* 0x000f220000000a00 */
[----:B--2---:R-:W-:-:S04]  /*01c0*/  IMAD.WIDE R4, R4, 0x4, R6 ;  /* 0x0000000404047825 */ /* 0x004fc800078e0206 */
[----:B0-----:R-:W-:-:S04]  /*01d0*/  IMAD.WIDE.U32 R6, R10, 0x4, R8 ;  /* 0x000000040a067825 */ /* 0x001fc800078e0008 */
[----:B-1----:R-:W-:-:S04]  /*01e0*/  IMAD.WIDE.U32 R8, R10, 0x4, R18 ;  /* 0x000000040a087825 */ /* 0x002fc800078e0012 */
[----:B----4-:R-:W-:Y:S01]  /*01f0*/  IMAD.WIDE.U32 R10, R10, 0x4, R14 ;  /* 0x000000040a0a7825 */ /* 0x010fe200078e000e */
[----:B---3--:R-:W-:-:S07]  /*0200*/  IADD3 R20, PT, PT, R20, 0x1, RZ ;  /* 0x0000000114147810 */ /* 0x008fce0007ffe0ff */
.L_x_1161:
[----:B0-----:R-:W0:Y:S01]  /*0210*/  LDC.64 R14, c[0x0][0x3f0] ;  /* 0x0000fc00ff0e7b82 */ /* 0x001e220000000a00 */
[----:B------:R-:W-:-:S05]  /*0220*/  IADD3 R17, PT, PT, R20, R13, RZ ;  /* 0x0000000d14117210 */ /* 0x000fca0007ffe0ff */
[----:B0-----:R-:W-:Y:S02]  /*0230*/  IMAD.WIDE R14, R17, 0x4, R14 ;  /* 0x00000004110e7825 */ /* 0x001fe400078e020e */
[----:B------:R-:W0:Y:S03]  /*0240*/  LDC.64 R16, c[0x0][0x3e0] ;  /* 0x0000f800ff107b82 */ /* 0x000e260000000a00 */
[----:B-1----:R-:W0:Y:S02]  /*0250*/  LDG.E.CONSTANT R19, desc[UR4][R14.64] ;  /* 0x000000040e137981 */ /* 0x002e24000c1e9900 */
[----:B0-----:R-:W-:-:S06]  /*0260*/  IMAD.WIDE R18, R19, 0x4, R16 ;  /* 0x0000000413127825 */ /* 0x001fcc00078e0210 */
[----:B------:R-:W2:Y:S01]  /*0270*/  LDG.E.CONSTANT R18, desc[UR4][R18.64+-0x4] ;  /* 0xfffffc0412127981 */ /* 0x000ea2000c1e9900 */
[----:B------:R-:W-:Y:S01]  /*0280*/  BSSY.RECONVERGENT B0, `(.L_x_1154) ;  /* 0x000003a000007945 */ /* 0x000fe20003800200 */
[----:B--2--5:R-:W-:-:S13]  /*0290*/  ISETP.GE.AND P0, PT, R12, R18, PT ;  /* 0x000000120c00720c */ /* 0x024fda0003f06270 */
[----:B------:R-:W-:Y:S05]  /*02a0*/  @P0 BRA `(.L_x_1155) ;  /* 0x0000000000dc0947 */ /* 0x000fea0003800000 */
[----:B------:R-:W2:Y:S01]  /*02b0*/  LDG.E.CONSTANT R21, desc[UR4][R2.64] ;  /* 0x0000000402157981 */ /* 0x000ea2000c1e9900 */
[----:B------:R-:W0:Y:S01]  /*02c0*/  LDC.64 R22, c[0x0][0x3d0] ;  /* 0x0000f400ff167b82 */ /* 0x000e220000000a00 */
[-C--:B--2---:R-:W-:Y:S02]  /*02d0*/  IADD3 R19, PT, PT, R12, R21.reuse, RZ ;  /* 0x000000150c137210 */ /* 0x084fe40007ffe0ff */
[----:B------:R-:W-:-:S03]  /*02e0*/  IADD3 R25, PT, PT, R18, R21, RZ ;  /* 0x0000001512197210 */ /* 0x000fc60007ffe0ff */
[----:B0-----:R-:W-:-:S04]  /*02f0*/  IMAD.WIDE R18, R19, 0x4, R22 ;  /* 0x0000000413127825 */ /* 0x001fc800078e0216 */
[----:B------:R-:W-:Y:S02]  /*0300*/  IMAD.WIDE R22, R25, 0x4, R22 ;  /* 0x0000000419167825 */ /* 0x000fe400078e0216 */
[----:B------:R-:W2:Y:S04]  /*0310*/  LDG.E.CONSTANT R18, desc[UR4][R18.64] ;  /* 0x0000000412127981 */ /* 0x000ea8000c1e9900 */
[----:B------:R-:W2:Y:S02]  /*0320*/  LDG.E.CONSTANT R23, desc[UR4][R22.64] ;  /* 0x0000000416177981 */ /* 0x000ea4000c1e9900 */
[----:B--2---:R-:W-:-:S13]  /*0330*/  ISETP.GE.AND P0, PT, R18, R23, PT ;  /* 0x000000171200720c */ /* 0x004fda0003f06270 */
[----:B------:R-:W-:Y:S05]  /*0340*/  @P0 BRA `(.L_x_1155) ;  /* 0x0000000000b40947 */ /* 0x000fea0003800000 */
[----:B------:R-:W2:Y:S01]  /*0350*/  LDG.E.CONSTANT R22, desc[UR4][R4.64] ;  /* 0x0000000404167981 */ /* 0x000ea2000c1e9900 */
[----:B------:R-:W0:Y:S01]  /*0360*/  LDC.64 R18, c[0x0][0x3f8] ;  /* 0x0000fe00ff127b82 */ /* 0x000e220000000a00 */
[----:B--2---:R-:W-:-:S05]  /*0370*/  IADD3 R23, PT, PT, R22, R13, RZ ;  /* 0x0000000d16177210 */ /* 0x004fca0007ffe0ff */
[----:B0-----:R-:W-:Y:S02]  /*0380*/  IMAD.WIDE R18, R23, 0x4, R18 ;  /* 0x0000000417127825 */ /* 0x001fe400078e0212 */
[----:B------:R-:W0:Y:S04]  /*0390*/  LDC.64 R22, c[0x0][0x3b0] ;  /* 0x0000ec00ff167b82 */ /* 0x000e280000000a00 */
[----:B------:R-:W0:Y:S01]  /*03a0*/  LDG.E.CONSTANT R18, desc[UR4][R18.64] ;  /* 0x0000000412127981 */ /* 0x000e22000c1e9900 */
[----:B------:R-:W-:Y:S02]  /*03b0*/  HFMA2 R25, -RZ, RZ, 0, 5.9604644775390625e-08 ;  /* 0x00000001ff197431 */ /* 0x000fe400000001ff */
[----:B0-----:R-:W-:-:S05]  /*03c0*/  IMAD.WIDE R22, R18, 0x4, R22 ;  /* 0x0000000412167825 */ /* 0x001fca00078e0216 */
[----:B------:R0:W-:Y:S04]  /*03d0*/  REDG.E.OR.STRONG.GPU desc[UR4][R22.64], R25 ;  /* 0x000000191600798e */ /* 0x0001e8000f12e104 */
[----:B------:R-:W2:Y:S02]  /*03e0*/  LDG.E R24, desc[UR4][R6.64] ;  /* 0x0000000406187981 */ /* 0x000ea4000c1e1900 */
[----:B--2---:R-:W-:-:S13]  /*03f0*/  ISETP.NE.AND P0, PT, R24, RZ, PT ;  /* 0x000000ff1800720c */ /* 0x004fda0003f05270 */
[----:B0-----:R-:W-:Y:S05]  /*0400*/  @!P0 BRA `(.L_x_1156) ;  /* 0x0000000000748947 */ /* 0x001fea0003800000 */
[----:B------:R-:W2:Y:S02]  /*0410*/  LDG.E.CONSTANT R15, desc[UR4][R14.64+-0x4] ;  /* 0xfffffc040e0f7981 */ /* 0x000ea4000c1e9900 */
[----:B--2---:R-:W-:-:S05]  /*0420*/  IMAD.WIDE R16, R15, 0x4, R16 ;  /* 0x000000040f107825 */ /* 0x004fca00078e0210 */
[----:B------:R-:W2:Y:S01]  /*0430*/  LDG.E.CONSTANT R19, desc[UR4][R16.64] ;  /* 0x0000000410137981 */ /* 0x000ea2000c1e9900 */
[----:B------:R-:W-:Y:S01]  /*0440*/  BSSY.RECONVERGENT B1, `(.L_x_1157) ;  /* 0x000000c000017945 */ /* 0x000fe20003800200 */
[----:B--2---:R-:W-:-:S13]  /*0450*/  ISETP.GT.AND P0, PT, R19, R12, PT ;  /* 0x0000000c1300720c */ /* 0x004fda0003f04270 */
[----:B------:R-:W-:Y:S05]  /*0460*/  @P0 BRA `(.L_x_1158) ;  /* 0x0000000000240947 */ /* 0x000fea0003800000 */
[----:B------:R-:W-:Y:S01]  /*0470*/  BSSY.RECONVERGENT B2, `(.L_x_1159) ;  /* 0x0000007000027945 */ /* 0x000fe20003800200 */
[----:B------:R-:W-:-:S07]  /*0480*/  MOV R19, RZ ;  /* 0x000000ff00137202 */ /* 0x000fce0000000f00 */
.L_x_1160:
[----:B------:R-:W-:-:S06]  /*0490*/  IMAD.WIDE.U32 R14, R19, 0x4, R16 ;  /* 0x00000004130e7825 */ /* 0x000fcc00078e0010 */
[----:B------:R-:W2:Y:S01]  /*04a0*/  LDG.E.CONSTANT R15, desc[UR4][R14.64+0x4] ;  /* 0x000004040e0f7981 */ /* 0x000ea2000c1e9900 */
[----:B------:R-:W-:Y:S02]  /*04b0*/  IADD3 R19, PT, PT, R19, 0x1, RZ ;  /* 0x0000000113137810 */ /* 0x000fe40007ffe0ff */
[----:B--2---:R-:W-:-:S13]  /*04c0*/  ISETP.GT.AND P0, PT, R15, R12, PT ;  /* 0x0000000c0f00720c */ /* 0x004fda0003f04270 */
[----:B------:R-:W-:Y:S05]  /*04d0*/  @!P0 BRA `(.L_x_1160) ;  /* 0xfffffffc00ec8947 */ /* 0x000fea000383ffff */
[----:B------:R-:W-:Y:S05]  /*04e0*/  BSYNC.RECONVERGENT B2 ;  /* 0x0000000000027941 */ /* 0x000fea0003800200 */
.L_x_1159:
[----:B------:R-:W-:-:S07]  /*04f0*/  MOV R19, R15 ;  /* 0x0000000f00137202 */ /* 0x000fce0000000f00 */
.L_x_1158:
[----:B------:R-:W-:Y:S05]  /*0500*/  BSYNC.RECONVERGENT B1 ;  /* 0x0000000000017941 */ /* 0x000fea0003800200 */
.L_x_1157:
[----:B------:R-:W0:Y:S01]  /*0510*/  LDC.64 R16, c[0x0][0x3c0] ;  /* 0x0000f000ff107b82 */ /* 0x000e220000000a00 */
[----:B------:R-:W-:Y:S02]  /*0520*/  IADD3 R19, PT, PT, R21, R19, RZ ;  /* 0x0000001315137210 */ /* 0x000fe40007ffe0ff */
[----:B------:R-:W2:Y:S05]  /*0530*/  LDG.E.CONSTANT R21, desc[UR4][R8.64] ;  /* 0x0000000408157981 */ /* 0x000eaa000c1e9900 */
[----:B------:R-:W1:Y:S08]  /*0540*/  LDC.64 R14, c[0x0][0x3c8] ;  /* 0x0000f200ff0e7b82 */ /* 0x000e700000000a00 */
[----:B------:R-:W3:Y:S01]  /*0550*/  LDC.64 R22, c[0x0][0x3b8] ;  /* 0x0000ee00ff167b82 */ /* 0x000ee20000000a00 */
[----:B0-----:R-:W-:-:S06]  /*0560*/  IMAD.WIDE R16, R19, 0x4, R16 ;  /* 0x0000000413107825 */ /* 0x001fcc00078e0210 */
[----:B------:R-:W2:Y:S01]  /*0570*/  LDG.E.CONSTANT R16, desc[UR4][R16.64] ;  /* 0x0000000410107981 */ /* 0x000ea2000c1e9900 */
[----:B-1----:R-:W-:-:S06]  /*0580*/  IMAD.WIDE R14, R19, 0x4, R14 ;  /* 0x00000004130e7825 */ /* 0x002fcc00078e020e */
[----:B------:R-:W2:Y:S01]  /*0590*/  LDG.E.CONSTANT R14, desc[UR4][R14.64] ;  /* 0x000000040e0e7981 */ /* 0x000ea2000c1e9900 */
[----:B---3--:R-:W-:Y:S01]  /*05a0*/  IMAD.WIDE R18, R18, 0x4, R22 ;  /* 0x0000000412127825 */ /* 0x008fe200078e0216 */
[----:B--2---:R-:W-:-:S05]  /*05b0*/  IADD3 R21, PT, PT, R14, R16, R21 ;  /* 0x000000100e157210 */ /* 0x004fca0007ffe015 */
[----:B------:R1:W-:Y:S01]  /*05c0*/  REDG.E.ADD.STRONG.GPU desc[UR4][R18.64], R21 ;  /* 0x000000151200798e */ /* 0x0003e2000c12e104 */
[----:B------:R-:W-:Y:S05]  /*05d0*/  BRA `(.L_x_1155) ;  /* 0x0000000000107947 */ /* 0x000fea0003800000 */
.L_x_1156:
[----:B------:R-:W2:Y:S01]  /*05e0*/  LDG.E.CONSTANT R17, desc[UR4][R10.64] ;  /* 0x000000040a117981 */ /* 0x000ea2000c1e9900 */
[----:B------:R-:W0:Y:S02]  /*05f0*/  LDC.64 R14, c[0x0][0x3b8] ;  /* 0x0000ee00ff0e7b82 */ /* 0x000e240000000a00 */
[----:B0-----:R-:W-:-:S05]  /*0600*/  IMAD.WIDE R14, R18, 0x4, R14 ;  /* 0x00000004120e7825 */ /* 0x001fca00078e020e */
[----:B--2---:R0:W-:Y:S02]  /*0610*/  REDG.E.ADD.STRONG.GPU desc[UR4][R14.64], R17 ;  /* 0x000000110e00798e */ /* 0x0041e4000c12e104 */
.L_x_1155:
[----:B------:R-:W-:Y:S05]  /*0620*/  BSYNC.RECONVERGENT B0 ;  /* 0x0000000000007941 */ /* 0x000fea0003800200 */
.L_x_1154:
[----:B------:R-:W-:-:S04]  /*0630*/  IADD3 R13, PT, PT, R13, UR6, RZ ;  /* 0x000000060d0d7c10 */ /* 0x000fc8000fffe0ff */
[----:B------:R-:W-:-:S13]  /*0640*/  ISETP.GE.AND P0, PT, R13, R0, PT ;  /* 0x000000000d00720c */ /* 0x000fda0003f06270 */
[----:B------:R-:W-:Y:S05]  /*0650*/  @!P0 BRA `(.L_x_1161) ;  /* 0xfffffff800ec8947 */ /* 0x000fea000383ffff */
[----:B------:R-:W-:Y:S05]  /*0660*/  EXIT ;  /* 0x000000000000794d */ /* 0x000fea0003800000 */
.L_x_1162:
        /* <DEDUP_REMOVED lines=9> */
.L_x_1647:


//--------------------- .text._Z31tree_node_peu_utility_count_maxPiS_S_S_S_S_S_S_S_Pb --------------------------
	.section	.text._Z31tree_node_peu_utility_count_maxPiS_S_S_S_S_S_S_S_Pb,"ax",@progbits
	.align	128
        .global         _Z31tree_node_peu_utility_count_maxPiS_S_S_S_S_S_S_S_Pb
        .type           _Z31tree_node_peu_utility_count_maxPiS_S_S_S_S_S_S_S_Pb,@function
        .size           _Z31tree_node_peu_utility_count_maxPiS_S_S_S_S_S_S_S_Pb,(.L_x_1648 - _Z31tree_node_peu_utility_count_maxPiS_S_S_S_S_S_S_S_Pb)
        .other          _Z31tree_node_peu_utility_count_maxPiS_S_S_S_S_S_S_S_Pb,@"STO_CUDA_ENTRY STV_DEFAULT"
_Z31tree_node_peu_utility_count_maxPiS_S_S_S_S_S_S_S_Pb:
.text._Z31tree_node_peu_utility_count_maxPiS_S_S_S_S_S_S_S_Pb:
[----:B------:R-:W-:Y:S01]  /*0000*/  LDC R1, c[0x0][0x37c] ;  /* 0x0000df00ff017b82 */ /* 0x000fe20000000800 */
[----:B------:R-:W0:Y:S07]  /*0010*/  S2R R0, SR_TID.X ;  /* 0x0000000000007919 */ /* 0x000e2e0000002100 */
[----:B------:R-:W1:Y:S01]  /*0020*/  LDC.64 R4, c[0x0][0x380] ;  /* 0x0000e000ff047b82 */ /* 0x000e620000000a00 */
[----:B------:R-:W2:Y:S01]  /*0030*/  LDCU.64 UR8, c[0x0][0x358] ;  /* 0x00006b00ff0877ac */ /* 0x000ea20008000a00 */
[----:B------:R-:W1:Y:S06]  /*0040*/  S2R R3, SR_CTAID.X ;  /* 0x0000000000037919 */ /* 0x000e6c0000002500 */
[----:B------:R-:W3:Y:S01]  /*0050*/  LDC.64 R12, c[0x0][0x388] ;  /* 0x0000e200ff0c7b82 */ /* 0x000ee20000000a00 */
[----:B0-----:R-:W-:-:S13]  /*0060*/  ISETP.NE.AND P0, PT, R0, RZ, PT ;  /* 0x000000ff0000720c */ /* 0x001fda0003f05270 */
[----:B------:R-:W0:Y:S01]  /*0070*/  @!P0 LDC.64 R6, c[0x0][0x380] ;  /* 0x0000e000ff068b82 */ /* 0x000e220000000a00 */
[----:B-1----:R-:W-:-:S05]  /*0080*/  IMAD.WIDE.U32 R10, R3, 0x4, R4 ;  /* 0x00000004030a7825 */ /* 0x002fca00078e0004 */
[----:B--2---:R-:W2:Y:S02]  /*0090*/  LDG.E.CONSTANT R5, desc[UR8][R10.64+0x4] ;  /* 0x000004080a057981 */ /* 0x004ea4000c1e9900 */
[----:B------:R-:W1:Y:S02]  /*00a0*/  @!P0 LDC.64 R8, c[0x0][0x398] ;  /* 0x0000e600ff088b82 */ /* 0x000e640000000a00 */
[----:B------:R-:W2:Y:S01]  /*00b0*/  LDG.E.CONSTANT R4, desc[UR8][R10.64] ;  /* 0x000000080a047981 */ /* 0x000ea2000c1e9900 */
[----:B0-----:R-:W-:-:S06]  /*00c0*/  @!P0 IMAD.WIDE.U32 R6, R3, 0x4, R6 ;  /* 0x0000000403068825 */ /* 0x001fcc00078e0006 */
[----:B------:R-:W1:Y:S01]  /*00d0*/  @!P0 LDG.E.CONSTANT R7, desc[UR8][R6.64] ;  /* 0x0000000806078981 */ /* 0x000e62000c1e9900 */
[----:B------:R-:W-:Y:S01]  /*00e0*/  BSSY.RECONVERGENT B0, `(.L_x_1163) ;  /* 0x0000021000007945 */ /* 0x000fe20003800200 */
[----:B------:R-:W-:Y:S02]  /*00f0*/  IMAD.MOV.U32 R16, RZ, RZ, -0x80000000 ;  /* 0x80000000ff107424 */ /* 0x000fe400078e00ff */
[----:B------:R-:W-:Y:S02]  /*0100*/  IMAD.MOV.U32 R17, RZ, RZ, -0x80000000 ;  /* 0x80000000ff117424 */ /* 0x000fe400078e00ff */
[----:B--2---:R-:W-:Y:S02]  /*0110*/  IMAD.IADD R5, R5, 0x1, -R4 ;  /* 0x0000000105057824 */ /* 0x004fe400078e0a04 */
[----:B-1----:R-:W-:-:S05]  /*0120*/  @!P0 IMAD.WIDE R8, R7, 0x4, R8 ;  /* 0x0000000407088825 */ /* 0x002fca00078e0208 */
[----:B------:R0:W5:Y:S01]  /*0130*/  @!P0 LDG.E.CONSTANT R2, desc[UR8][R8.64] ;  /* 0x0000000808028981 */ /* 0x000162000c1e9900 */
[----:B------:R-:W-:-:S13]  /*0140*/  ISETP.GE.AND P0, PT, R0, R5, PT ;  /* 0x000000050000720c */ /* 0x000fda0003f06270 */
[----:B0--3--:R-:W-:Y:S05]  /*0150*/  @P0 BRA `(.L_x_1164) ;  /* 0x0000000000640947 */ /* 0x009fea0003800000 */
[----:B------:R-:W-:Y:S01]  /*0160*/  IMAD.WIDE.U32 R12, R3, 0x4, R12 ;  /* 0x00000004030c7825 */ /* 0x000fe200078e000c */
[----:B------:R-:W0:Y:S05]  /*0170*/  LDC.64 R14, c[0x0][0x3b0] ;  /* 0x0000ec00ff0e7b82 */ /* 0x000e2a0000000a00 */
[----:B------:R-:W0:Y:S03]  /*0180*/  LDG.E.CONSTANT R13, desc[UR8][R12.64] ;  /* 0x000000080c0d7981 */ /* 0x000e26000c1e9900 */
[----:B------:R-:W1:Y:S08]  /*0190*/  LDC R22, c[0x0][0x360] ;  /* 0x0000d800ff167b82 */ /* 0x000e700000000800 */
[----:B------:R-:W2:Y:S08]  /*01a0*/  LDC.64 R10, c[0x0][0x3a8] ;  /* 0x0000ea00ff0a7b82 */ /* 0x000eb00000000a00 */
[----:B------:R-:W3:Y:S08]  /*01b0*/  LDC.64 R8, c[0x0][0x390] ;  /* 0x0000e400ff087b82 */ /* 0x000ef00000000a00 */
[----:B------:R-:W4:Y:S01]  /*01c0*/  LDC.64 R6, c[0x0][0x398] ;  /* 0x0000e600ff067b82 */ /* 0x000f220000000a00 */
[----:B0-----:R-:W-:-:S05]  /*01d0*/  IMAD.WIDE R14, R13, 0x4, R14 ;  /* 0x000000040d0e7825 */ /* 0x001fca00078e020e */
[----:B------:R0:W5:Y:S01]  /*01e0*/  LDG.E.CONSTANT R20, desc[UR8][R14.64] ;  /* 0x000000080e147981 */ /* 0x000162000c1e9900 */
[----:B------:R-:W-:Y:S02]  /*01f0*/  IMAD.MOV.U32 R17, RZ, RZ, -0x80000000 ;  /* 0x80000000ff117424 */ /* 0x000fe400078e00ff */
[----:B------:R-:W-:Y:S02]  /*0200*/  IMAD.MOV.U32 R21, RZ, RZ, R0 ;  /* 0x000000ffff157224 */ /* 0x000fe400078e0000 */
[----:B-1234-:R-:W-:-:S07]  /*0210*/  IMAD.MOV.U32 R16, RZ, RZ, -0x80000000 ;  /* 0x80000000ff107424 */ /* 0x01efce00078e00ff */
.L_x_1165:
[----:B0-----:R-:W-:-:S04]  /*0220*/  IMAD.IADD R15, R4, 0x1, R21 ;  /* 0x00000001040f7824 */ /* 0x001fc800078e0215 */
[----:B------:R-:W-:-:S06]  /*0230*/  IMAD.WIDE R18, R15, 0x4, R8 ;  /* 0x000000040f127825 */ /* 0x000fcc00078e0208 */
[----:B------:R-:W2:Y:S01]  /*0240*/  LDG.E.CONSTANT R19, desc[UR8][R18.64] ;  /* 0x0000000812137981 */ /* 0x000ea2000c1e9900 */
[----:B------:R-:W-:-:S06]  /*0250*/  IMAD.WIDE R14, R15, 0x4, R6 ;  /* 0x000000040f0e7825 */ /* 0x000fcc00078e0206 */
[----:B------:R-:W3:Y:S01]  /*0260*/  LDG.E.CONSTANT R14, desc[UR8][R14.64] ;  /* 0x000000080e0e7981 */ /* 0x000ee2000c1e9900 */
[----:B------:R-:W-:Y:S02]  /*0270*/  IMAD.IADD R21, R22, 0x1, R21 ;  /* 0x0000000116157824 */ /* 0x000fe400078e0215 */
[----:B--2--5:R-:W-:-:S04]  /*0280*/  IMAD.IADD R13, R20, 0x1, R19 ;  /* 0x00000001140d7824 */ /* 0x024fc800078e0213 */
[----:B------:R-:W-:-:S06]  /*0290*/  IMAD.WIDE R12, R13, 0x4, R10 ;  /* 0x000000040d0c7825 */ /* 0x000fcc00078e020a */
[----:B------:R-:W2:Y:S01]  /*02a0*/  LDG.E.CONSTANT R12, desc[UR8][R12.64] ;  /* 0x000000080c0c7981 */ /* 0x000ea2000c1e9900 */
[----:B------:R-:W-:Y:S02]  /*02b0*/  ISETP.GE.AND P0, PT, R21, R5, PT ;  /* 0x000000051500720c */ /* 0x000fe40003f06270 */
[----:B---3--:R-:W-:Y:S02]  /*02c0*/  VIMNMX R16, PT, PT, R14, R16, !PT ;  /* 0x000000100e107248 */ /* 0x008fe40007fe0100 */
[----:B--2---:R-:W-:-:S09]  /*02d0*/  VIADDMNMX R17, R12, R14, R17, !PT ;  /* 0x0000000e0c117246 */ /* 0x004fd20007800111 */
[----:B------:R-:W-:Y:S05]  /*02e0*/  @!P0 BRA `(.L_x_1165) ;  /* 0xfffffffc00cc8947 */ /* 0x000fea000383ffff */
.L_x_1164:
[----:B------:R-:W-:Y:S05]  /*02f0*/  BSYNC.RECONVERGENT B0 ;  /* 0x0000000000007941 */ /* 0x000fea0003800200 */
.L_x_1163:
[----:B------:R-:W0:Y:S01]  /*0300*/  S2UR UR6, SR_CgaCtaId ;  /* 0x00000000000679c3 */ /* 0x000e220000008800 */
[----:B------:R-:W-:Y:S02]  /*0310*/  UMOV UR4, 0x400 ;  /* 0x0000040000047882 */ /* 0x000fe40000000000 */
[----:B------:R-:W-:Y:S02]  /*0320*/  UIADD3 UR5, UPT, UPT, UR4, 0x1000, URZ ;  /* 0x0000100004057890 */ /* 0x000fe4000fffe0ff */
[----:B0-----:R-:W-:Y:S02]  /*0330*/  ULEA UR4, UR6, UR4, 0x18 ;  /* 0x0000000406047291 */ /* 0x001fe4000f8ec0ff */
[----:B------:R-:W-:-:S04]  /*0340*/  ULEA UR5, UR6, UR5, 0x18 ;  /* 0x0000000506057291 */ /* 0x000fc8000f8ec0ff */
[C---:B------:R-:W-:Y:S02]  /*0350*/  LEA R5, R0.reuse, UR4, 0x2 ;  /* 0x0000000400057c11 */ /* 0x040fe4000f8e10ff */
[----:B------:R-:W-:-:S03]  /*0360*/  LEA R4, R0, UR5, 0x2 ;  /* 0x0000000500047c11 */ /* 0x000fc6000f8e10ff */
[----:B------:R-:W0:Y:S01]  /*0370*/  LDCU UR4, c[0x0][0x360] ;  /* 0x00006c00ff0477ac */ /* 0x000e220008000800 */
[----:B------:R1:W-:Y:S04]  /*0380*/  STS [R5], R16 ;  /* 0x0000001005007388 */ /* 0x0003e80000000800 */
[----:B------:R1:W-:Y:S01]  /*0390*/  STS [R4], R17 ;  /* 0x0000001104007388 */ /* 0x0003e20000000800 */
[----:B0-----:R-:W-:Y:S01]  /*03a0*/  UISETP.GE.U32.AND UP0, UPT, UR4, 0x42, UPT ;  /* 0x000000420400788c */ /* 0x001fe2000bf06070 */
[----:B------:R-:W-:Y:S08]  /*03b0*/  BAR.SYNC.DEFER_BLOCKING 0x0 ;  /* 0x0000000000007b1d */ /* 0x000ff00000010000 */
[----:B-1----:R-:W-:Y:S05]  /*03c0*/  BRA.U !UP0, `(.L_x_1166) ;  /* 0x0000000108507547 */ /* 0x002fea000b800000 */
[----:B------:R-:W-:-:S07]  /*03d0*/  IMAD.U32 R7, RZ, RZ, UR4 ;  /* 0x00000004ff077e24 */ /* 0x000fce000f8e00ff */
.L_x_1169:
[--C-:B------:R-:W-:Y:S01]  /*03e0*/  IMAD.MOV.U32 R10, RZ, RZ, R7.reuse ;  /* 0x000000ffff0a7224 */ /* 0x100fe200078e0007 */
[----:B------:R-:W-:Y:S01]  /*03f0*/  SHF.R.U32.HI R7, RZ, 0x1, R7 ;  /* 0x00000001ff077819 */ /* 0x000fe20000011607 */
[----:B------:R-:W-:Y:S03]  /*0400*/  BSSY.RECONVERGENT B0, `(.L_x_1167) ;  /* 0x000000d000007945 */ /* 0x000fe60003800200 */
[----:B------:R-:W-:-:S13]  /*0410*/  ISETP.GE.U32.AND P0, PT, R0, R7, PT ;  /* 0x000000070000720c */ /* 0x000fda0003f06070 */
[----:B0-----:R-:W-:Y:S05]  /*0420*/  @P0 BRA `(.L_x_1168) ;  /* 0x0000000000280947 */ /* 0x001fea0003800000 */
[C---:B------:R-:W-:Y:S01]  /*0430*/  IMAD R6, R7.reuse, 0x4, R5 ;  /* 0x0000000407067824 */ /* 0x040fe200078e0205 */
[----:B------:R-:W-:Y:S05]  /*0440*/  LDS R8, [R5] ;  /* 0x0000000005087984 */ /* 0x000fea0000000800 */
[----:B------:R-:W0:Y:S02]  /*0450*/  LDS R6, [R6] ;  /* 0x0000000006067984 */ /* 0x000e240000000800 */
[----:B0-----:R-:W-:Y:S01]  /*0460*/  ISETP.GT.AND P0, PT, R6, R8, PT ;  /* 0x000000080600720c */ /* 0x001fe20003f04270 */
[----:B------:R-:W-:-:S12]  /*0470*/  IMAD R8, R7, 0x4, R4 ;  /* 0x0000000407087824 */ /* 0x000fd800078e0204 */
[----:B------:R-:W-:Y:S04]  /*0480*/  @P0 STS [R5], R6 ;  /* 0x0000000605000388 */ /* 0x000fe80000000800 */
[----:B------:R-:W-:Y:S04]  /*0490*/  LDS R8, [R8] ;  /* 0x0000000008087984 */ /* 0x000fe80000000800 */
[----:B------:R-:W0:Y:S02]  /*04a0*/  LDS R9, [R4] ;  /* 0x0000000004097984 */ /* 0x000e240000000800 */
[----:B0-----:R-:W-:-:S13]  /*04b0*/  ISETP.GT.AND P0, PT, R8, R9, PT ;  /* 0x000000090800720c */ /* 0x001fda0003f04270 */
[----:B------:R0:W-:Y:S02]  /*04c0*/  @P0 STS [R4], R8 ;  /* 0x0000000804000388 */ /* 0x0001e40000000800 */
.L_x_1168:
[----:B------:R-:W-:Y:S05]  /*04d0*/  BSYNC.RECONVERGENT B0 ;  /* 0x0000000000007941 */ /* 0x000fea0003800200 */
.L_x_1167:
[----:B------:R-:W-:Y:S01]  /*04e0*/  BAR.SYNC.DEFER_BLOCKING 0x0 ;  /* 0x0000000000007b1d */ /* 0x000fe20000010000 */
[----:B------:R-:W-:-:S13]  /*04f0*/  ISETP.GT.U32.AND P0, PT, R10, 0x83, PT ;  /* 0x000000830a00780c */ /* 0x000fda0003f04070 */
[----:B------:R-:W-:Y:S05]  /*0500*/  @P0 BRA `(.L_x_1169) ;  /* 0xfffffffc00b40947 */ /* 0x000fea000383ffff */
.L_x_1166:
[----:B------:R-:W-:-:S13]  /*0510*/  ISETP.GT.U32.AND P0, PT, R0, 0x1f, PT ;  /* 0x0000001f0000780c */ /* 0x000fda0003f04070 */
[----:B------:R-:W-:Y:S05]  /*0520*/  @P0 EXIT ;  /* 0x000000000000094d */ /* 0x000fea0003800000 */
[C---:B------:R-:W-:Y:S01]  /*0530*/  VIADD R6, R0.reuse, 0x20 ;  /* 0x0000002000067836 */ /* 0x040fe20000000000 */
[----:B------:R-:W-:Y:S01]  /*0540*/  BSSY.RECONVERGENT B0, `(.L_x_1170) ;  /* 0x0000012000007945 */ /* 0x000fe20003800200 */
[C---:B------:R-:W-:Y:S02]  /*0550*/  VIADD R7, R0.reuse, 0x10 ;  /* 0x0000001000077836 */ /* 0x040fe40000000000 */
[----:B0-----:R-:W-:Y:S01]  /*0560*/  VIADD R8, R0, 0x8 ;  /* 0x0000000800087836 */ /* 0x001fe20000000000 */
[----:B------:R-:W-:Y:S01]  /*0570*/  ISETP.GE.U32.AND P0, PT, R6, UR4, PT ;  /* 0x0000000406007c0c */ /* 0x000fe2000bf06070 */
[C---:B------:R-:W-:Y:S01]  /*0580*/  VIADD R6, R0.reuse, 0x4 ;  /* 0x0000000400067836 */ /* 0x040fe20000000000 */
[----:B------:R-:W-:Y:S01]  /*0590*/  ISETP.GE.U32.AND P1, PT, R7, UR4, PT ;  /* 0x0000000407007c0c */ /* 0x000fe2000bf26070 */
[----:B------:R-:W-:Y:S01]  /*05a0*/  VIADD R7, R0, 0x2 ;  /* 0x0000000200077836 */ /* 0x000fe20000000000 */
[----:B------:R-:W-:Y:S01]  /*05b0*/  ISETP.GE.U32.AND P2, PT, R8, UR4, PT ;  /* 0x0000000408007c0c */ /* 0x000fe2000bf46070 */
[----:B------:R-:W-:Y:S01]  /*05c0*/  VIADD R9, R0, 0x1 ;  /* 0x0000000100097836 */ /* 0x000fe20000000000 */
[----:B------:R-:W-:-:S02]  /*05d0*/  ISETP.GE.U32.AND P3, PT, R6, UR4, PT ;  /* 0x0000000406007c0c */ /* 0x000fc4000bf66070 */
[----:B------:R-:W-:Y:S02]  /*05e0*/  ISETP.GE.U32.AND P4, PT, R7, UR4, PT ;  /* 0x0000000407007c0c */ /* 0x000fe4000bf86070 */
[----:B------:R-:W-:-:S03]  /*05f0*/  ISETP.GE.U32.AND P5, PT, R9, UR4, PT ;  /* 0x0000000409007c0c */ /* 0x000fc6000bfa6070 */
[----:B------:R-:W-:Y:S10]  /*0600*/  @P0 BRA `(.L_x_1171) ;  /* 0x0000000000140947 */ /* 0x000ff40003800000 */
[----:B------:R-:W-:Y:S04]  /*0610*/  LDS R6, [R5+0x80] ;  /* 0x0000800005067984 */ /* 0x000fe80000000800 */
[----:B------:R-:W0:Y:S02]  /*0620*/  LDS R7, [R5] ;  /* 0x0000000005077984 */ /* 0x000e240000000800 */
[----:B0-----:R-:W-:-:S13]  /*0630*/  ISETP.GT.AND P6, PT, R6, R7, PT ;  /* 0x000000070600720c */ /* 0x001fda0003fc4270 */
[----:B------:R-:W0:Y:S04]  /*0640*/  @P6 LDS R6, [R5+0x80] ;  /* 0x0000800005066984 */ /* 0x000e280000000800 */
[----:B0-----:R0:W-:Y:S02]  /*0650*/  @P6 STS [R5], R6 ;  /* 0x0000000605006388 */ /* 0x0011e40000000800 */
.L_x_1171:
[----:B------:R-:W-:Y:S05]  /*0660*/  BSYNC.RECONVERGENT B0 ;  /* 0x0000000000007941 */ /* 0x000fea0003800200 */
.L_x_1170:
[----:B------:R-:W-:Y:S04]  /*0670*/  BSSY.RECONVERGENT B0, `(.L_x_1172) ;  /* 0x0000007000007945 */ /* 0x000fe80003800200 */
[----:B------:R-:W-:Y:S05]  /*0680*/  @P1 BRA `(.L_x_1173) ;  /* 0x0000000000141947 */ /* 0x000fea0003800000 */
[----:B0-----:R-:W-:Y:S04]  /*0690*/  LDS R6, [R5+0x40] ;  /* 0x0000400005067984 */ /* 0x001fe80000000800 */
[----:B------:R-:W0:Y:S02]  /*06a0*/  LDS R7, [R5] ;  /* 0x0000000005077984 */ /* 0x000e240000000800 */
[----:B0-----:R-:W-:-:S13]  /*06b0*/  ISETP.GT.AND P6, PT, R6, R7, PT ;  /* 0x000000070600720c */ /* 0x001fda0003fc4270 */
[----:B------:R-:W0:Y:S04]  /*06c0*/  @P6 LDS R6, [R5+0x40] ;  /* 0x0000400005066984 */ /* 0x000e280000000800 */
[----:B0-----:R1:W-:Y:S02]  /*06d0*/  @P6 STS [R5], R6 ;  /* 0x0000000605006388 */ /* 0x0013e40000000800 */
.L_x_1173:
[----:B------:R-:W-:Y:S05]  /*06e0*/  BSYNC.RECONVERGENT B0 ;  /* 0x0000000000007941 */ /* 0x000fea0003800200 */
.L_x_1172:
[----:B------:R-:W-:Y:S04]  /*06f0*/  BSSY.RECONVERGENT B0, `(.L_x_1174) ;  /* 0x0000007000007945 */ /* 0x000fe80003800200 */
[----:B------:R-:W-:Y:S05]  /*0700*/  @P2 BRA `(.L_x_1175) ;  /* 0x0000000000142947 */ /* 0x000fea0003800000 */
[----:B01----:R-:W-:Y:S04]  /*0710*/  LDS R6, [R5+0x20] ;  /* 0x0000200005067984 */ /* 0x003fe80000000800 */
[----:B------:R-:W0:Y:S02]  /*0720*/  LDS R7, [R5] ;  /* 0x0000000005077984 */ /* 0x000e240000000800 */
[----:B0-----:R-:W-:-:S13]  /*0730*/  ISETP.GT.AND P6, PT, R6, R7, PT ;  /* 0x000000070600720c */ /* 0x001fda0003fc4270 */
[----:B------:R-:W0:Y:S04]  /*0740*/  @P6 LDS R6, [R5+0x20] ;  /* 0x0000200005066984 */ /* 0x000e280000000800 */
[----:B0-----:R2:W-:Y:S02]  /*0750*/  @P6 STS [R5], R6 ;  /* 0x0000000605006388 */ /* 0x0015e40000000800 */
.L_x_1175:
[----:B------:R-:W-:Y:S05]  /*0760*/  BSYNC.RECONVERGENT B0 ;  /* 0x0000000000007941 */ /* 0x000fea0003800200 */
.L_x_1174:
[----:B------:R-:W-:Y:S04]  /*0770*/  BSSY.RECONVERGENT B0, `(.L_x_1176) ;  /* 0x0000007000007945 */ /* 0x000fe80003800200 */
[----:B------:R-:W-:Y:S05]  /*0780*/  @P3 BRA `(.L_x_1177) ;  /* 0x0000000000143947 */ /* 0x000fea0003800000 */
[----:B012---:R-:W-:Y:S04]  /*0790*/  LDS R6, [R5+0x10] ;  /* 0x0000100005067984 */ /* 0x007fe80000000800 */
[----:B------:R-:W0:Y:S02]  /*07a0*/  LDS R7, [R5] ;  /* 0x0000000005077984 */ /* 0x000e240000000800 */
[----:B0-----:R-:W-:-:S13]  /*07b0*/  ISETP.GT.AND P6, PT, R6, R7, PT ;  /* 0x000000070600720c */ /* 0x001fda0003fc4270 */
[----:B------:R-:W0:Y:S04]  /*07c0*/  @P6 LDS R6, [R5+0x10] ;  /* 0x0000100005066984 */ /* 0x000e280000000800 */
[----:B0-----:R3:W-:Y:S02]  /*07d0*/  @P6 STS [R5], R6 ;  /* 0x0000000605006388 */ /* 0x0017e40000000800 */
.L_x_1177:
[----:B------:R-:W-:Y:S05]  /*07e0*/  BSYNC.RECONVERGENT B0 ;  /* 0x0000000000007941 */ /* 0x000fea0003800200 */
.L_x_1176:
[----:B------:R-:W-:Y:S04]  /*07f0*/  BSSY.RECONVERGENT B0, `(.L_x_1178) ;  /* 0x0000007000007945 */ /* 0x000fe80003800200 */
[----:B------:R-:W-:Y:S05]  /*0800*/  @P4 BRA `(.L_x_1179) ;  /* 0x0000000000144947 */ /* 0x000fea0003800000 */
[----:B0123--:R-:W-:Y:S04]  /*0810*/  LDS R6, [R5+0x8] ;  /* 0x0000080005067984 */ /* 0x00ffe80000000800 */
[----:B------:R-:W0:Y:S02]  /*0820*/  LDS R7, [R5] ;  /* 0x0000000005077984 */ /* 0x000e240000000800 */
[----:B0-----:R-:W-:-:S13]  /*0830*/  ISETP.GT.AND P6, PT, R6, R7, PT ;  /* 0x000000070600720c */ /* 0x001fda0003fc4270 */
[----:B------:R-:W0:Y:S04]  /*0840*/  @P6 LDS R6, [R5+0x8] ;  /* 0x0000080005066984 */ /* 0x000e280000000800 */
[----:B0-----:R4:W-:Y:S02]  /*0850*/  @P6 STS [R5], R6 ;  /* 0x0000000605006388 */ /* 0x0019e40000000800 */
.L_x_1179:
[----:B------:R-:W-:Y:S05]  /*0860*/  BSYNC.RECONVERGENT B0 ;  /* 0x0000000000007941 */ /* 0x000fea0003800200 */
.L_x_1178:
[----:B------:R-:W-:Y:S04]  /*0870*/  BSSY.RECONVERGENT B0, `(.L_x_1180) ;  /* 0x0000007000007945 */ /* 0x000fe80003800200 */
[----:B------:R-:W-:Y:S05]  /*0880*/  @P5 BRA `(.L_x_1181) ;  /* 0x0000000000145947 */ /* 0x000fea0003800000 */
[----:B01234-:R-:W-:Y:S04]  /*0890*/  LDS R6, [R5+0x4] ;  /* 0x0000040005067984 */ /* 0x01ffe80000000800 */
[----:B------:R-:W0:Y:S02]  /*08a0*/  LDS R7, [R5] ;  /* 0x0000000005077984 */ /* 0x000e240000000800 */
[----:B0-----:R-:W-:-:S13]  /*08b0*/  ISETP.GT.AND P6, PT, R6, R7, PT ;  /* 0x000000070600720c */ /* 0x001fda0003fc4270 */
[----:B------:R-:W0:Y:S04]  /*08c0*/  @P6 LDS R6, [R5+0x4] ;  /* 0x0000040005066984 */ /* 0x000e280000000800 */
[----:B0-----:R0:W-:Y:S02]  /*08d0*/  @P6 STS [R5], R6 ;  /* 0x0000000605006388 */ /* 0x0011e40000000800 */
.L_x_1181:
[----:B------:R-:W-:Y:S05]  /*08e0*/  BSYNC.RECONVERGENT B0 ;  /* 0x0000000000007941 */ /* 0x000fea0003800200 */
.L_x_1180:
[----:B------:R-:W-:Y:S01]  /*08f0*/  BSSY.RECONVERGENT B0, `(.L_x_1182) ;  /* 0x0000008000007945 */ /* 0x000fe20003800200 */
[----:B------:R-:W-:-:S03]  /*0900*/  ISETP.NE.AND P6, PT, R0, RZ, PT ;  /* 0x000000ff0000720c */ /* 0x000fc60003fc5270 */
[----:B------:R-:W-:Y:S10]  /*0910*/  @P0 BRA `(.L_x_1183) ;  /* 0x0000000000140947 */ /* 0x000ff40003800000 */
[----:B------:R-:W-:Y:S04]  /*0920*/  LDS R0, [R4+0x80] ;  /* 0x0000800004007984 */ /* 0x000fe80000000800 */
[----:B01234-:R-:W0:Y:S02]  /*0930*/  LDS R5, [R4] ;  /* 0x0000000004057984 */ /* 0x01fe240000000800 */
[----:B0-----:R-:W-:-:S13]  /*0940*/  ISETP.GT.AND P0, PT, R0, R5, PT ;  /* 0x000000050000720c */ /* 0x001fda0003f04270 */
[----:B------:R-:W0:Y:S04]  /*0950*/  @P0 LDS R5, [R4+0x80] ;  /* 0x0000800004050984 */ /* 0x000e280000000800 */
[----:B0-----:R0:W-:Y:S02]  /*0960*/  @P0 STS [R4], R5 ;  /* 0x0000000504000388 */ /* 0x0011e40000000800 */
.L_x_1183:
[----:B------:R-:W-:Y:S05]  /*0970*/  BSYNC.RECONVERGENT B0 ;  /* 0x0000000000007941 */ /* 0x000fea0003800200 */
.L_x_1182:
[----:B------:R-:W-:Y:S04]  /*0980*/  BSSY.RECONVERGENT B0, `(.L_x_1184) ;  /* 0x0000007000007945 */ /* 0x000fe80003800200 */
[----:B------:R-:W-:Y:S05]  /*0990*/  @P1 BRA `(.L_x_1185) ;  /* 0x0000000000141947 */ /* 0x000fea0003800000 */
[----:B------:R-:W-:Y:S04]  /*09a0*/  LDS R0, [R4+0x40] ;  /* 0x0000400004007984 */ /* 0x000fe80000000800 */
[----:B01234-:R-:W0:Y:S02]  /*09b0*/  LDS R5, [R4] ;  /* 0x0000000004057984 */ /* 0x01fe240000000800 */
[----:B0-----:R-:W-:-:S13]  /*09c0*/  ISETP.GT.AND P0, PT, R0, R5, PT ;  /* 0x000000050000720c */ /* 0x001fda0003f04270 */
[----:B------:R-:W0:Y:S04]  /*09d0*/  @P0 LDS R5, [R4+0x40] ;  /* 0x0000400004050984 */ /* 0x000e280000000800 */
[----:B0-----:R0:W-:Y:S02]  /*09e0*/  @P0 STS [R4], R5 ;  /* 0x0000000504000388 */ /* 0x0011e40000000800 */
.L_x_1185:
[----:B------:R-:W-:Y:S05]  /*09f0*/  BSYNC.RECONVERGENT B0 ;  /* 0x0000000000007941 */ /* 0x000fea0003800200 */
.L_x_1184:
[----:B------:R-:W-:Y:S04]  /*0a00*/  BSSY.RECONVERGENT B0, `(.L_x_1186) ;  /* 0x0000007000007945 */ /* 0x000fe80003800200 */
[----:B------:R-:W-:Y:S05]  /*0a10*/  @P2 BRA `(.L_x_1187) ;  /* 0x0000000000142947 */ /* 0x000fea0003800000 */
[----:B------:R-:W-:Y:S04]  /*0a20*/  LDS R0, [R4+0x20] ;  /* 0x0000200004007984 */ /* 0x000fe80000000800 */
[----:B01234-:R-:W0:Y:S02]  /*0a30*/  LDS R5, [R4] ;  /* 0x0000000004057984 */ /* 0x01fe240000000800 */
[----:B0-----:R-:W-:-:S13]  /*0a40*/  ISETP.GT.AND P0, PT, R0, R5, PT ;  /* 0x000000050000720c */ /* 0x001fda0003f04270 */
[----:B------:R-:W0:Y:S04]  /*0a50*/  @P0 LDS R5, [R4+0x20] ;  /* 0x0000200004050984 */ /* 0x000e280000000800 */
[----:B0-----:R0:W-:Y:S02]  /*0a60*/  @P0 STS [R4], R5 ;  /* 0x0000000504000388 */ /* 0x0011e40000000800 */
.L_x_1187:
[----:B------:R-:W-:Y:S05]  /*0a70*/  BSYNC.RECONVERGENT B0 ;  /* 0x0000000000007941 */ /* 0x000fea0003800200 */
.L_x_1186:
[----:B------:R-:W-:Y:S04]  /*0a80*/  BSSY.RECONVERGENT B0, `(.L_x_1188) ;  /* 0x0000007000007945 */ /* 0x000fe80003800200 */
[----:B------:R-:W-:Y:S05]  /*0a90*/  @P3 BRA `(.L_x_1189) ;  /* 0x0000000000143947 */ /* 0x000fea0003800000 */
[----:B------:R-:W-:Y:S04]  /*0aa0*/  LDS R0, [R4+0x10] ;  /* 0x0000100004007984 */ /* 0x000fe80000000800 */
[----:B01234-:R-:W0:Y:S02]  /*0ab0*/  LDS R5, [R4] ;  /* 0x0000000004057984 */ /* 0x01fe240000000800 */
[----:B0-----:R-:W-:-:S13]  /*0ac0*/  ISETP.GT.AND P0, PT, R0, R5, PT ;  /* 0x000000050000720c */ /* 0x001fda0003f04270 */
[----:B------:R-:W0:Y:S04]  /*0ad0*/  @P0 LDS R5, [R4+0x10] ;  /* 0x0000100004050984 */ /* 0x000e280000000800 */
[----:B0-----:R0:W-:Y:S02]  /*0ae0*/  @P0 STS [R4], R5 ;  /* 0x0000000504000388 */ /* 0x0011e40000000800 */
.L_x_1189:
[----:B------:R-:W-:Y:S05]  /*0af0*/  BSYNC.RECONVERGENT B0 ;  /* 0x0000000000007941 */ /* 0x000fea0003800200 */
.L_x_1188:
[----:B------:R-:W-:Y:S04]  /*0b00*/  BSSY.RECONVERGENT B0, `(.L_x_1190) ;  /* 0x0000007000007945 */ /* 0x000fe80003800200 */
[----:B------:R-:W-:Y:S05]  /*0b10*/  @P4 BRA `(.L_x_1191) ;  /* 0x0000000000144947 */ /* 0x000fea0003800000 */
[----:B------:R-:W-:Y:S04]  /*0b20*/  LDS R0, [R4+0x8] ;  /* 0x0000080004007984 */ /* 0x000fe80000000800 */
[----:B01234-:R-:W0:Y:S02]  /*0b30*/  LDS R5, [R4] ;  /* 0x0000000004057984 */ /* 0x01fe240000000800 */
[----:B0-----:R-:W-:-:S13]  /*0b40*/  ISETP.GT.AND P0, PT, R0, R5, PT ;  /* 0x000000050000720c */ /* 0x001fda0003f04270 */
[----:B------:R-:W0:Y:S04]  /*0b50*/  @P0 LDS R5, [R4+0x8] ;  /* 0x0000080004050984 */ /* 0x000e280000000800 */
[----:B0-----:R0:W-:Y:S02]  /*0b60*/  @P0 STS [R4], R5 ;  /* 0x0000000504000388 */ /* 0x0011e40000000800 */
.L_x_1191:
[----:B------:R-:W-:Y:S05]  /*0b70*/  BSYNC.RECONVERGENT B0 ;  /* 0x0000000000007941 */ /* 0x000fea0003800200 */
.L_x_1190:
[----:B------:R-:W-:Y:S04]  /*0b80*/  BSSY.RECONVERGENT B0, `(.L_x_1192) ;  /* 0x0000007000007945 */ /* 0x000fe80003800200 */
[----:B------:R-:W-:Y:S05]  /*0b90*/  @P5 BRA `(.L_x_1193) ;  /* 0x0000000000145947 */ /* 0x000fea0003800000 */
[----:B------:R-:W-:Y:S04]  /*0ba0*/  LDS R0, [R4+0x4] ;  /* 0x0000040004007984 */ /* 0x000fe80000000800 */
[----:B01234-:R-:W0:Y:S02]  /*0bb0*/  LDS R5, [R4] ;  /* 0x0000000004057984 */ /* 0x01fe240000000800 */
[----:B0-----:R-:W-:-:S13]  /*0bc0*/  ISETP.GT.AND P0, PT, R0, R5, PT ;  /* 0x000000050000720c */ /* 0x001fda0003f04270 */
[----:B------:R-:W0:Y:S04]  /*0bd0*/  @P0 LDS R5, [R4+0x4] ;  /* 0x0000040004050984 */ /* 0x000e280000000800 */
[----:B0-----:R0:W-:Y:S02]  /*0be0*/  @P0 STS [R4], R5 ;  /* 0x0000000504000388 */ /* 0x0011e40000000800 */
.L_x_1193:
[----:B------:R-:W-:Y:S05]  /*0bf0*/  BSYNC.RECONVERGENT B0 ;  /* 0x0000000000007941 */ /* 0x000fea0003800200 */
.L_x_1192:
[----:B------:R-:W-:Y:S05]  /*0c00*/  @P6 EXIT ;  /* 0x000000000000694d */ /* 0x000fea0003800000 */
[----:B------:R-:W0:Y:S01]  /*0c10*/  S2UR UR5, SR_CgaCtaId ;  /* 0x00000000000579c3 */ /* 0x000e220000008800 */
[----:B------:R-:W-:Y:S01]  /*0c20*/  UMOV UR4, 0x400 ;  /* 0x0000040000047882 */ /* 0x000fe20000000000 */
[----:B------:R-:W-:-:S06]  /*0c30*/  IMAD.MOV.U32 R0, RZ, RZ, 0x1 ;  /* 0x00000001ff007424 */ /* 0x000fcc00078e00ff */
[----:B01234-:R-:W0:Y:S08]  /*0c40*/  LDC.64 R4, c[0x0][0x3c0] ;  /* 0x0000f000ff047b82 */ /* 0x01fe300000000a00 */
[----:B------:R-:W1:Y:S01]  /*0c50*/  LDC.64 R6, c[0x0][0x3b8] ;  /* 0x0000ee00ff067b82 */ /* 0x000e620000000a00 */
[----:B------:R-:W-:Y:S01]  /*0c60*/  ULEA UR4, UR5, UR4, 0x18 ;  /* 0x0000000405047291 */ /* 0x000fe2000f8ec0ff */
[----:B0-----:R-:W-:-:S08]  /*0c70*/  IMAD.WIDE.U32 R4, R3, 0x4, R4 ;  /* 0x0000000403047825 */ /* 0x001fd000078e0004 */
[----:B------:R-:W0:Y:S04]  /*0c80*/  LDS R11, [UR4] ;  /* 0x00000004ff0b7984 */ /* 0x000e280008000800 */
[----:B------:R-:W2:Y:S01]  /*0c90*/  LDS R13, [UR4+0x1000] ;  /* 0x00100004ff0d7984 */ /* 0x000ea20008000800 */
[----:B-1----:R-:W-:Y:S01]  /*0ca0*/  IMAD.WIDE.U32 R6, R3, 0x4, R6 ;  /* 0x0000000403067825 */ /* 0x002fe200078e0006 */
[----:B0----5:R-:W-:Y:S02]  /*0cb0*/  ISETP.NE.AND P0, PT, R11, R2, PT ;  /* 0x000000020b00720c */ /* 0x021fe40003f05270 */
[----:B------:R0:W-:Y:S04]  /*0cc0*/  STG.E desc[UR8][R4.64], R11 ;  /* 0x0000000b04007986 */ /* 0x0001e8000c101908 */
[----:B--2---:R0:W-:Y:S07]  /*0cd0*/  STG.E desc[UR8][R6.64], R13 ;  /* 0x0000000d06007986 */ /* 0x0041ee000c101908 */
[----:B------:R-:W1:Y:S02]  /*0ce0*/  @!P0 LDC.64 R8, c[0x0][0x3c8] ;  /* 0x0000f200ff088b82 */ /* 0x000e640000000a00 */
[----:B-1----:R-:W-:-:S05]  /*0cf0*/  @!P0 IADD3 R8, P1, PT, R3, R8, RZ ;  /* 0x0000000803088210 */ /* 0x002fca0007f3e0ff */
[----:B------:R-:W-:-:S05]  /*0d00*/  @!P0 IMAD.X R9, RZ, RZ, R9, P1 ;  /* 0x000000ffff098224 */ /* 0x000fca00008e0609 */
[----:B------:R0:W-:Y:S01]  /*0d10*/  @!P0 STG.E.U8 desc[UR8][R8.64], R0 ;  /* 0x0000000008008986 */ /* 0x0001e2000c101108 */
[----:B------:R-:W-:Y:S05]  /*0d20*/  @!P0 EXIT ;  /* 0x000000000000894d */ /* 0x000fea0003800000 */
[----:B------:R-:W1:Y:S02]  /*0d30*/  LDCU.64 UR4, c[0x0][0x3c8] ;  /* 0x00007900ff0477ac */ /* 0x000e640008000a00 */
[----:B-1----:R-:W-:-:S05]  /*0d40*/  IADD3 R2, P0, PT, R3, UR4, RZ ;  /* 0x0000000403027c10 */ /* 0x002fca000ff1e0ff */
[----:B------:R-:W-:-:S05]  /*0d50*/  IMAD.X R3, RZ, RZ, UR5, P0 ;  /* 0x00000005ff037e24 */ /* 0x000fca00080e06ff */
[----:B------:R-:W-:Y:S01]  /*0d60*/  STG.E.U8 desc[UR8][R2.64], RZ ;  /* 0x000000ff02007986 */ /* 0x000fe2000c101108 */
[----:B------:R-:W-:Y:S05]  /*0d70*/  EXIT ;  /* 0x000000000000794d */ /* 0x000fea0003800000 */
.L_x_1194:
        /* <DEDUP_REMOVED lines=16> */
.L_x_1648:


//--------------------- .text._Z6R_testiPii       --------------------------
	.section	.text._Z6R_testiPii,"ax",@progbits
	.align	128
        .global         _Z6R_testiPii
        .type           _Z6R_testiPii,@function
        .size           _Z6R_testiPii,(.L_x_1649 - _Z6R_testiPii)
        .other          _Z6R_testiPii,@"STO_CUDA_ENTRY STV_DEFAULT"
_Z6R_testiPii:
.text._Z6R_testiPii:
[----:B------:R-:W0:Y:S08]  /*0000*/  LDC R1, c[0x0][0x37c] ;  /* 0x0000df00ff017b82 */ /* 0x000e300000000800 */
[----:B------:R-:W1:Y:S01]  /*0010*/  LDC R5, c[0x0][0x380] ;  /* 0x0000e000ff057b82 */ /* 0x000e620000000800 */
[----:B------:R-:W2:Y:S01]  /*0020*/  LDCU.64 UR4, c[0x0][0x358] ;  /* 0x00006b00ff0477ac */ /* 0x000ea20008000a00 */
[----:B0-----:R-:W-:-:S06]  /*0030*/  VIADD R1, R1, 0xfffffff8 ;  /* 0xfffffff801017836 */ /* 0x001fcc0000000000 */
[----:B------:R-:W1:Y:S01]  /*0040*/  LDC.64 R2, c[0x0][0x388] ;  /* 0x0000e200ff027b82 */ /* 0x000e620000000a00 */
[----:B------:R-:W0:Y:S01]  /*0050*/  LDCU.64 UR6, c[0x4][0x1e0] ;  /* 0x01003c00ff0677ac */ /* 0x000e220008000a00 */
[----:B-1----:R-:W-:-:S06]  /*0060*/  IMAD.WIDE R2, R5, 0x4, R2 ;  /* 0x0000000405027825 */ /* 0x002fcc00078e0202 */
[----:B--2---:R-:W2:Y:S01]  /*0070*/  LDG.E R2, desc[UR4][R2.64] ;  /* 0x0000000402027981 */ /* 0x004ea2000c1e1900 */
[----:B------:R-:W-:Y:S01]  /*0080*/  MOV R16, 0x1e8 ;  /* 0x000001e800107802 */ /* 0x000fe20000000f00 */
[----:B------:R-:W1:Y:S01]  /*0090*/  LDCU UR4, c[0x0][0x2f8] ;  /* 0x00005f00ff0477ac */ /* 0x000e620008000800 */
[----:B0-----:R-:W-:Y:S02]  /*00a0*/  IMAD.U32 R4, RZ, RZ, UR6 ;  /* 0x00000006ff047e24 */ /* 0x001fe4000f8e00ff */
[----:B------:R0:W3:Y:S01]  /*00b0*/  LDC.64 R8, c[0x4][R16] ;  /* 0x0100000010087b82 */ /* 0x0000e20000000a00 */
[----:B------:R-:W4:Y:S01]  /*00c0*/  LDCU UR5, c[0x0][0x2fc] ;  /* 0x00005f80ff0577ac */ /* 0x000f220008000800 */
[----:B------:R-:W-:Y:S01]  /*00d0*/  IMAD.U32 R5, RZ, RZ, UR7 ;  /* 0x00000007ff057e24 */ /* 0x000fe2000f8e00ff */
[----:B-1----:R-:W-:-:S04]  /*00e0*/  IADD3 R6, P0, PT, R1, UR4, RZ ;  /* 0x0000000401067c10 */ /* 0x002fc8000ff1e0ff */
[----:B----4-:R-:W-:Y:S01]  /*00f0*/  IADD3.X R7, PT, PT, RZ, UR5, RZ, P0, !PT ;  /* 0x00000005ff077c10 */ /* 0x010fe200087fe4ff */
[----:B--23--:R0:W-:Y:S08]  /*0100*/  STL [R1], R2 ;  /* 0x0000000201007387 */ /* 0x00c1f00000100800 */
[----:B------:R-:W-:-:S07]  /*0110*/  LEPC R20, `(.L_x_1195) ;  /* 0x000000001014794e */ /* 0x000fce0000000000 */
[----:B0-----:R-:W-:Y:S05]  /*0120*/  CALL.ABS.NOINC R8 ;  /* 0x0000000008007343 */ /* 0x001fea0003c00000 */
.L_x_1195:
[----:B------:R-:W0:Y:S01]  /*0130*/  LDC.64 R16, c[0x4][R16] ;  /* 0x0100000010107b82 */ /* 0x000e220000000a00 */
[----:B------:R-:W1:Y:S01]  /*0140*/  LDCU.64 UR4, c[0x4][0x190] ;  /* 0x01003200ff0477ac */ /* 0x000e620008000a00 */
[----:B------:R-:W-:Y:S01]  /*0150*/  CS2R R6, SRZ ;  /* 0x0000000000067805 */ /* 0x000fe2000001ff00 */
[----:B-1----:R-:W-:Y:S01]  /*0160*/  IMAD.U32 R4, RZ, RZ, UR4 ;  /* 0x00000004ff047e24 */ /* 0x002fe2000f8e00ff */
[----:B------:R-:W-:-:S07]  /*0170*/  MOV R5, UR5 ;  /* 0x0000000500057c02 */ /* 0x000fce0008000f00 */
[----:B------:R-:W-:-:S07]  /*0180*/  LEPC R20, `(.L_x_1196) ;  /* 0x000000001014794e */ /* 0x000fce0000000000 */
[----:B0-----:R-:W-:Y:S05]  /*0190*/  CALL.ABS.NOINC R16 ;  /* 0x0000000010007343 */ /* 0x001fea0003c00000 */
.L_x_1196:
[----:B------:R-:W-:Y:S05]  /*01a0*/  EXIT ;  /* 0x000000000000794d */ /* 0x000fea0003800000 */
.L_x_1197:
        /* <DEDUP_REMOVED lines=13> */
.L_x_1649:


//--------------------- .text._Z8sid_testiPiS_S_S_S_S_ --------------------------
	.section	.text._Z8sid_testiPiS_S_S_S_S_,"ax",@progbits
	.align	128
        .global         _Z8sid_testiPiS_S_S_S_S_
        .type           _Z8sid_testiPiS_S_S_S_S_,@function
        .size           _Z8sid_testiPiS_S_S_S_S_,(.L_x_1650 - _Z8sid_testiPiS_S_S_S_S_)
        .other          _Z8sid_testiPiS_S_S_S_S_,@"STO_CUDA_ENTRY STV_DEFAULT"
_Z8sid_testiPiS_S_S_S_S_:
.text._Z8sid_testiPiS_S_S_S_S_:
[----:B------:R-:W0:Y:S01]  /*0000*/  LDC R1, c[0x0][0x37c] ;  /* 0x0000df00ff017b82 */ /* 0x000e220000000800 */
[----:B------:R-:W-:Y:S01]  /*0010*/  MOV R0, 0x1e8 ;  /* 0x000001e800007802 */ /* 0x000fe20000000f00 */
[----:B------:R-:W1:Y:S01]  /*0020*/  LDCU UR4, c[0x0][0x2f8] ;  /* 0x00005f00ff0477ac */ /* 0x000e620008000800 */
[----:B0-----:R-:W-:Y:S01]  /*0030*/  VIADD R1, R1, 0xfffffff8 ;  /* 0xfffffff801017836 */ /* 0x001fe20000000000 */
[----:B------:R-:W-:-:S04]  /*0040*/  CS2R R6, SRZ ;  /* 0x0000000000067805 */ /* 0x000fc8000001ff00 */
[----:B------:R0:W2:Y:S01]  /*0050*/  LDC.64 R8, c[0x4][R0] ;  /* 0x0100000000087b82 */ /* 0x0000a20000000a00 */
[----:B------:R-:W3:Y:S01]  /*0060*/  LDCU.64 UR6, c[0x4][0x1c0] ;  /* 0x01003800ff0677ac */ /* 0x000ee20008000a00 */
[----:B------:R-:W4:Y:S01]  /*0070*/  LDCU UR5, c[0x0][0x2fc] ;  /* 0x00005f80ff0577ac */ /* 0x000f220008000800 */
[----:B------:R-:W0:Y:S01]  /*0080*/  LDCU.64 UR36, c[0x0][0x358] ;  /* 0x00006b00ff2477ac */ /* 0x000e220008000a00 */
[----:B-1----:R-:W-:Y:S01]  /*0090*/  IADD3 R2, P0, PT, R1, UR4, RZ ;  /* 0x0000000401027c10 */ /* 0x002fe2000ff1e0ff */
[----:B---3--:R-:W-:Y:S02]  /*00a0*/  IMAD.U32 R4, RZ, RZ, UR6 ;  /* 0x00000006ff047e24 */ /* 0x008fe4000f8e00ff */
[----:B------:R-:W-:Y:S02]  /*00b0*/  IMAD.U32 R5, RZ, RZ, UR7 ;  /* 0x00000007ff057e24 */ /* 0x000fe4000f8e00ff */
[----:B0---4-:R-:W-:-:S08]  /*00c0*/  IMAD.X R22, RZ, RZ, UR5, P0 ;  /* 0x00000005ff167e24 */ /* 0x011fd000080e06ff */
[----:B------:R-:W-:-:S07]  /*00d0*/  LEPC R20, `(.L_x_1198) ;  /* 0x000000001014794e */ /* 0x000fce0000000000 */
[----:B--2---:R-:W-:Y:S05]  /*00e0*/  CALL.ABS.NOINC R8 ;  /* 0x0000000008007343 */ /* 0x004fea0003c00000 */
.L_x_1198:
[----:B------:R-:W0:Y:S08]  /*00f0*/  LDC R3, c[0x0][0x380] ;  /* 0x0000e000ff037b82 */ /* 0x000e300000000800 */
[----:B------:R-:W0:Y:S08]  /*0100*/  LDC.64 R18, c[0x0][0x3b0] ;  /* 0x0000ec00ff127b82 */ /* 0x000e300000000a00 */
[----:B------:R-:W1:Y:S01]  /*0110*/  LDC.64 R16, c[0x0][0x3a8] ;  /* 0x0000ea00ff107b82 */ /* 0x000e620000000a00 */
[----:B0-----:R-:W-:-:S05]  /*0120*/  IMAD.WIDE R18, R3, 0x4, R18 ;  /* 0x0000000403127825 */ /* 0x001fca00078e0212 */
[----:B------:R-:W2:Y:S01]  /*0130*/  LDG.E R0, desc[UR36][R18.64] ;  /* 0x0000002412007981 */ /* 0x000ea2000c1e1900 */
[----:B-1----:R-:W-:Y:S01]  /*0140*/  IMAD.WIDE R16, R3, 0x4, R16 ;  /* 0x0000000403107825 */ /* 0x002fe200078e0210 */
[----:B--2---:R-:W-:-:S13]  /*0150*/  ISETP.GE.AND P0, PT, R0, 0x1, PT ;  /* 0x000000010000780c */ /* 0x004fda0003f06270 */
[----:B------:R-:W-:Y:S05]  /*0160*/  @!P0 BRA `(.L_x_1199) ;  /* 0x0000000000588947 */ /* 0x000fea0003800000 */
[----:B------:R-:W-:Y:S01]  /*0170*/  BSSY.RECONVERGENT B6, `(.L_x_1199) ;  /* 0x0000015000067945 */ /* 0x000fe20003800200 */
[----:B------:R-:W-:-:S07]  /*0180*/  IMAD.MOV.U32 R23, RZ, RZ, RZ ;  /* 0x000000ffff177224 */ /* 0x000fce00078e00ff */
.L_x_1201:
[----:B------:R-:W2:Y:S01]  /*0190*/  LDG.E R0, desc[UR36][R16.64] ;  /* 0x0000002410007981 */ /* 0x000ea2000c1e1900 */
[----:B------:R-:W0:Y:S01]  /*01a0*/  LDC.64 R8, c[0x0][0x388] ;  /* 0x0000e200ff087b82 */ /* 0x000e220000000a00 */
[----:B------:R-:W1:Y:S01]  /*01b0*/  LDCU.64 UR4, c[0x4][0x188] ;  /* 0x01003100ff0477ac */ /* 0x000e620008000a00 */
[----:B--2---:R-:W-:-:S05]  /*01c0*/  IADD3 R3, PT, PT, R0, R23, RZ ;  /* 0x0000001700037210 */ /* 0x004fca0007ffe0ff */
[----:B0-----:R-:W-:-:S06]  /*01d0*/  IMAD.WIDE R8, R3, 0x4, R8 ;  /* 0x0000000403087825 */ /* 0x001fcc00078e0208 */
[----:B------:R-:W2:Y:S01]  /*01e0*/  LDG.E R8, desc[UR36][R8.64] ;  /* 0x0000002408087981 */ /* 0x000ea2000c1e1900 */
[----:B------:R-:W-:Y:S01]  /*01f0*/  MOV R0, 0x1e8 ;  /* 0x000001e800007802 */ /* 0x000fe20000000f00 */
[----:B-1----:R-:W-:Y:S02]  /*0200*/  IMAD.U32 R4, RZ, RZ, UR4 ;  /* 0x00000004ff047e24 */ /* 0x002fe4000f8e00ff */
[----:B------:R-:W-:Y:S01]  /*0210*/  IMAD.U32 R5, RZ, RZ, UR5 ;  /* 0x00000005ff057e24 */ /* 0x000fe2000f8e00ff */
[----:B------:R0:W1:Y:S01]  /*0220*/  LDC.64 R10, c[0x4][R0] ;  /* 0x01000000000a7b82 */ /* 0x0000620000000a00 */
[----:B------:R-:W-:Y:S02]  /*0230*/  IMAD.MOV.U32 R6, RZ, RZ, R2 ;  /* 0x000000ffff067224 */ /* 0x000fe400078e0002 */
[----:B------:R-:W-:Y:S01]  /*0240*/  IMAD.MOV.U32 R7, RZ, RZ, R22 ;  /* 0x000000ffff077224 */ /* 0x000fe200078e0016 */
[----:B-12---:R0:W-:Y:S06]  /*0250*/  STL [R1], R8 ;  /* 0x0000000801007387 */ /* 0x0061ec0000100800 */
[----:B------:R-:W-:-:S07]  /*0260*/  LEPC R20, `(.L_x_1200) ;  /* 0x000000001014794e */ /* 0x000fce0000000000 */
[----:B0-----:R-:W-:Y:S05]  /*0270*/  CALL.ABS.NOINC R10 ;  /* 0x000000000a007343 */ /* 0x001fea0003c00000 */
.L_x_1200:
[----:B------:R-:W2:Y:S01]  /*0280*/  LDG.E R0, desc[UR36][R18.64] ;  /* 0x0000002412007981 */ /* 0x000ea2000c1e1900 */
[----:B------:R-:W-:-:S05]  /*0290*/  VIADD R23, R23, 0x1 ;  /* 0x0000000117177836 */ /* 0x000fca0000000000 */
[----:B--2---:R-:W-:-:S13]  /*02a0*/  ISETP.GE.AND P0, PT, R23, R0, PT ;  /* 0x000000001700720c */ /* 0x004fda0003f06270 */
[----:B------:R-:W-:Y:S05]  /*02b0*/  @!P0 BRA `(.L_x_1201) ;  /* 0xfffffffc00b48947 */ /* 0x000fea000383ffff */
[----:B------:R-:W-:Y:S05]  /*02c0*/  BSYNC.RECONVERGENT B6 ;  /* 0x0000000000067941 */ /* 0x000fea0003800200 */
.L_x_1199:
[----:B------:R-:W-:Y:S01]  /*02d0*/  MOV R23, 0x1e8 ;  /* 0x000001e800177802 */ /* 0x000fe20000000f00 */
[----:B------:R-:W0:Y:S01]  /*02e0*/  LDCU.64 UR4, c[0x4][0x190] ;  /* 0x01003200ff0477ac */ /* 0x000e220008000a00 */
[----:B------:R-:W-:Y:S02]  /*02f0*/  CS2R R6, SRZ ;  /* 0x0000000000067805 */ /* 0x000fe4000001ff00 */
[----:B------:R1:W2:Y:S01]  /*0300*/  LDC.64 R8, c[0x4][R23] ;  /* 0x0100000017087b82 */ /* 0x0002a20000000a00 */
[----:B0-----:R-:W-:Y:S01]  /*0310*/  MOV R4, UR4 ;  /* 0x0000000400047c02 */ /* 0x001fe20008000f00 */
[----:B-1----:R-:W-:-:S07]  /*0320*/  IMAD.U32 R5, RZ, RZ, UR5 ;  /* 0x00000005ff057e24 */ /* 0x002fce000f8e00ff */
[----:B------:R-:W-:-:S07]  /*0330*/  LEPC R20, `(.L_x_1202) ;  /* 0x000000001014794e */ /* 0x000fce0000000000 */
[----:B--2---:R-:W-:Y:S05]  /*0340*/  CALL.ABS.NOINC R8 ;  /* 0x0000000008007343 */ /* 0x004fea0003c00000 */
.L_x_1202:
[----:B------:R0:W1:Y:S01]  /*0350*/  LDC.64 R8, c[0x4][R23] ;  /* 0x0100000017087b82 */ /* 0x0000620000000a00 */
[----:B------:R-:W2:Y:S01]  /*0360*/  LDCU.64 UR4, c[0x4][0x1c8] ;  /* 0x01003900ff0477ac */ /* 0x000ea20008000a00 */
[----:B------:R-:W-:Y:S01]  /*0370*/  CS2R R6, SRZ ;  /* 0x0000000000067805 */ /* 0x000fe2000001ff00 */
[----:B--2---:R-:W-:Y:S02]  /*0380*/  IMAD.U32 R4, RZ, RZ, UR4 ;  /* 0x00000004ff047e24 */ /* 0x004fe4000f8e00ff */
[----:B0-----:R-:W-:-:S07]  /*0390*/  IMAD.U32 R5, RZ, RZ, UR5 ;  /* 0x00000005ff057e24 */ /* 0x001fce000f8e00ff */
[----:B------:R-:W-:-:S07]  /*03a0*/  LEPC R20, `(.L_x_1203) ;  /* 0x000000001014794e */ /* 0x000fce0000000000 */
[----:B-1----:R-:W-:Y:S05]  /*03b0*/  CALL.ABS.NOINC R8 ;  /* 0x0000000008007343 */ /* 0x002fea0003c00000 */
.L_x_1203:
[----:B------:R-:W2:Y:S02]  /*03c0*/  LDG.E R0, desc[UR36][R18.64] ;  /* 0x0000002412007981 */ /* 0x000ea4000c1e1900 */
[----:B--2---:R-:W-:-:S13]  /*03d0*/  ISETP.GE.AND P0, PT, R0, 0x1, PT ;  /* 0x000000010000780c */ /* 0x004fda0003f06270 */
[----:B------:R-:W-:Y:S05]  /*03e0*/  @!P0 BRA `(.L_x_1204) ;  /* 0x0000000000588947 */ /* 0x000fea0003800000 */
[----:B------:R-:W-:Y:S01]  /*03f0*/  BSSY.RECONVERGENT B6, `(.L_x_1204) ;  /* 0x0000015000067945 */ /* 0x000fe20003800200 */
[----:B------:R-:W-:-:S07]  /*0400*/  IMAD.MOV.U32 R23, RZ, RZ, RZ ;  /* 0x000000ffff177224 */ /* 0x000fce00078e00ff */
.L_x_1206:
[----:B------:R-:W2:Y:S01]  /*0410*/  LDG.E R0, desc[UR36][R16.64] ;  /* 0x0000002410007981 */ /* 0x000ea2000c1e1900 */
[----:B------:R-:W0:Y:S01]  /*0420*/  LDC.64 R8, c[0x0][0x390] ;  /* 0x0000e400ff087b82 */ /* 0x000e220000000a00 */
[----:B------:R-:W1:Y:S01]  /*0430*/  LDCU.64 UR4, c[0x4][0x188] ;  /* 0x01003100ff0477ac */ /* 0x000e620008000a00 */
[----:B--2---:R-:W-:-:S04]  /*0440*/  IMAD.IADD R3, R0, 0x1, R23 ;  /* 0x0000000100037824 */ /* 0x004fc800078e0217 */
[----:B0-----:R-:W-:-:S06]  /*0450*/  IMAD.WIDE R8, R3, 0x4, R8 ;  /* 0x0000000403087825 */ /* 0x001fcc00078e0208 */
[----:B------:R-:W2:Y:S01]  /*0460*/  LDG.E R8, desc[UR36][R8.64] ;  /* 0x0000002408087981 */ /* 0x000ea2000c1e1900 */
[----:B------:R-:W-:Y:S01]  /*0470*/  MOV R0, 0x1e8 ;  /* 0x000001e800007802 */ /* 0x000fe20000000f00 */
[----:B-1----:R-:W-:Y:S01]  /*0480*/  IMAD.U32 R5, RZ, RZ, UR5 ;  /* 0x00000005ff057e24 */ /* 0x002fe2000f8e00ff */
[----:B------:R-:W-:Y:S01]  /*0490*/  MOV R4, UR4 ;  /* 0x0000000400047c02 */ /* 0x000fe20008000f00 */
[----:B------:R-:W-:Y:S01]  /*04a0*/  IMAD.MOV.U32 R6, RZ, RZ, R2 ;  /* 0x000000ffff067224 */ /* 0x000fe200078e0002 */
[----:B------:R0:W1:Y:S01]  /*04b0*/  LDC.64 R10, c[0x4][R0] ;  /* 0x01000000000a7b82 */ /* 0x0000620000000a00 */
[----:B------:R-:W-:Y:S01]  /*04c0*/  IMAD.MOV.U32 R7, RZ, RZ, R22 ;  /* 0x000000ffff077224 */ /* 0x000fe200078e0016 */
[----:B-12---:R0:W-:Y:S06]  /*04d0*/  STL [R1], R8 ;  /* 0x0000000801007387 */ /* 0x0061ec0000100800 */
[----:B------:R-:W-:-:S07]  /*04e0*/  LEPC R20, `(.L_x_1205) ;  /* 0x000000001014794e */ /* 0x000fce0000000000 */
[----:B0-----:R-:W-:Y:S05]  /*04f0*/  CALL.ABS.NOINC R10 ;  /* 0x000000000a007343 */ /* 0x001fea0003c00000 */
.L_x_1205:
[----:B------:R-:W2:Y:S01]  /*0500*/  LDG.E R0, desc[UR36][R18.64] ;  /* 0x0000002412007981 */ /* 0x000ea2000c1e1900 */
[----:B------:R-:W-:-:S05]  /*0510*/  VIADD R23, R23, 0x1 ;  /* 0x0000000117177836 */ /* 0x000fca0000000000 */
[----:B--2---:R-:W-:-:S13]  /*0520*/  ISETP.GE.AND P0, PT, R23, R0, PT ;  /* 0x000000001700720c */ /* 0x004fda0003f06270 */
[----:B------:R-:W-:Y:S05]  /*0530*/  @!P0 BRA `(.L_x_1206) ;  /* 0xfffffffc00b48947 */ /* 0x000fea000383ffff */
[----:B------:R-:W-:Y:S05]  /*0540*/  BSYNC.RECONVERGENT B6 ;  /* 0x0000000000067941 */ /* 0x000fea0003800200 */
.L_x_1204:
        /* <DEDUP_REMOVED lines=8> */
.L_x_1207:
[----:B------:R0:W1:Y:S01]  /*05d0*/  LDC.64 R8, c[0x4][R23] ;  /* 0x0100000017087b82 */ /* 0x0000620000000a00 */
[----:B------:R-:W2:Y:S01]  /*05e0*/  LDCU.64 UR4, c[0x4][0x1d0] ;  /* 0x01003a00ff0477ac */ /* 0x000ea20008000a00 */
[----:B------:R-:W-:Y:S01]  /*05f0*/  CS2R R6, SRZ ;  /* 0x0000000000067805 */ /* 0x000fe2000001ff00 */
[----:B--2---:R-:W-:Y:S02]  /*0600*/  IMAD.U32 R4, RZ, RZ, UR4 ;  /* 0x00000004ff047e24 */ /* 0x004fe4000f8e00ff */
[----:B0-----:R-:W-:-:S07]  /*0610*/  IMAD.U32 R5, RZ, RZ, UR5 ;  /* 0x00000005ff057e24 */ /* 0x001fce000f8e00ff */
[----:B------:R-:W-:-:S07]  /*0620*/  LEPC R20, `(.L_x_1208) ;  /* 0x000000001014794e */ /* 0x000fce0000000000 */
[----:B-1----:R-:W-:Y:S05]  /*0630*/  CALL.ABS.NOINC R8 ;  /* 0x0000000008007343 */ /* 0x002fea0003c00000 */
.L_x_1208:
[----:B------:R-:W2:Y:S02]  /*0640*/  LDG.E R0, desc[UR36][R18.64] ;  /* 0x0000002412007981 */ /* 0x000ea4000c1e1900 */
[----:B--2---:R-:W-:-:S13]  /*0650*/  ISETP.GE.AND P0, PT, R0, 0x1, PT ;  /* 0x000000010000780c */ /* 0x004fda0003f06270 */
[----:B------:R-:W-:Y:S05]  /*0660*/  @!P0 BRA `(.L_x_1209) ;  /* 0x0000000000588947 */ /* 0x000fea0003800000 */
[----:B------:R-:W-:Y:S01]  /*0670*/  BSSY.RECONVERGENT B6, `(.L_x_1209) ;  /* 0x0000015000067945 */ /* 0x000fe20003800200 */
[----:B------:R-:W-:-:S07]  /*0680*/  IMAD.MOV.U32 R23, RZ, RZ, RZ ;  /* 0x000000ffff177224 */ /* 0x000fce00078e00ff */
.L_x_1211:
        /* <DEDUP_REMOVED lines=15> */
.L_x_1210:
[----:B------:R-:W2:Y:S01]  /*0780*/  LDG.E R0, desc[UR36][R18.64] ;  /* 0x0000002412007981 */ /* 0x000ea2000c1e1900 */
[----:B------:R-:W-:-:S04]  /*0790*/  IADD3 R23, PT, PT, R23, 0x1, RZ ;  /* 0x0000000117177810 */ /* 0x000fc80007ffe0ff */
[----:B--2---:R-:W-:-:S13]  /*07a0*/  ISETP.GE.AND P0, PT, R23, R0, PT ;  /* 0x000000001700720c */ /* 0x004fda0003f06270 */
[----:B------:R-:W-:Y:S05]  /*07b0*/  @!P0 BRA `(.L_x_1211) ;  /* 0xfffffffc00b48947 */ /* 0x000fea000383ffff */
[----:B------:R-:W-:Y:S05]  /*07c0*/  BSYNC.RECONVERGENT B6 ;  /* 0x0000000000067941 */ /* 0x000fea0003800200 */
.L_x_1209:
[----:B------:R-:W-:Y:S01]  /*07d0*/  MOV R23, 0x1e8 ;  /* 0x000001e800177802 */ /* 0x000fe20000000f00 */
[----:B------:R-:W0:Y:S01]  /*07e0*/  LDCU.64 UR4, c[0x4][0x190] ;  /* 0x01003200ff0477ac */ /* 0x000e220008000a00 */
[----:B------:R-:W-:Y:S02]  /*07f0*/  CS2R R6, SRZ ;  /* 0x0000000000067805 */ /* 0x000fe4000001ff00 */
[----:B------:R1:W2:Y:S01]  /*0800*/  LDC.64 R8, c[0x4][R23] ;  /* 0x0100000017087b82 */ /* 0x0002a20000000a00 */
[----:B0-----:R-:W-:Y:S02]  /*0810*/  IMAD.U32 R4, RZ, RZ, UR4 ;  /* 0x00000004ff047e24 */ /* 0x001fe4000f8e00ff */
[----:B-1----:R-:W-:-:S07]  /*0820*/  IMAD.U32 R5, RZ, RZ, UR5 ;  /* 0x00000005ff057e24 */ /* 0x002fce000f8e00ff */
[----:B------:R-:W-:-:S07]  /*0830*/  LEPC R20, `(.L_x_1212) ;  /* 0x000000001014794e */ /* 0x000fce0000000000 */
[----:B--2---:R-:W-:Y:S05]  /*0840*/  CALL.ABS.NOINC R8 ;  /* 0x0000000008007343 */ /* 0x004fea0003c00000 */
.L_x_1212:
[----:B------:R0:W1:Y:S01]  /*0850*/  LDC.64 R8, c[0x4][R23] ;  /* 0x0100000017087b82 */ /* 0x0000620000000a00 */
[----:B------:R-:W2:Y:S01]  /*0860*/  LDCU.64 UR4, c[0x4][0x1d8] ;  /* 0x01003b00ff0477ac */ /* 0x000ea20008000a00 */
[----:B------:R-:W-:Y:S01]  /*0870*/  CS2R R6, SRZ ;  /* 0x0000000000067805 */ /* 0x000fe2000001ff00 */
[----:B--2---:R-:W-:Y:S02]  /*0880*/  IMAD.U32 R4, RZ, RZ, UR4 ;  /* 0x00000004ff047e24 */ /* 0x004fe4000f8e00ff */
[----:B0-----:R-:W-:-:S07]  /*0890*/  IMAD.U32 R5, RZ, RZ, UR5 ;  /* 0x00000005ff057e24 */ /* 0x001fce000f8e00ff */
[----:B------:R-:W-:-:S07]  /*08a0*/  LEPC R20, `(.L_x_1213) ;  /* 0x000000001014794e */ /* 0x000fce0000000000 */
[----:B-1----:R-:W-:Y:S05]  /*08b0*/  CALL.ABS.NOINC R8 ;  /* 0x0000000008007343 */ /* 0x002fea0003c00000 */
.L_x_1213:
[----:B------:R-:W2:Y:S02]  /*08c0*/  LDG.E R0, desc[UR36][R18.64] ;  /* 0x0000002412007981 */ /* 0x000ea4000c1e1900 */
[----:B--2---:R-:W-:-:S13]  /*08d0*/  ISETP.GE.AND P0, PT, R0, 0x1, PT ;  /* 0x000000010000780c */ /* 0x004fda0003f06270 */
[----:B------:R-:W-:Y:S05]  /*08e0*/  @!P0 BRA `(.L_x_1214) ;  /* 0x0000000000588947 */ /* 0x000fea0003800000 */
[----:B------:R-:W-:Y:S01]  /*08f0*/  HFMA2 R23, -RZ, RZ, 0, 0 ;  /* 0x00000000ff177431 */ /* 0x000fe200000001ff */
[----:B------:R-:W-:Y:S06]  /*0900*/  BSSY.RECONVERGENT B6, `(.L_x_1214) ;  /* 0x0000014000067945 */ /* 0x000fec0003800200 */
.L_x_1216:
        /* <DEDUP_REMOVED lines=8> */
[----:B------:R-:W-:Y:S01]  /*0990*/  MOV R7, R22 ;  /* 0x0000001600077202 */ /* 0x000fe20000000f00 */
[----:B------:R-:W-:Y:S01]  /*09a0*/  IMAD.U32 R5, RZ, RZ, UR5 ;  /* 0x00000005ff057e24 */ /* 0x000fe2000f8e00ff */
[----:B------:R0:W1:Y:S01]  /*09b0*/  LDC.64 R10, c[0x4][R0] ;  /* 0x01000000000a7b82 */ /* 0x0000620000000a00 */
[----:B------:R-:W-:Y:S01]  /*09c0*/  IMAD.MOV.U32 R6, RZ, RZ, R2 ;  /* 0x000000ffff067224 */ /* 0x000fe200078e0002 */
[----:B-12---:R0:W-:Y:S06]  /*09d0*/  STL [R1], R8 ;  /* 0x0000000801007387 */ /* 0x0061ec0000100800 */
[----:B------:R-:W-:-:S07]  /*09e0*/  LEPC R20, `(.L_x_1215) ;  /* 0x000000001014794e */ /* 0x000fce0000000000 */
[----:B0-----:R-:W-:Y:S05]  /*09f0*/  CALL.ABS.NOINC R10 ;  /* 0x000000000a007343 */ /* 0x001fea0003c00000 */
.L_x_1215:
[----:B------:R-:W2:Y:S01]  /*0a00*/  LDG.E R0, desc[UR36][R18.64] ;  /* 0x0000002412007981 */ /* 0x000ea2000c1e1900 */
[----:B------:R-:W-:-:S05]  /*0a10*/  VIADD R23, R23, 0x1 ;  /* 0x0000000117177836 */ /* 0x000fca0000000000 */
[----:B--2---:R-:W-:-:S13]  /*0a20*/  ISETP.GE.AND P0, PT, R23, R0, PT ;  /* 0x000000001700720c */ /* 0x004fda0003f06270 */
[----:B------:R-:W-:Y:S05]  /*0a30*/  @!P0 BRA `(.L_x_1216) ;  /* 0xfffffffc00b48947 */ /* 0x000fea000383ffff */
[----:B------:R-:W-:Y:S05]  /*0a40*/  BSYNC.RECONVERGENT B6 ;  /* 0x0000000000067941 */ /* 0x000fea0003800200 */
.L_x_1214:
        /* <DEDUP_REMOVED lines=8> */
.L_x_1217:
[----:B------:R-:W-:Y:S05]  /*0ad0*/  EXIT ;  /* 0x000000000000794d */ /* 0x000fea0003800000 */
.L_x_1218:
        /* <DEDUP_REMOVED lines=10> */
.L_x_1650:


//--------------------- .text._Z43new_build_tt_node_chain_utility_i_extensioniiPiS_S_S_S_S_S_S_iS_S_S_S_S_ --------------------------
	.section	.text._Z43new_build_tt_node_chain_utility_i_extensioniiPiS_S_S_S_S_S_S_iS_S_S_S_S_,"ax",@progbits
	.align	128
        .global         _Z43new_build_tt_node_chain_utility_i_extensioniiPiS_S_S_S_S_S_S_iS_S_S_S_S_
        .type           _Z43new_build_tt_node_chain_utility_i_extensioniiPiS_S_S_S_S_S_S_iS_S_S_S_S_,@function
        .size           _Z43new_build_tt_node_chain_utility_i_extensioniiPiS_S_S_S_S_S_S_iS_S_S_S_S_,(.L_x_1651 - _Z43new_build_tt_node_chain_utility_i_extensioniiPiS_S_S_S_S_S_S_iS_S_S_S_S_)
        .other          _Z43new_build_tt_node_chain_utility_i_extensioniiPiS_S_S_S_S_S_S_iS_S_S_S_S_,@"STO_CUDA_ENTRY STV_DEFAULT"
_Z43new_build_tt_node_chain_utility_i_extensioniiPiS_S_S_S_S_S_S_iS_S_S_S_S_:
.text._Z43new_build_tt_node_chain_utility_i_extensioniiPiS_S_S_S_S_S_S_iS_S_S_S_S_:
[----:B------:R-:W-:Y:S01]  /*0000*/  LDC R1, c[0x0][0x37c] ;  /* 0x0000df00ff017b82 */ /* 0x000fe20000000800 */
[----:B------:R-:W0:Y:S07]  /*0010*/  S2R R0, SR_TID.X ;  /* 0x0000000000007919 */ /* 0x000e2e0000002100 */
[----:B------:R-:W0:Y:S01]  /*0020*/  S2UR UR4, SR_CTAID.X ;  /* 0x00000000000479c3 */ /* 0x000e220000002500 */
[----:B------:R-:W1:Y:S07]  /*0030*/  LDCU UR5, c[0x0][0x384] ;  /* 0x00007080ff0577ac */ /* 0x000e6e0008000800 */
[----:B------:R-:W0:Y:S02]  /*0040*/  LDC R11, c[0x0][0x360] ;  /* 0x0000d800ff0b7b82 */ /* 0x000e240000000800 */
[----:B0-----:R-:W-:-:S05]  /*0050*/  IMAD R11, R11, UR4, R0 ;  /* 0x000000040b0b7c24 */ /* 0x001fca000f8e0200 */
[----:B-1----:R-:W-:-:S13]  /*0060*/  ISETP.GT.AND P0, PT, R11, UR5, PT ;  /* 0x000000050b007c0c */ /* 0x002fda000bf04270 */
[----:B------:R-:W-:Y:S05]  /*0070*/  @P0 EXIT ;  /* 0x000000000000094d */ /* 0x000fea0003800000 */
[----:B------:R-:W0:Y:S01]  /*0080*/  LDC.64 R4, c[0x0][0x398] ;  /* 0x0000e600ff047b82 */ /* 0x000e220000000a00 */
[----:B------:R-:W1:Y:S07]  /*0090*/  LDCU.64 UR4, c[0x0][0x358] ;  /* 0x00006b00ff0477ac */ /* 0x000e6e0008000a00 */
[----:B------:R-:W2:Y:S08]  /*00a0*/  LDC.64 R6, c[0x0][0x3b0] ;  /* 0x0000ec00ff067b82 */ /* 0x000eb00000000a00 */
[----:B------:R-:W3:Y:S01]  /*00b0*/  LDC.64 R2, c[0x0][0x390] ;  /* 0x0000e400ff027b82 */ /* 0x000ee20000000a00 */
[----:B0-----:R-:W-:-:S06]  /*00c0*/  IMAD.WIDE R4, R11, 0x4, R4 ;  /* 0x000000040b047825 */ /* 0x001fcc00078e0204 */
[----:B-1----:R-:W2:Y:S02]  /*00d0*/  LDG.E.CONSTANT R5, desc[UR4][R4.64] ;  /* 0x0000000404057981 */ /* 0x002ea4000c1e9900 */
[----:B--2---:R-:W-:-:S05]  /*00e0*/  IMAD.WIDE R6, R5, 0x4, R6 ;  /* 0x0000000405067825 */ /* 0x004fca00078e0206 */
[----:B------:R-:W2:Y:S04]  /*00f0*/  LDG.E.CONSTANT R9, desc[UR4][R6.64+0x4] ;  /* 0x0000040406097981 */ /* 0x000ea8000c1e9900 */
[----:B------:R-:W2:Y:S01]  /*0100*/  LDG.E.CONSTANT R10, desc[UR4][R6.64] ;  /* 0x00000004060a7981 */ /* 0x000ea2000c1e9900 */
[----:B---3--:R-:W-:-:S04]  /*0110*/  IMAD.WIDE R2, R11, 0x4, R2 ;  /* 0x000000040b027825 */ /* 0x008fc800078e0202 */
[----:B--2---:R-:W-:-:S05]  /*0120*/  IMAD.IADD R0, R9, 0x1, -R10 ;  /* 0x0000000109007824 */ /* 0x004fca00078e0a0a */
[----:B------:R-:W-:-:S13]  /*0130*/  ISETP.GE.AND P0, PT, R0, 0x1, PT ;  /* 0x000000010000780c */ /* 0x000fda0003f06270 */
[----:B------:R-:W-:Y:S05]  /*0140*/  @!P0 EXIT ;  /* 0x000000000000894d */ /* 0x000fea0003800000 */
[----:B------:R-:W2:Y:S01]  /*0150*/  LDG.E.CONSTANT R3, desc[UR4][R2.64] ;  /* 0x0000000402037981 */ /* 0x000ea2000c1e9900 */
[----:B------:R-:W0:Y:S01]  /*0160*/  LDC.64 R6, c[0x0][0x388] ;  /* 0x0000e200ff067b82 */ /* 0x000e220000000a00 */
[----:B------:R-:W1:Y:S01]  /*0170*/  LDCU.64 UR6, c[0x0][0x3d8] ;  /* 0x00007b00ff0677ac */ /* 0x000e620008000a00 */
[----:B------:R-:W3:Y:S06]  /*0180*/  LDCU.64 UR8, c[0x0][0x3d0] ;  /* 0x00007a00ff0877ac */ /* 0x000eec0008000a00 */
[----:B------:R-:W2:Y:S08]  /*0190*/  LDC.64 R8, c[0x0][0x3f0] ;  /* 0x0000fc00ff087b82 */ /* 0x000eb00000000a00 */
[----:B------:R-:W4:Y:S01]  /*01a0*/  LDC.64 R4, c[0x0][0x3e8] ;  /* 0x0000fa00ff047b82 */ /* 0x000f220000000a00 */
[----:B0-----:R-:W-:-:S05]  /*01b0*/  IMAD.WIDE R6, R11, 0x4, R6 ;  /* 0x000000040b067825 */ /* 0x001fca00078e0206 */
[----:B------:R-:W3:Y:S04]  /*01c0*/  LDG.E.CONSTANT R16, desc[UR4][R6.64+0x4] ;  /* 0x0000040406107981 */ /* 0x000ee8000c1e9900 */
[----:B------:R-:W3:Y:S01]  /*01d0*/  LDG.E.CONSTANT R11, desc[UR4][R6.64] ;  /* 0x00000004060b7981 */ /* 0x000ee2000c1e9900 */
[----:B--2---:R-:W-:-:S05]  /*01e0*/  IMAD.WIDE R8, R3, 0x4, R8 ;  /* 0x0000000403087825 */ /* 0x004fca00078e0208 */
[----:B------:R0:W5:Y:S01]  /*01f0*/  LDG.E.CONSTANT R12, desc[UR4][R8.64] ;  /* 0x00000004080c7981 */ /* 0x000162000c1e9900 */
[----:B------:R-:W-:Y:S02]  /*0200*/  HFMA2 R14, -RZ, RZ, 0, 0 ;  /* 0x00000000ff0e7431 */ /* 0x000fe400000001ff */
[----:B----4-:R-:W-:-:S04]  /*0210*/  IMAD.WIDE R4, R3, 0x4, R4 ;  /* 0x0000000403047825 */ /* 0x010fc800078e0204 */
[----:B------:R-:W-:Y:S02]  /*0220*/  IMAD.MOV.U32 R13, RZ, RZ, RZ ;  /* 0x000000ffff0d7224 */ /* 0x000fe400078e00ff */
[----:B01-3--:R-:W-:-:S07]  /*0230*/  IMAD.IADD R15, R16, 0x1, -R11 ;  /* 0x00000001100f7824 */ /* 0x00bfce00078e0a0b */
.L_x_1223:
[----:B0-----:R-:W0:Y:S01]  /*0240*/  LDC.64 R6, c[0x0][0x3b8] ;  /* 0x0000ee00ff067b82 */ /* 0x001e220000000a00 */
[----:B------:R-:W-:-:S07]  /*0250*/  IMAD.IADD R16, R10, 0x1, R13 ;  /* 0x000000010a107824 */ /* 0x000fce00078e020d */
[----:B------:R-:W1:Y:S08]  /*0260*/  LDC R21, c[0x0][0x380] ;  /* 0x0000e000ff157b82 */ /* 0x000e700000000800 */
[----:B------:R-:W2:Y:S01]  /*0270*/  LDC.64 R2, c[0x0][0x3d8] ;  /* 0x0000f600ff027b82 */ /* 0x000ea20000000a00 */
[----:B0-----:R-:W-:-:S05]  /*0280*/  IMAD.WIDE R6, R16, 0x4, R6 ;  /* 0x0000000410067825 */ /* 0x001fca00078e0206 */
[----:B------:R-:W3:Y:S01]  /*0290*/  LDG.E.CONSTANT R20, desc[UR4][R6.64] ;  /* 0x0000000406147981 */ /* 0x000ee2000c1e9900 */
[----:B------:R-:W-:Y:S01]  /*02a0*/  BSSY.RECONVERGENT B0, `(.L_x_1219) ;  /* 0x000002c000007945 */ /* 0x000fe20003800200 */
[----:B-123--:R-:W-:-:S07]  /*02b0*/  MOV R8, R20 ;  /* 0x0000001400087202 */ /* 0x00efce0000000f00 */
.L_x_1222:
[----:B------:R-:W-:-:S05]  /*02c0*/  VIADD R17, R8, 0x1 ;  /* 0x0000000108117836 */ /* 0x000fca0000000000 */
[----:B-----5:R-:W-:-:S13]  /*02d0*/  ISETP.GE.AND P0, PT, R17, R12, PT ;  /* 0x0000000c1100720c */ /* 0x020fda0003f06270 */
[----:B------:R-:W-:Y:S05]  /*02e0*/  @P0 BRA `(.L_x_1220) ;  /* 0x00000000009c0947 */ /* 0x000fea0003800000 */
[----:B------:R-:W2:Y:S01]  /*02f0*/  LDG.E.CONSTANT R7, desc[UR4][R4.64] ;  /* 0x0000000404077981 */ /* 0x000ea2000c1e9900 */
[----:B------:R-:W-:Y:S02]  /*0300*/  SHF.R.S32.HI R6, RZ, 0x1f, R8 ;  /* 0x0000001fff067819 */ /* 0x000fe40000011408 */
[C---:B--2---:R-:W-:Y:S02]  /*0310*/  IADD3 R18, P0, PT, R7.reuse, R8, RZ ;  /* 0x0000000807127210 */ /* 0x044fe40007f1e0ff */
[----:B------:R-:W-:Y:S02]  /*0320*/  IADD3 R9, PT, PT, R20, R7, RZ ;  /* 0x0000000714097210 */ /* 0x000fe40007ffe0ff */
[----:B------:R-:W-:Y:S01]  /*0330*/  LEA.HI.X.SX32 R23, R7, R6, 0x1, P0 ;  /* 0x0000000607177211 */ /* 0x000fe200000f0eff */
[C---:B------:R-:W-:Y:S02]  /*0340*/  IMAD.SHL.U32 R19, R18.reuse, 0x4, RZ ;  /* 0x0000000412137824 */ /* 0x040fe400078e00ff */
[----:B------:R-:W-:Y:S01]  /*0350*/  IMAD.WIDE R8, R9, 0x4, R2 ;  /* 0x0000000409087825 */ /* 0x000fe200078e0202 */
[----:B------:R-:W-:-:S02]  /*0360*/  SHF.L.U64.HI R18, R18, 0x2, R23 ;  /* 0x0000000212127819 */ /* 0x000fc40000010217 */
[----:B------:R-:W-:-:S03]  /*0370*/  IADD3 R6, P0, PT, R19, UR6, RZ ;  /* 0x0000000613067c10 */ /* 0x000fc6000ff1e0ff */
[----:B------:R-:W2:Y:S01]  /*0380*/  LDG.E.CONSTANT R8, desc[UR4][R8.64] ;  /* 0x0000000408087981 */ /* 0x000ea2000c1e9900 */
[----:B------:R-:W-:-:S06]  /*0390*/  IADD3.X R7, PT, PT, R18, UR7, RZ, P0, !PT ;  /* 0x0000000712077c10 */ /* 0x000fcc00087fe4ff */
[----:B------:R-:W2:Y:S02]  /*03a0*/  LDG.E.CONSTANT R7, desc[UR4][R6.64+0x4] ;  /* 0x0000040406077981 */ /* 0x000ea4000c1e9900 */
[----:B--2---:R-:W-:-:S13]  /*03b0*/  ISETP.NE.AND P0, PT, R8, R7, PT ;  /* 0x000000070800720c */ /* 0x004fda0003f05270 */
[----:B------:R-:W-:Y:S05]  /*03c0*/  @P0 BRA `(.L_x_1220) ;  /* 0x0000000000640947 */ /* 0x000fea0003800000 */
[----:B------:R-:W-:-:S04]  /*03d0*/  IADD3 R6, P0, PT, R19, UR8, RZ ;  /* 0x0000000813067c10 */ /* 0x000fc8000ff1e0ff */
[----:B------:R-:W-:-:S05]  /*03e0*/  IADD3.X R7, PT, PT, R18, UR9, RZ, P0, !PT ;  /* 0x0000000912077c10 */ /* 0x000fca00087fe4ff */
[----:B------:R-:W2:Y:S02]  /*03f0*/  LDG.E.CONSTANT R6, desc[UR4][R6.64+0x4] ;  /* 0x0000040406067981 */ /* 0x000ea4000c1e9900 */
[----:B--2---:R-:W-:-:S13]  /*0400*/  ISETP.NE.AND P0, PT, R6, R21, PT ;  /* 0x000000150600720c */ /* 0x004fda0003f05270 */
[----:B------:R-:W-:Y:S05]  /*0410*/  @!P0 BRA `(.L_x_1221) ;  /* 0x0000000000108947 */ /* 0x000fea0003800000 */
[----:B------:R-:W-:Y:S01]  /*0420*/  ISETP.GE.AND P0, PT, R6, R21, PT ;  /* 0x000000150600720c */ /* 0x000fe20003f06270 */
[----:B------:R-:W-:-:S12]  /*0430*/  IMAD.MOV.U32 R8, RZ, RZ, R17 ;  /* 0x000000ffff087224 */ /* 0x000fd800078e0011 */
[----:B------:R-:W-:Y:S05]  /*0440*/  @!P0 BRA `(.L_x_1222) ;  /* 0xfffffffc009c8947 */ /* 0x000fea000383ffff */
[----:B------:R-:W-:Y:S05]  /*0450*/  BRA `(.L_x_1220) ;  /* 0x0000000000407947 */ /* 0x000fea0003800000 */
.L_x_1221:
[----:B------:R-:W0:Y:S01]  /*0460*/  LDC.64 R20, c[0x0][0x3c0] ;  /* 0x0000f000ff147b82 */ /* 0x000e220000000a00 */
[----:B------:R-:W1:Y:S07]  /*0470*/  LDCU.64 UR10, c[0x0][0x3e0] ;  /* 0x00007c00ff0a77ac */ /* 0x000e6e0008000a00 */
[----:B------:R-:W2:Y:S08]  /*0480*/  LDC.64 R8, c[0x0][0x3a8] ;  /* 0x0000ea00ff087b82 */ /* 0x000eb00000000a00 */
[----:B------:R-:W3:Y:S01]  /*0490*/  LDC.64 R6, c[0x0][0x3a0] ;  /* 0x0000e800ff067b82 */ /* 0x000ee20000000a00 */
[----:B-1----:R-:W-:-:S04]  /*04a0*/  IADD3 R2, P0, PT, R19, UR10, RZ ;  /* 0x0000000a13027c10 */ /* 0x002fc8000ff1e0ff */
[----:B------:R-:W-:Y:S01]  /*04b0*/  IADD3.X R3, PT, PT, R18, UR11, RZ, P0, !PT ;  /* 0x0000000b12037c10 */ /* 0x000fe200087fe4ff */
[----:B0-----:R-:W-:-:S05]  /*04c0*/  IMAD.WIDE R20, R16, 0x4, R20 ;  /* 0x0000000410147825 */ /* 0x001fca00078e0214 */
[----:B------:R-:W4:Y:S04]  /*04d0*/  LDG.E.CONSTANT R3, desc[UR4][R2.64+0x4] ;  /* 0x0000040402037981 */ /* 0x000f28000c1e9900 */
[----:B------:R-:W4:Y:S01]  /*04e0*/  LDG.E.CONSTANT R20, desc[UR4][R20.64] ;  /* 0x0000000414147981 */ /* 0x000f22000c1e9900 */
[----:B------:R-:W-:-:S04]  /*04f0*/  IMAD.IADD R19, R11, 0x1, R14 ;  /* 0x000000010b137824 */ /* 0x000fc800078e020e */
[----:B--2---:R-:W-:-:S04]  /*0500*/  IMAD.WIDE R8, R19, 0x4, R8 ;  /* 0x0000000413087825 */ /* 0x004fc800078e0208 */
[----:B---3--:R-:W-:Y:S01]  /*0510*/  IMAD.WIDE R6, R19, 0x4, R6 ;  /* 0x0000000413067825 */ /* 0x008fe200078e0206 */
[----:B------:R0:W-:Y:S03]  /*0520*/  STG.E desc[UR4][R8.64], R17 ;  /* 0x0000001108007986 */ /* 0x0001e6000c101904 */
[----:B------:R-:W-:Y:S01]  /*0530*/  VIADD R14, R14, 0x1 ;  /* 0x000000010e0e7836 */ /* 0x000fe20000000000 */
[----:B----4-:R-:W-:-:S05]  /*0540*/  IADD3 R19, PT, PT, R20, R3, RZ ;  /* 0x0000000314137210 */ /* 0x010fca0007ffe0ff */
[----:B------:R0:W-:Y:S02]  /*0550*/  STG.E desc[UR4][R6.64], R19 ;  /* 0x0000001306007986 */ /* 0x0001e4000c101904 */
.L_x_1220:
[----:B------:R-:W-:Y:S05]  /*0560*/  BSYNC.RECONVERGENT B0 ;  /* 0x0000000000007941 */ /* 0x000fea0003800200 */
.L_x_1219:
[----:B------:R-:W-:Y:S02]  /*0570*/  IADD3 R13, PT, PT, R13, 0x1, RZ ;  /* 0x000000010d0d7810 */ /* 0x000fe40007ffe0ff */
[----:B------:R-:W-:Y:S02]  /*0580*/  ISETP.NE.AND P1, PT, R14, R15, PT ;  /* 0x0000000f0e00720c */ /* 0x000fe40003f25270 */
[----:B------:R-:W-:-:S13]  /*0590*/  ISETP.GE.AND P0, PT, R13, R0, PT ;  /* 0x000000000d00720c */ /* 0x000fda0003f06270 */
[----:B------:R-:W-:Y:S05]  /*05a0*/  @!P0 BRA P1, `(.L_x_1223) ;  /* 0xfffffffc00248947 */ /* 0x000fea000083ffff */
[----:B------:R-:W-:Y:S05]  /*05b0*/  EXIT ;  /* 0x000000000000794d */ /* 0x000fea0003800000 */
.L_x_1224:
        /* <DEDUP_REMOVED lines=12> */
.L_x_1651:


//--------------------- .text._Z39build_tt_node_chain_utility_i_extensioniPiS_S_S_S_S_S_S_iS_S_S_S_S_ --------------------------
	.section	.text._Z39build_tt_node_chain_utility_i_extensioniPiS_S_S_S_S_S_S_iS_S_S_S_S_,"ax",@progbits
	.align	128
        .global         _Z39build_tt_node_chain_utility_i_extensioniPiS_S_S_S_S_S_S_iS_S_S_S_S_
        .type           _Z39build_tt_node_chain_utility_i_extensioniPiS_S_S_S_S_S_S_iS_S_S_S_S_,@function
        .size           _Z39build_tt_node_chain_utility_i_extensioniPiS_S_S_S_S_S_S_iS_S_S_S_S_,(.L_x_1652 - _Z39build_tt_node_chain_utility_i_extensioniPiS_S_S_S_S_S_S_iS_S_S_S_S_)
        .other          _Z39build_tt_node_chain_utility_i_extensioniPiS_S_S_S_S_S_S_iS_S_S_S_S_,@"STO_CUDA_ENTRY STV_DEFAULT"
_Z39build_tt_node_chain_utility_i_extensioniPiS_S_S_S_S_S_S_iS_S_S_S_S_:
.text._Z39build_tt_node_chain_utility_i_extensioniPiS_S_S_S_S_S_S_iS_S_S_S_S_:
        /* <DEDUP_REMOVED lines=16> */
[----:B------:R-:W2:Y:S02]  /*0100*/  LDG.E.CONSTANT R0, desc[UR4][R4.64] ;  /* 0x0000000404007981 */ /* 0x000ea4000c1e9900 */
[----:B--2---:R-:W-:-:S05]  /*0110*/  IMAD.IADD R12, R9, 0x1, -R0 ;  /* 0x00000001090c7824 */ /* 0x004fca00078e0a00 */
[----:B------:R-:W-:-:S13]  /*0120*/  ISETP.GE.AND P0, PT, R12, 0x1, PT ;  /* 0x000000010c00780c */ /* 0x000fda0003f06270 */
[----:B---3--:R-:W-:Y:S05]  /*0130*/  @!P0 EXIT ;  /* 0x000000000000894d */ /* 0x008fea0003800000 */
[----:B------:R-:W-:Y:S01]  /*0140*/  IMAD.WIDE R2, R11, 0x4, R6 ;  /* 0x000000040b027825 */ /* 0x000fe200078e0206 */
[----:B------:R-:W0:Y:S01]  /*0150*/  LDC.64 R8, c[0x0][0x3f0] ;  /* 0x0000fc00ff087b82 */ /* 0x000e220000000a00 */
[----:B------:R-:W1:Y:S04]  /*0160*/  LDCU.64 UR6, c[0x0][0x3d8] ;  /* 0x00007b00ff0677ac */ /* 0x000e680008000a00 */
[----:B------:R-:W0:Y:S01]  /*0170*/  LDG.E.CONSTANT R3, desc[UR4][R2.64] ;  /* 0x0000000402037981 */ /* 0x000e22000c1e9900 */
[----:B------:R-:W2:Y:S02]  /*0180*/  LDCU.64 UR8, c[0x0][0x3d0] ;  /* 0x00007a00ff0877ac */ /* 0x000ea40008000a00 */
[----:B------:R-:W3:Y:S08]  /*0190*/  LDC.64 R6, c[0x0][0x3e8] ;  /* 0x0000fa00ff067b82 */ /* 0x000ef00000000a00 */
[----:B------:R-:W4:Y:S01]  /*01a0*/  LDC.64 R4, c[0x0][0x388] ;  /* 0x0000e200ff047b82 */ /* 0x000f220000000a00 */
[----:B0-----:R-:W-:-:S05]  /*01b0*/  IMAD.WIDE R8, R3, 0x4, R8 ;  /* 0x0000000403087825 */ /* 0x001fca00078e0208 */
[----:B------:R0:W5:Y:S01]  /*01c0*/  LDG.E.CONSTANT R13, desc[UR4][R8.64] ;  /* 0x00000004080d7981 */ /* 0x000162000c1e9900 */
[----:B---3--:R-:W-:Y:S01]  /*01d0*/  IMAD.WIDE R6, R3, 0x4, R6 ;  /* 0x0000000403067825 */ /* 0x008fe200078e0206 */
[----:B------:R-:W-:-:S03]  /*01e0*/  CS2R R14, SRZ ;  /* 0x00000000000e7805 */ /* 0x000fc6000001ff00 */
[----:B-12-4-:R-:W-:-:S07]  /*01f0*/  IMAD.WIDE R4, R11, 0x4, R4 ;  /* 0x000000040b047825 */ /* 0x016fce00078e0204 */
.L_x_1229:
[----:B0-----:R-:W0:Y:S01]  /*0200*/  LDC.64 R8, c[0x0][0x3b8] ;  /* 0x0000ee00ff087b82 */ /* 0x001e220000000a00 */
[----:B------:R-:W-:-:S07]  /*0210*/  IMAD.IADD R17, R0, 0x1, R15 ;  /* 0x0000000100117824 */ /* 0x000fce00078e020f */
[----:B------:R-:W1:Y:S08]  /*0220*/  LDC R21, c[0x0][0x380] ;  /* 0x0000e000ff157b82 */ /* 0x000e700000000800 */
[----:B------:R-:W2:Y:S01]  /*0230*/  LDC.64 R2, c[0x0][0x3d8] ;  /* 0x0000f600ff027b82 */ /* 0x000ea20000000a00 */
[----:B0-----:R-:W-:-:S05]  /*0240*/  IMAD.WIDE R8, R17, 0x4, R8 ;  /* 0x0000000411087825 */ /* 0x001fca00078e0208 */
[----:B------:R-:W3:Y:S01]  /*0250*/  LDG.E.CONSTANT R20, desc[UR4][R8.64] ;  /* 0x0000000408147981 */ /* 0x000ee2000c1e9900 */
[----:B------:R-:W-:Y:S01]  /*0260*/  IADD3 R15, PT, PT, R15, 0x1, RZ ;  /* 0x000000010f0f7810 */ /* 0x000fe20007ffe0ff */
[----:B------:R-:W-:Y:S04]  /*0270*/  BSSY.RECONVERGENT B0, `(.L_x_1225) ;  /* 0x0000032000007945 */ /* 0x000fe80003800200 */
[----:B------:R-:W-:Y:S01]  /*0280*/  BSSY.RELIABLE B1, `(.L_x_1226) ;  /* 0x000001f000017945 */ /* 0x000fe20003800100 */
[----:B------:R-:W-:Y:S01]  /*0290*/  ISETP.NE.AND P0, PT, R15, R12, PT ;  /* 0x0000000c0f00720c */ /* 0x000fe20003f05270 */
[----:B-123--:R-:W-:-:S12]  /*02a0*/  IMAD.MOV.U32 R10, RZ, RZ, R20 ;  /* 0x000000ffff0a7224 */ /* 0x00efd800078e0014 */
.L_x_1228:
[----:B------:R-:W-:-:S05]  /*02b0*/  VIADD R16, R10, 0x1 ;  /* 0x000000010a107836 */ /* 0x000fca0000000000 */
[----:B-----5:R-:W-:-:S13]  /*02c0*/  ISETP.GE.AND P1, PT, R16, R13, PT ;  /* 0x0000000d1000720c */ /* 0x020fda0003f26270 */
[----:B------:R-:W-:Y:S05]  /*02d0*/  @P1 BREAK.RELIABLE B1 ;  /* 0x0000000000011942 */ /* 0x000fea0003800100 */
[----:B------:R-:W-:Y:S05]  /*02e0*/  @P1 BRA `(.L_x_1227) ;  /* 0x0000000000a81947 */ /* 0x000fea0003800000 */
[----:B------:R-:W2:Y:S01]  /*02f0*/  LDG.E.CONSTANT R9, desc[UR4][R6.64] ;  /* 0x0000000406097981 */ /* 0x000ea2000c1e9900 */
[----:B------:R-:W-:Y:S02]  /*0300*/  SHF.R.S32.HI R8, RZ, 0x1f, R10 ;  /* 0x0000001fff087819 */ /* 0x000fe4000001140a */
[----:B--2---:R-:W-:Y:S01]  /*0310*/  IADD3 R18, P1, PT, R9, R10, RZ ;  /* 0x0000000a09127210 */ /* 0x004fe20007f3e0ff */
[----:B------:R-:W-:-:S03]  /*0320*/  IMAD.IADD R11, R20, 0x1, R9 ;  /* 0x00000001140b7824 */ /* 0x000fc600078e0209 */
[----:B------:R-:W-:Y:S01]  /*0330*/  LEA.HI.X.SX32 R23, R9, R8, 0x1, P1 ;  /* 0x0000000809177211 */ /* 0x000fe200008f0eff */
[----:B------:R-:W-:Y:S01]  /*0340*/  IMAD.WIDE R10, R11, 0x4, R2 ;  /* 0x000000040b0a7825 */ /* 0x000fe200078e0202 */
[C---:B------:R-:W-:Y:S02]  /*0350*/  SHF.L.U32 R19, R18.reuse, 0x2, RZ ;  /* 0x0000000212137819 */ /* 0x040fe400000006ff */
[----:B------:R-:W-:Y:S02]  /*0360*/  SHF.L.U64.HI R18, R18, 0x2, R23 ;  /* 0x0000000212127819 */ /* 0x000fe40000010217 */
[----:B------:R-:W-:Y:S01]  /*0370*/  IADD3 R8, P1, PT, R19, UR6, RZ ;  /* 0x0000000613087c10 */ /* 0x000fe2000ff3e0ff */
[----:B------:R-:W2:Y:S03]  /*0380*/  LDG.E.CONSTANT R11, desc[UR4][R10.64] ;  /* 0x000000040a0b7981 */ /* 0x000ea6000c1e9900 */
[----:B------:R-:W-:-:S05]  /*0390*/  IADD3.X R9, PT, PT, R18, UR7, RZ, P1, !PT ;  /* 0x0000000712097c10 */ /* 0x000fca0008ffe4ff */
[----:B------:R-:W2:Y:S02]  /*03a0*/  LDG.E.CONSTANT R8, desc[UR4][R8.64+0x4] ;  /* 0x0000040408087981 */ /* 0x000ea4000c1e9900 */
[----:B--2---:R-:W-:-:S13]  /*03b0*/  ISETP.NE.AND P1, PT, R8, R11, PT ;  /* 0x0000000b0800720c */ /* 0x004fda0003f25270 */
[----:B------:R-:W-:Y:S05]  /*03c0*/  @P1 BREAK.RELIABLE B1 ;  /* 0x0000000000011942 */ /* 0x000fea0003800100 */
[----:B------:R-:W-:Y:S05]  /*03d0*/  @P1 BRA `(.L_x_1227) ;  /* 0x00000000006c1947 */ /* 0x000fea0003800000 */
[----:B------:R-:W-:-:S04]  /*03e0*/  IADD3 R8, P1, PT, R19, UR8, RZ ;  /* 0x0000000813087c10 */ /* 0x000fc8000ff3e0ff */
[----:B------:R-:W-:-:S05]  /*03f0*/  IADD3.X R9, PT, PT, R18, UR9, RZ, P1, !PT ;  /* 0x0000000912097c10 */ /* 0x000fca0008ffe4ff */
[----:B------:R-:W2:Y:S01]  /*0400*/  LDG.E.CONSTANT R8, desc[UR4][R8.64+0x4] ;  /* 0x0000040408087981 */ /* 0x000ea2000c1e9900 */
[----:B------:R-:W-:Y:S01]  /*0410*/  IMAD.MOV.U32 R10, RZ, RZ, R16 ;  /* 0x000000ffff0a7224 */ /* 0x000fe200078e0010 */
[----:B--2---:R-:W-:-:S13]  /*0420*/  ISETP.GE.AND P1, PT, R8, R21, PT ;  /* 0x000000150800720c */ /* 0x004fda0003f26270 */
[----:B------:R-:W-:Y:S05]  /*0430*/  @!P1 BRA `(.L_x_1228) ;  /* 0xfffffffc009c9947 */ /* 0x000fea000383ffff */
[----:B------:R-:W-:-:S13]  /*0440*/  ISETP.NE.AND P1, PT, R8, R21, PT ;  /* 0x000000150800720c */ /* 0x000fda0003f25270 */
[----:B------:R-:W-:Y:S05]  /*0450*/  @P1 BREAK.RELIABLE B1 ;  /* 0x0000000000011942 */ /* 0x000fea0003800100 */
[----:B------:R-:W-:Y:S05]  /*0460*/  @P1 BRA `(.L_x_1227) ;  /* 0x0000000000481947 */ /* 0x000fea0003800000 */
[----:B------:R-:W-:Y:S05]  /*0470*/  BSYNC.RELIABLE B1 ;  /* 0x0000000000017941 */ /* 0x000fea0003800100 */
.L_x_1226:
[----:B------:R-:W0:Y:S01]  /*0480*/  LDC.64 R20, c[0x0][0x3c0] ;  /* 0x0000f000ff147b82 */ /* 0x000e220000000a00 */
[----:B------:R-:W1:Y:S07]  /*0490*/  LDCU.64 UR10, c[0x0][0x3e0] ;  /* 0x00007c00ff0a77ac */ /* 0x000e6e0008000a00 */
[----:B------:R-:W2:Y:S08]  /*04a0*/  LDC.64 R10, c[0x0][0x3a0] ;  /* 0x0000e800ff0a7b82 */ /* 0x000eb00000000a00 */
[----:B------:R-:W3:Y:S01]  /*04b0*/  LDC.64 R8, c[0x0][0x3a8] ;  /* 0x0000ea00ff087b82 */ /* 0x000ee20000000a00 */
[----:B-1----:R-:W-:-:S02]  /*04c0*/  IADD3 R2, P1, PT, R19, UR10, RZ ;  /* 0x0000000a13027c10 */ /* 0x002fc4000ff3e0ff */
[----:B------:R-:W4:Y:S02]  /*04d0*/  LDG.E.CONSTANT R19, desc[UR4][R4.64] ;  /* 0x0000000404137981 */ /* 0x000f24000c1e9900 */
[----:B------:R-:W-:Y:S01]  /*04e0*/  IADD3.X R3, PT, PT, R18, UR11, RZ, P1, !PT ;  /* 0x0000000b12037c10 */ /* 0x000fe20008ffe4ff */
[----:B0-----:R-:W-:-:S05]  /*04f0*/  IMAD.WIDE R20, R17, 0x4, R20 ;  /* 0x0000000411147825 */ /* 0x001fca00078e0214 */
[----:B------:R-:W5:Y:S04]  /*0500*/  LDG.E.CONSTANT R3, desc[UR4][R2.64+0x4] ;  /* 0x0000040402037981 */ /* 0x000f68000c1e9900 */
[----:B------:R-:W5:Y:S01]  /*0510*/  LDG.E.CONSTANT R20, desc[UR4][R20.64] ;  /* 0x0000000414147981 */ /* 0x000f62000c1e9900 */
[----:B----4-:R-:W-:-:S05]  /*0520*/  IADD3 R19, PT, PT, R14, R19, RZ ;  /* 0x000000130e137210 */ /* 0x010fca0007ffe0ff */
[----:B--2---:R-:W-:-:S04]  /*0530*/  IMAD.WIDE R10, R19, 0x4, R10 ;  /* 0x00000004130a7825 */ /* 0x004fc800078e020a */
[----:B---3--:R-:W-:-:S04]  /*0540*/  IMAD.WIDE R8, R19, 0x4, R8 ;  /* 0x0000000413087825 */ /* 0x008fc800078e0208 */
[----:B-----5:R-:W-:-:S05]  /*0550*/  IMAD.IADD R17, R20, 0x1, R3 ;  /* 0x0000000114117824 */ /* 0x020fca00078e0203 */
[----:B------:R0:W-:Y:S04]  /*0560*/  STG.E desc[UR4][R10.64], R17 ;  /* 0x000000110a007986 */ /* 0x0001e8000c101904 */
[----:B------:R0:W-:Y:S01]  /*0570*/  STG.E desc[UR4][R8.64], R16 ;  /* 0x0000001008007986 */ /* 0x0001e2000c101904 */
[----:B------:R-:W-:-:S07]  /*0580*/  IADD3 R14, PT, PT, R14, 0x1, RZ ;  /* 0x000000010e0e7810 */ /* 0x000fce0007ffe0ff */
.L_x_1227:
[----:B------:R-:W-:Y:S05]  /*0590*/  BSYNC.RECONVERGENT B0 ;  /* 0x0000000000007941 */ /* 0x000fea0003800200 */
.L_x_1225:
[----:B------:R-:W-:Y:S05]  /*05a0*/  @P0 BRA `(.L_x_1229) ;  /* 0xfffffffc00140947 */ /* 0x000fea000383ffff */
[----:B------:R-:W-:Y:S05]  /*05b0*/  EXIT ;  /* 0x000000000000794d */ /* 0x000fea0003800000 */
.L_x_1230:
        /* <DEDUP_REMOVED lines=12> */
.L_x_1652:


//--------------------- .text._Z39build_tt_node_chain_utility_s_extensioniPiS_S_S_S_S_S_S_S_S_S_S_S_S_S_S_S_S_S_ --------------------------
	.section	.text._Z39build_tt_node_chain_utility_s_extensioniPiS_S_S_S_S_S_S_S_S_S_S_S_S_S_S_S_S_S_,"ax",@progbits
	.align	128
        .global         _Z39build_tt_node_chain_utility_s_extensioniPiS_S_S_S_S_S_S_S_S_S_S_S_S_S_S_S_S_S_
        .type           _Z39build_tt_node_chain_utility_s_extensioniPiS_S_S_S_S_S_S_S_S_S_S_S_S_S_S_S_S_S_,@function
        .size           _Z39build_tt_node_chain_utility_s_extensioniPiS_S_S_S_S_S_S_S_S_S_S_S_S_S_S_S_S_S_,(.L_x_1653 - _Z39build_tt_node_chain_utility_s_extensioniPiS_S_S_S_S_S_S_S_S_S_S_S_S_S_S_S_S_S_)
        .other          _Z39build_tt_node_chain_utility_s_extensioniPiS_S_S_S_S_S_S_S_S_S_S_S_S_S_S_S_S_S_,@"STO_CUDA_ENTRY STV_DEFAULT"
_Z39build_tt_node_chain_utility_s_extensioniPiS_S_S_S_S_S_S_S_S_S_S_S_S_S_S_S_S_S_:
.text._Z39build_tt_node_chain_utility_s_extensioniPiS_S_S_S_S_S_S_S_S_S_S_S_S_S_S_S_S_S_:
[----:B------:R-:W0:Y:S01]  /*0000*/  LDC R1, c[0x0][0x37c] ;  /* 0x0000df00ff017b82 */ /* 0x000e220000000800 */
[----:B------:R-:W1:Y:S07]  /*0010*/  S2R R2, SR_CTAID.X ;  /* 0x0000000000027919 */ /* 0x000e6e0000002500 */
[----:B------:R-:W1:Y:S01]  /*0020*/  LDC.64 R8, c[0x0][0x390] ;  /* 0x0000e400ff087b82 */ /* 0x000e620000000a00 */
[----:B------:R-:W2:Y:S07]  /*0030*/  LDCU.64 UR12, c[0x0][0x358] ;  /* 0x00006b00ff0c77ac */ /* 0x000eae0008000a00 */
[----:B------:R-:W3:Y:S08]  /*0040*/  LDC.64 R4, c[0x0][0x398] ;  /* 0x0000e600ff047b82 */ /* 0x000ef00000000a00 */
[----:B------:R-:W4:Y:S08]  /*0050*/  LDC.64 R10, c[0x0][0x408] ;  /* 0x00010200ff0a7b82 */ /* 0x000f300000000a00 */
[----:B------:R-:W5:Y:S01]  /*0060*/  LDC.64 R6, c[0x0][0x3b0] ;  /* 0x0000ec00ff067b82 */ /* 0x000f620000000a00 */
[----:B-1----:R-:W-:-:S07]  /*0070*/  IMAD.WIDE.U32 R8, R2, 0x4, R8 ;  /* 0x0000000402087825 */ /* 0x002fce00078e0008 */
[----:B------:R-:W1:Y:S01]  /*0080*/  LDC.64 R12, c[0x0][0x3b8] ;  /* 0x0000ee00ff0c7b82 */ /* 0x000e620000000a00 */
[----:B--2---:R-:W4:Y:S01]  /*0090*/  LDG.E.CONSTANT R3, desc[UR12][R8.64] ;  /* 0x0000000c08037981 */ /* 0x004f22000c1e9900 */
[----:B---3--:R-:W-:-:S06]  /*00a0*/  IMAD.WIDE.U32 R4, R2, 0x4, R4 ;  /* 0x0000000402047825 */ /* 0x008fcc00078e0004 */
[----:B------:R-:W5:Y:S01]  /*00b0*/  LDG.E.CONSTANT R4, desc[UR12][R4.64] ;  /* 0x0000000c04047981 */ /* 0x000f62000c1e9900 */
[----:B----4-:R-:W-:-:S05]  /*00c0*/  IMAD.WIDE R10, R3, 0x4, R10 ;  /* 0x00000004030a7825 */ /* 0x010fca00078e020a */
[----:B------:R-:W2:Y:S01]  /*00d0*/  LDG.E.CONSTANT R14, desc[UR12][R10.64] ;  /* 0x0000000c0a0e7981 */ /* 0x000ea2000c1e9900 */
[----:B-----5:R-:W-:-:S06]  /*00e0*/  IMAD.WIDE R6, R4, 0x4, R6 ;  /* 0x0000000404067825 */ /* 0x020fcc00078e0206 */
[----:B------:R-:W1:Y:S01]  /*00f0*/  LDG.E.CONSTANT R7, desc[UR12][R6.64] ;  /* 0x0000000c06077981 */ /* 0x000e62000c1e9900 */
[----:B--2---:R-:W-:Y:S01]  /*0100*/  ISETP.GE.AND P0, PT, R14, 0x1, PT ;  /* 0x000000010e00780c */ /* 0x004fe20003f06270 */
[----:B-1----:R-:W-:-:S12]  /*0110*/  IMAD.WIDE R8, R7, 0x4, R12 ;  /* 0x0000000407087825 */ /* 0x002fd800078e020c */
[----:B0-----:R-:W-:Y:S05]  /*0120*/  @!P0 BRA `(.L_x_1231) ;  /* 0x0000000000588947 */ /* 0x001fea0003800000 */
[----:B------:R-:W0:Y:S01]  /*0130*/  LDC.64 R10, c[0x0][0x418] ;  /* 0x00010600ff0a7b82 */ /* 0x000e220000000a00 */
[----:B------:R1:W5:Y:S07]  /*0140*/  LDG.E.CONSTANT R0, desc[UR12][R8.64] ;  /* 0x0000000c08007981 */ /* 0x00036e000c1e9900 */
[----:B------:R-:W2:Y:S08]  /*0150*/  LDC R13, c[0x0][0x380] ;  /* 0x0000e000ff0d7b82 */ /* 0x000eb00000000800 */
[----:B------:R-:W3:Y:S01]  /*0160*/  LDC.64 R6, c[0x0][0x410] ;  /* 0x00010400ff067b82 */ /* 0x000ee20000000a00 */
[----:B0-----:R-:W-:-:S05]  /*0170*/  IMAD.WIDE R10, R3, 0x4, R10 ;  /* 0x00000004030a7825 */ /* 0x001fca00078e020a */
[----:B------:R1:W5:Y:S01]  /*0180*/  LDG.E.CONSTANT R5, desc[UR12][R10.64] ;  /* 0x0000000c0a057981 */ /* 0x000362000c1e9900 */
[----:B------:R-:W-:Y:S01]  /*0190*/  IADD3 R14, PT, PT, R14, -0x1, RZ ;  /* 0xffffffff0e0e7810 */ /* 0x000fe20007ffe0ff */
[----:B------:R-:W-:-:S07]  /*01a0*/  IMAD.MOV.U32 R12, RZ, RZ, RZ ;  /* 0x000000ffff0c7224 */ /* 0x000fce00078e00ff */
.L_x_1233:
[----:B-1----:R-:W-:-:S04]  /*01b0*/  IADD3 R8, PT, PT, R12, R14, RZ ;  /* 0x0000000e0c087210 */ /* 0x002fc80007ffe0ff */
[----:B------:R-:W-:-:S04]  /*01c0*/  SHF.R.U32.HI R8, RZ, 0x1, R8 ;  /* 0x00000001ff087819 */ /* 0x000fc80000011608 */
[----:B-----5:R-:W-:-:S04]  /*01d0*/  IADD3 R9, P0, PT, R5, R8, RZ ;  /* 0x0000000805097210 */ /* 0x020fc80007f1e0ff */
[----:B------:R-:W-:Y:S02]  /*01e0*/  LEA.HI.X.SX32 R16, R5, RZ, 0x1, P0 ;  /* 0x000000ff05107211 */ /* 0x000fe400000f0eff */
[----:B---3--:R-:W-:-:S04]  /*01f0*/  LEA R10, P0, R9, R6, 0x2 ;  /* 0x00000006090a7211 */ /* 0x008fc800078010ff */
[----:B------:R-:W-:-:S05]  /*0200*/  LEA.HI.X R11, R9, R7, R16, 0x2, P0 ;  /* 0x00000007090b7211 */ /* 0x000fca00000f1410 */
[----:B------:R-:W2:Y:S02]  /*0210*/  LDG.E.CONSTANT R10, desc[UR12][R10.64] ;  /* 0x0000000c0a0a7981 */ /* 0x000ea4000c1e9900 */
[----:B--2---:R-:W-:-:S13]  /*0220*/  ISETP.NE.AND P0, PT, R10, R13, PT ;  /* 0x0000000d0a00720c */ /* 0x004fda0003f05270 */
[----:B------:R-:W-:Y:S05]  /*0230*/  @!P0 BRA `(.L_x_1232) ;  /* 0x0000000000388947 */ /* 0x000fea0003800000 */
[----:B------:R-:W-:-:S13]  /*0240*/  ISETP.GE.AND P0, PT, R10, R13, PT ;  /* 0x0000000d0a00720c */ /* 0x000fda0003f06270 */
[C---:B------:R-:W-:Y:S01]  /*0250*/  @!P0 VIADD R12, R8.reuse, 0x1 ;  /* 0x00000001080c8836 */ /* 0x040fe20000000000 */
[----:B------:R-:W-:-:S04]  /*0260*/  @P0 IADD3 R14, PT, PT, R8, -0x1, RZ ;  /* 0xffffffff080e0810 */ /* 0x000fc80007ffe0ff */
[----:B------:R-:W-:-:S13]  /*0270*/  ISETP.GT.AND P0, PT, R12, R14, PT ;  /* 0x0000000e0c00720c */ /* 0x000fda0003f04270 */
[----:B------:R-:W-:Y:S05]  /*0280*/  @!P0 BRA `(.L_x_1233) ;  /* 0xfffffffc00c88947 */ /* 0x000fea000383ffff */
.L_x_1231:
[----:B------:R-:W-:Y:S01]  /*0290*/  MOV R0, 0x1e8 ;  /* 0x000001e800007802 */ /* 0x000fe20000000f00 */
[----:B------:R-:W0:Y:S01]  /*02a0*/  LDCU.64 UR4, c[0x4][0x1b8] ;  /* 0x01003700ff0477ac */ /* 0x000e220008000a00 */
[----:B------:R-:W-:Y:S02]  /*02b0*/  CS2R R6, SRZ ;  /* 0x0000000000067805 */ /* 0x000fe4000001ff00 */
[----:B------:R1:W2:Y:S01]  /*02c0*/  LDC.64 R2, c[0x4][R0] ;  /* 0x0100000000027b82 */ /* 0x0002a20000000a00 */
[----:B0-----:R-:W-:Y:S01]  /*02d0*/  IMAD.U32 R4, RZ, RZ, UR4 ;  /* 0x00000004ff047e24 */ /* 0x001fe2000f8e00ff */
[----:B-1----:R-:W-:-:S07]  /*02e0*/  MOV R5, UR5 ;  /* 0x0000000500057c02 */ /* 0x002fce0008000f00 */
[----:B------:R-:W-:-:S07]  /*02f0*/  LEPC R20, `(.L_x_1234) ;  /* 0x000000001014794e */ /* 0x000fce0000000000 */
[----:B--2---:R-:W-:Y:S05]  /*0300*/  CALL.ABS.NOINC R2 ;  /* 0x0000000002007343 */ /* 0x004fea0003c00000 */
.L_x_1234:
[----:B------:R-:W-:Y:S05]  /*0310*/  EXIT ;  /* 0x000000000000794d */ /* 0x000fea0003800000 */
.L_x_1232:
[----:B------:R-:W0:Y:S08]  /*0320*/  LDC.64 R12, c[0x0][0x388] ;  /* 0x0000e200ff0c7b82 */ /* 0x000e300000000a00 */
[----:B------:R-:W1:Y:S01]  /*0330*/  LDC.64 R10, c[0x0][0x400] ;  /* 0x00010000ff0a7b82 */ /* 0x000e620000000a00 */
[----:B0-----:R-:W-:-:S05]  /*0340*/  IMAD.WIDE.U32 R12, R2, 0x4, R12 ;  /* 0x00000004020c7825 */ /* 0x001fca00078e000c */
[----:B------:R-:W2:Y:S04]  /*0350*/  LDG.E.CONSTANT R6, desc[UR12][R12.64+0x4] ;  /* 0x0000040c0c067981 */ /* 0x000ea8000c1e9900 */
[----:B------:R-:W2:Y:S01]  /*0360*/  LDG.E.CONSTANT R5, desc[UR12][R12.64] ;  /* 0x0000000c0c057981 */ /* 0x000ea2000c1e9900 */
[----:B-1----:R-:W-:Y:S01]  /*0370*/  IMAD.WIDE R10, R3, 0x4, R10 ;  /* 0x00000004030a7825 */ /* 0x002fe200078e020a */
[----:B------:R-:W0:Y:S04]  /*0380*/  S2R R7, SR_TID.X ;  /* 0x0000000000077919 */ /* 0x000e280000002100 */
[----:B------:R1:W5:Y:S01]  /*0390*/  LDG.E.CONSTANT R9, desc[UR12][R10.64] ;  /* 0x0000000c0a097981 */ /* 0x000362000c1e9900 */
[----:B--2---:R-:W-:-:S05]  /*03a0*/  IMAD.IADD R2, R6, 0x1, -R5 ;  /* 0x0000000106027824 */ /* 0x004fca00078e0a05 */
[----:B0-----:R-:W-:-:S13]  /*03b0*/  ISETP.GE.AND P0, PT, R7, R2, PT ;  /* 0x000000020700720c */ /* 0x001fda0003f06270 */
[----:B-1----:R-:W-:Y:S05]  /*03c0*/  @P0 EXIT ;  /* 0x000000000000094d */ /* 0x002fea0003800000 */
[----:B------:R-:W0:Y:S08]  /*03d0*/  LDC.64 R18, c[0x0][0x3e8] ;  /* 0x0000fa00ff127b82 */ /* 0x000e300000000a00 */
[----:B------:R-:W1:Y:S08]  /*03e0*/  LDC.64 R16, c[0x0][0x3f8] ;  /* 0x0000fe00ff107b82 */ /* 0x000e700000000a00 */
[----:B------:R-:W2:Y:S01]  /*03f0*/  LDC.64 R14, c[0x0][0x3f0] ;  /* 0x0000fc00ff0e7b82 */ /* 0x000ea20000000a00 */
[----:B0-----:R-:W-:-:S07]  /*0400*/  IMAD.WIDE R18, R3, 0x4, R18 ;  /* 0x0000000403127825 */ /* 0x001fce00078e0212 */
[----:B------:R-:W0:Y:S01]  /*0410*/  LDC.64 R10, c[0x0][0x3c0] ;  /* 0x0000f000ff0a7b82 */ /* 0x000e220000000a00 */
[----:B------:R-:W3:Y:S01]  /*0420*/  LDG.E.CONSTANT R19, desc[UR12][R18.64] ;  /* 0x0000000c12137981 */ /* 0x000ee2000c1e9900 */
[----:B-----5:R-:W-:-:S06]  /*0430*/  IADD3 R9, PT, PT, R8, R9, RZ ;  /* 0x0000000908097210 */ /* 0x020fcc0007ffe0ff */
[----:B------:R-:W4:Y:S01]  /*0440*/  LDC.64 R12, c[0x0][0x3d8] ;  /* 0x0000f600ff0c7b82 */ /* 0x000f220000000a00 */
[----:B-1----:R-:W-:-:S04]  /*0450*/  IMAD.WIDE R16, R9, 0x4, R16 ;  /* 0x0000000409107825 */ /* 0x002fc800078e0210 */
[----:B0-----:R-:W-:-:S04]  /*0460*/  IMAD.WIDE R10, R4, 0x4, R10 ;  /* 0x00000004040a7825 */ /* 0x001fc800078e020a */
[----:B----4-:R-:W-:Y:S02]  /*0470*/  IMAD.WIDE R12, R3, 0x4, R12 ;  /* 0x00000004030c7825 */ /* 0x010fe400078e020c */
[----:B------:R0:W5:Y:S04]  /*0480*/  LDG.E.CONSTANT R3, desc[UR12][R10.64] ;  /* 0x0000000c0a037981 */ /* 0x000168000c1e9900 */
[----:B------:R0:W5:Y:S01]  /*0490*/  LDG.E.CONSTANT R4, desc[UR12][R12.64] ;  /* 0x0000000c0c047981 */ /* 0x000162000c1e9900 */
[----:B---3--:R-:W-:-:S03]  /*04a0*/  IMAD.IADD R21, R8, 0x1, R19 ;  /* 0x0000000108157824 */ /* 0x008fc600078e0213 */
[----:B------:R0:W5:Y:S01]  /*04b0*/  LDG.E.CONSTANT R8, desc[UR12][R16.64] ;  /* 0x0000000c10087981 */ /* 0x000162000c1e9900 */
[----:B--2---:R-:W-:-:S05]  /*04c0*/  IMAD.WIDE R14, R21, 0x4, R14 ;  /* 0x00000004150e7825 */ /* 0x004fca00078e020e */
[----:B------:R0:W5:Y:S01]  /*04d0*/  LDG.E.CONSTANT R9, desc[UR12][R14.64] ;  /* 0x0000000c0e097981 */ /* 0x000162000c1e9900 */
[----:B------:R-:W-:-:S05]  /*04e0*/  IADD3 R25, PT, PT, R5, R7, RZ ;  /* 0x0000000705197210 */ /* 0x000fca0007ffe0ff */
[----:B------:R-:W-:-:S05]  /*04f0*/  IMAD.IADD R18, R6, 0x1, -R25 ;  /* 0x0000000106127824 */ /* 0x000fca00078e0a19 */
[----:B------:R-:W-:Y:S01]  /*0500*/  LOP3.LUT P1, R18, R18, 0x3, RZ, 0xc0, !PT ;  /* 0x0000000312127812 */ /* 0x000fe2000782c0ff */
[----:B------:R-:W-:Y:S01]  /*0510*/  BSSY.RECONVERGENT B0, `(.L_x_1235) ;  /* 0x000001f000007945 */ /* 0x000fe20003800200 */
[----:B------:R-:W-:-:S04]  /*0520*/  IADD3 R19, PT, PT, R5, R7, -R6 ;  /* 0x0000000705137210 */ /* 0x000fc80007ffe806 */
[----:B------:R-:W-:-:S07]  /*0530*/  ISETP.GT.U32.AND P0, PT, R19, -0x4, PT ;  /* 0xfffffffc1300780c */ /* 0x000fce0003f04070 */
[----:B0-----:R-:W-:Y:S06]  /*0540*/  @!P1 BRA `(.L_x_1236) ;  /* 0x00000000006c9947 */ /* 0x001fec0003800000 */
[----:B------:R-:W0:Y:S01]  /*0550*/  LDC.64 R10, c[0x0][0x3c8] ;  /* 0x0000f200ff0a7b82 */ /* 0x000e220000000a00 */
[----:B-----5:R-:W-:Y:S01]  /*0560*/  IADD3 R27, PT, PT, R9, R25, R8 ;  /* 0x00000019091b7210 */ /* 0x020fe20007ffe008 */
[----:B------:R-:W-:Y:S01]  /*0570*/  IMAD.MOV R24, RZ, RZ, -R18 ;  /* 0x000000ffff187224 */ /* 0x000fe200078e0a12 */
[----:B------:R-:W-:Y:S02]  /*0580*/  IADD3 R7, PT, PT, R18, R7, RZ ;  /* 0x0000000712077210 */ /* 0x000fe40007ffe0ff */
[----:B------:R-:W-:-:S03]  /*0590*/  IADD3 R27, PT, PT, -R6, R27, RZ ;  /* 0x0000001b061b7210 */ /* 0x000fc60007ffe1ff */
[----:B------:R-:W1:Y:S08]  /*05a0*/  LDC.64 R12, c[0x0][0x3d0] ;  /* 0x0000f400ff0c7b82 */ /* 0x000e700000000a00 */
[----:B------:R-:W2:Y:S02]  /*05b0*/  LDC.64 R14, c[0x0][0x3e0] ;  /* 0x0000f800ff0e7b82 */ /* 0x000ea40000000a00 */
.L_x_1237:
[----:B--2-4-:R-:W-:Y:S01]  /*05c0*/  IMAD.WIDE R28, R27, 0x4, R14 ;  /* 0x000000041b1c7825 */ /* 0x014fe200078e020e */
[----:B------:R-:W2:Y:S05]  /*05d0*/  LDC.64 R22, c[0x0][0x3a8] ;  /* 0x0000ea00ff167b82 */ /* 0x000eaa0000000a00 */
[----:B------:R-:W3:Y:S03]  /*05e0*/  LDG.E.CONSTANT R29, desc[UR12][R28.64] ;  /* 0x0000000c1c1d7981 */ /* 0x000ee6000c1e9900 */
[----:B------:R-:W4:Y:S01]  /*05f0*/  LDC.64 R20, c[0x0][0x3a0] ;  /* 0x0000e800ff147b82 */ /* 0x000f220000000a00 */
[----:B---3--:R-:W-:Y:S01]  /*0600*/  IADD3 R17, PT, PT, R3, R29, -R0 ;  /* 0x0000001d03117210 */ /* 0x008fe20007ffe800 */
[----:B------:R-:W-:-:S04]  /*0610*/  IMAD.IADD R19, R4, 0x1, R29 ;  /* 0x0000000104137824 */ /* 0x000fc800078e021d */
[----:B0-----:R-:W-:-:S04]  /*0620*/  IMAD.WIDE R16, R17, 0x4, R10 ;  /* 0x0000000411107825 */ /* 0x001fc800078e020a */
[----:B-1----:R-:W-:Y:S02]  /*0630*/  IMAD.WIDE R18, R19, 0x4, R12 ;  /* 0x0000000413127825 */ /* 0x002fe400078e020c */
[----:B------:R-:W3:Y:S04]  /*0640*/  LDG.E.CONSTANT R16, desc[UR12][R16.64] ;  /* 0x0000000c10107981 */ /* 0x000ee8000c1e9900 */
[----:B------:R-:W3:Y:S01]  /*0650*/  LDG.E.CONSTANT R19, desc[UR12][R18.64] ;  /* 0x0000000c12137981 */ /* 0x000ee2000c1e9900 */
[----:B--2---:R-:W-:Y:S01]  /*0660*/  IMAD.WIDE R22, R25, 0x4, R22 ;  /* 0x0000000419167825 */ /* 0x004fe200078e0216 */
[----:B------:R-:W-:-:S03]  /*0670*/  IADD3 R27, PT, PT, R27, 0x1, RZ ;  /* 0x000000011b1b7810 */ /* 0x000fc60007ffe0ff */
[C---:B----4-:R-:W-:Y:S01]  /*0680*/  IMAD.WIDE R20, R25.reuse, 0x4, R20 ;  /* 0x0000000419147825 */ /* 0x050fe200078e0214 */
[----:B------:R4:W-:Y:S03]  /*0690*/  STG.E desc[UR12][R22.64], R29 ;  /* 0x0000001d16007986 */ /* 0x0009e6000c10190c */
[----:B------:R-:W-:Y:S02]  /*06a0*/  VIADD R24, R24, 0x1 ;  /* 0x0000000118187836 */ /* 0x000fe40000000000 */
[----:B------:R-:W-:-:S03]  /*06b0*/  VIADD R25, R25, 0x1 ;  /* 0x0000000119197836 */ /* 0x000fc60000000000 */
[----:B------:R-:W-:Y:S02]  /*06c0*/  ISETP.NE.AND P1, PT, R24, RZ, PT ;  /* 0x000000ff1800720c */ /* 0x000fe40003f25270 */
[----:B---3--:R-:W-:-:S05]  /*06d0*/  IADD3 R26, PT, PT, R16, R19, RZ ;  /* 0x00000013101a7210 */ /* 0x008fca0007ffe0ff */
[----:B------:R4:W-:Y:S06]  /*06e0*/  STG.E desc[UR12][R20.64], R26 ;  /* 0x0000001a14007986 */ /* 0x0009ec000c10190c */
[----:B------:R-:W-:Y:S05]  /*06f0*/  @P1 BRA `(.L_x_1237) ;  /* 0xfffffffc00b01947 */ /* 0x000fea000383ffff */
.L_x_1236:
[----:B------:R-:W-:Y:S05]  /*0700*/  BSYNC.RECONVERGENT B0 ;  /* 0x0000000000007941 */ /* 0x000fea0003800200 */
.L_x_1235:
[----:B------:R-:W-:Y:S05]  /*0710*/  @P0 EXIT ;  /* 0x000000000000094d */ /* 0x000fea0003800000 */
[----:B------:R-:W0:Y:S01]  /*0720*/  LDCU.128 UR4, c[0x0][0x3a0] ;  /* 0x00007400ff0477ac */ /* 0x000e220008000c00 */
[----:B------:R-:W1:Y:S01]  /*0730*/  LDC.64 R10, c[0x0][0x3c8] ;  /* 0x0000f200ff0a7b82 */ /* 0x000e620000000a00 */
[----:B------:R-:W-:Y:S01]  /*0740*/  IADD3 R5, PT, PT, R5, R7, RZ ;  /* 0x0000000705057210 */ /* 0x000fe20007ffe0ff */
[----:B------:R-:W2:Y:S03]  /*0750*/  LDCU.64 UR10, c[0x0][0x3e0] ;  /* 0x00007c00ff0a77ac */ /* 0x000ea60008000a00 */
[----:B-----5:R-:W-:-:S03]  /*0760*/  IADD3 R9, PT, PT, R9, R5, R8 ;  /* 0x0000000509097210 */ /* 0x020fc60007ffe008 */
[----:B------:R-:W3:Y:S02]  /*0770*/  LDC.64 R12, c[0x0][0x3d0] ;  /* 0x0000f400ff0c7b82 */ /* 0x000ee40000000a00 */
[----:B------:R-:W-:Y:S01]  /*0780*/  IMAD.IADD R6, R9, 0x1, -R6 ;  /* 0x0000000109067824 */ /* 0x000fe200078e0a06 */
[----:B0-----:R-:W-:Y:S02]  /*0790*/  UIADD3 UR8, UP0, UPT, UR6, 0x8, URZ ;  /* 0x0000000806087890 */ /* 0x001fe4000ff1e0ff */
[----:B------:R-:W-:Y:S02]  /*07a0*/  UIADD3 UR6, UP1, UPT, UR4, 0x8, URZ ;  /* 0x0000000804067890 */ /* 0x000fe4000ff3e0ff */
[----:B--2---:R-:W-:Y:S02]  /*07b0*/  UIADD3 UR4, UP2, UPT, UR10, 0x8, URZ ;  /* 0x000000080a047890 */ /* 0x004fe4000ff5e0ff */
[----:B------:R-:W-:Y:S02]  /*07c0*/  UIADD3.X UR9, UPT, UPT, URZ, UR7, URZ, UP0, !UPT ;  /* 0x00000007ff097290 */ /* 0x000fe400087fe4ff */
[----:B------:R-:W-:-:S02]  /*07d0*/  UIADD3.X UR7, UPT, UPT, URZ, UR5, URZ, UP1, !UPT ;  /* 0x00000005ff077290 */ /* 0x000fc40008ffe4ff */
[----:B------:R-:W-:-:S12]  /*07e0*/  UIADD3.X UR5, UPT, UPT, URZ, UR11, URZ, UP2, !UPT ;  /* 0x0000000bff057290 */ /* 0x000fd800097fe4ff */
.L_x_1238:
[----:B------:R-:W-:Y:S01]  /*07f0*/  MOV R8, UR4 ;  /* 0x0000000400087c02 */ /* 0x000fe20008000f00 */
[----:B0-----:R-:W-:-:S04]  /*0800*/  IMAD.U32 R9, RZ, RZ, UR5 ;  /* 0x00000005ff097e24 */ /* 0x001fc8000f8e00ff */
[----:B------:R-:W-:-:S05]  /*0810*/  IMAD.WIDE R8, R6, 0x4, R8 ;  /* 0x0000000406087825 */ /* 0x000fca00078e0208 */
[----:B----4-:R-:W2:Y:S04]  /*0820*/  LDG.E.CONSTANT R26, desc[UR12][R8.64+-0x8] ;  /* 0xfffff80c081a7981 */ /* 0x010ea8000c1e9900 */
[----:B------:R-:W4:Y:S04]  /*0830*/  LDG.E.CONSTANT R23, desc[UR12][R8.64+-0x4] ;  /* 0xfffffc0c08177981 */ /* 0x000f28000c1e9900 */
[----:B------:R-:W5:Y:S04]  /*0840*/  LDG.E.CONSTANT R27, desc[UR12][R8.64] ;  /* 0x0000000c081b7981 */ /* 0x000f68000c1e9900 */
[----:B------:R-:W3:Y:S01]  /*0850*/  LDG.E.CONSTANT R21, desc[UR12][R8.64+0x4] ;  /* 0x0000040c08157981 */ /* 0x000ee2000c1e9900 */
[----:B--2---:R-:W-:-:S02]  /*0860*/  IADD3 R17, PT, PT, R3, R26, -R0 ;  /* 0x0000001a03117210 */ /* 0x004fc40007ffe800 */
[----:B------:R-:W-:Y:S02]  /*0870*/  IADD3 R19, PT, PT, R4, R26, RZ ;  /* 0x0000001a04137210 */ /* 0x000fe40007ffe0ff */
[----:B----4-:R-:W-:Y:S01]  /*0880*/  IADD3 R25, PT, PT, R3, R23, -R0 ;  /* 0x0000001703197210 */ /* 0x010fe20007ffe800 */
[----:B-1----:R-:W-:Y:S01]  /*0890*/  IMAD.WIDE R16, R17, 0x4, R10 ;  /* 0x0000000411107825 */ /* 0x002fe200078e020a */
[----:B-----5:R-:W-:-:S03]  /*08a0*/  IADD3 R14, PT, PT, R3, R27, -R0 ;  /* 0x0000001b030e7210 */ /* 0x020fc60007ffe800 */
[----:B---3--:R-:W-:Y:S01]  /*08b0*/  IMAD.WIDE R18, R19, 0x4, R12 ;  /* 0x0000000413127825 */ /* 0x008fe200078e020c */
[----:B------:R0:W2:Y:S03]  /*08c0*/  LDG.E.CONSTANT R22, desc[UR12][R16.64] ;  /* 0x0000000c10167981 */ /* 0x0000a6000c1e9900 */
[----:B------:R-:W-:Y:S01]  /*08d0*/  IMAD.IADD R15, R4, 0x1, R23 ;  /* 0x00000001040f7824 */ /* 0x000fe200078e0217 */
[----:B------:R1:W2:Y:S01]  /*08e0*/  LDG.E.CONSTANT R29, desc[UR12][R18.64] ;  /* 0x0000000c121d7981 */ /* 0x0002a2000c1e9900 */
[----:B------:R-:W-:-:S04]  /*08f0*/  IMAD.WIDE R24, R25, 0x4, R10 ;  /* 0x0000000419187825 */ /* 0x000fc800078e020a */
[----:B0-----:R-:W-:Y:S01]  /*0900*/  IMAD.WIDE R16, R15, 0x4, R12 ;  /* 0x000000040f107825 */ /* 0x001fe200078e020c */
[----:B------:R0:W3:Y:S03]  /*0910*/  LDG.E.CONSTANT R8, desc[UR12][R24.64] ;  /* 0x0000000c18087981 */ /* 0x0000e6000c1e9900 */
[----:B------:R-:W-:Y:S01]  /*0920*/  IMAD.WIDE R14, R14, 0x4, R10 ;  /* 0x000000040e0e7825 */ /* 0x000fe200078e020a */
[C---:B-1----:R-:W-:Y:S01]  /*0930*/  IADD3 R19, PT, PT, R4.reuse, R27, RZ ;  /* 0x0000001b04137210 */ /* 0x042fe20007ffe0ff */
[----:B------:R1:W3:Y:S02]  /*0940*/  LDG.E.CONSTANT R9, desc[UR12][R16.64] ;  /* 0x0000000c10097981 */ /* 0x0002e4000c1e9900 */
[----:B------:R-:W-:Y:S02]  /*0950*/  IMAD.IADD R28, R4, 0x1, R21 ;  /* 0x00000001041c7824 */ /* 0x000fe400078e0215 */
[----:B------:R4:W5:Y:S01]  /*0960*/  LDG.E.CONSTANT R20, desc[UR12][R14.64] ;  /* 0x0000000c0e147981 */ /* 0x000962000c1e9900 */
[----:B0-----:R-:W-:-:S05]  /*0970*/  IADD3 R25, PT, PT, R3, R21, -R0 ;  /* 0x0000001503197210 */ /* 0x001fca0007ffe800 */
[----:B-1----:R-:W-:-:S04]  /*0980*/  IMAD.WIDE R16, R25, 0x4, R10 ;  /* 0x0000000419107825 */ /* 0x002fc800078e020a */
[--C-:B----4-:R-:W-:Y:S02]  /*0990*/  IMAD.WIDE R14, R19, 0x4, R12.reuse ;  /* 0x00000004130e7825 */ /* 0x110fe400078e020c */
[----:B------:R-:W4:Y:S02]  /*09a0*/  LDG.E.CONSTANT R16, desc[UR12][R16.64] ;  /* 0x0000000c10107981 */ /* 0x000f24000c1e9900 */
[----:B------:R-:W-:Y:S02]  /*09b0*/  IMAD.WIDE R18, R28, 0x4, R12 ;  /* 0x000000041c127825 */ /* 0x000fe400078e020c */
[----:B------:R-:W5:Y:S04]  /*09c0*/  LDG.E.CONSTANT R15, desc[UR12][R14.64] ;  /* 0x0000000c0e0f7981 */ /* 0x000f68000c1e9900 */
[----:B------:R-:W4:Y:S01]  /*09d0*/  LDG.E.CONSTANT R19, desc[UR12][R18.64] ;  /* 0x0000000c12137981 */ /* 0x000f22000c1e9900 */
[----:B------:R-:W-:-:S02]  /*09e0*/  MOV R24, UR8 ;  /* 0x0000000800187c02 */ /* 0x000fc40008000f00 */
[----:B------:R-:W-:Y:S02]  /*09f0*/  MOV R25, UR9 ;  /* 0x0000000900197c02 */ /* 0x000fe40008000f00 */
[----:B------:R-:W-:Y:S01]  /*0a00*/  MOV R28, UR6 ;  /* 0x00000006001c7c02 */ /* 0x000fe20008000f00 */
[----:B------:R-:W-:-:S05]  /*0a10*/  IMAD.WIDE R24, R5, 0x4, R24 ;  /* 0x0000000405187825 */ /* 0x000fca00078e0218 */
[----:B------:R0:W-:Y:S01]  /*0a20*/  STG.E desc[UR12][R24.64+-0x8], R26 ;  /* 0xfffff81a18007986 */ /* 0x0001e2000c10190c */
[----:B------:R-:W-:-:S05]  /*0a30*/  VIADD R7, R7, 0x4 ;  /* 0x0000000407077836 */ /* 0x000fca0000000000 */
[----:B------:R-:W-:Y:S02]  /*0a40*/  ISETP.GE.AND P0, PT, R7, R2, PT ;  /* 0x000000020700720c */ /* 0x000fe40003f06270 */
[----:B------:R-:W-:Y:S01]  /*0a50*/  IADD3 R6, PT, PT, R6, 0x4, RZ ;  /* 0x0000000406067810 */ /* 0x000fe20007ffe0ff */
[----:B--2---:R-:W-:Y:S01]  /*0a60*/  IMAD.IADD R22, R22, 0x1, R29 ;  /* 0x0000000116167824 */ /* 0x004fe200078e021d */
[----:B------:R-:W-:-:S03]  /*0a70*/  MOV R29, UR7 ;  /* 0x00000007001d7c02 */ /* 0x000fc60008000f00 */
[----:B------:R-:W-:-:S04]  /*0a80*/  IMAD.WIDE R28, R5, 0x4, R28 ;  /* 0x00000004051c7825 */ /* 0x000fc800078e021c */
[----:B---3--:R-:W-:Y:S01]  /*0a90*/  IMAD.IADD R9, R8, 0x1, R9 ;  /* 0x0000000108097824 */ /* 0x008fe200078e0209 */
[----:B------:R0:W-:Y:S04]  /*0aa0*/  STG.E desc[UR12][R28.64+-0x8], R22 ;  /* 0xfffff8161c007986 */ /* 0x0001e8000c10190c */
[----:B------:R0:W-:Y:S04]  /*0ab0*/  STG.E desc[UR12][R24.64+-0x4], R23 ;  /* 0xfffffc1718007986 */ /* 0x0001e8000c10190c */
[----:B------:R0:W-:Y:S04]  /*0ac0*/  STG.E desc[UR12][R28.64+-0x4], R9 ;  /* 0xfffffc091c007986 */ /* 0x0001e8000c10190c */
[----:B------:R0:W-:Y:S01]  /*0ad0*/  STG.E desc[UR12][R24.64], R27 ;  /* 0x0000001b18007986 */ /* 0x0001e2000c10190c */
[----:B-----5:R-:W-:-:S02]  /*0ae0*/  IADD3 R15, PT, PT, R20, R15, RZ ;  /* 0x0000000f140f7210 */ /* 0x020fc40007ffe0ff */
[----:B----4-:R-:W-:-:S03]  /*0af0*/  IADD3 R19, PT, PT, R16, R19, RZ ;  /* 0x0000001310137210 */ /* 0x010fc60007ffe0ff */
[----:B------:R0:W-:Y:S04]  /*0b00*/  STG.E desc[UR12][R28.64], R15 ;  /* 0x0000000f1c007986 */ /* 0x0001e8000c10190c */
[----:B------:R0:W-:Y:S04]  /*0b10*/  STG.E desc[UR12][R24.64+0x4], R21 ;  /* 0x0000041518007986 */ /* 0x0001e8000c10190c */
[----:B------:R0:W-:Y:S01]  /*0b20*/  STG.E desc[UR12][R28.64+0x4], R19 ;  /* 0x000004131c007986 */ /* 0x0001e2000c10190c */
[----:B------:R-:W-:Y:S01]  /*0b30*/  IADD3 R5, PT, PT, R5, 0x4, RZ ;  /* 0x0000000405057810 */ /* 0x000fe20007ffe0ff */
[----:B------:R-:W-:Y:S06]  /*0b40*/  @!P0 BRA `(.L_x_1238) ;  /* 0xfffffffc00288947 */ /* 0x000fec000383ffff */
[----:B------:R-:W-:Y:S05]  /*0b50*/  EXIT ;  /* 0x000000000000794d */ /* 0x000fea0003800000 */
.L_x_1239:
        /* <DEDUP_REMOVED lines=10> */
.L_x_1653:


//--------------------- .text._Z14compactInPlacePiS_S_PKiS1_i --------------------------
	.section	.text._Z14compactInPlacePiS_S_PKiS1_i,"ax",@progbits
	.align	128
        .global         _Z14compactInPlacePiS_S_PKiS1_i
        .type           _Z14compactInPlacePiS_S_PKiS1_i,@function
        .size           _Z14compactInPlacePiS_S_PKiS1_i,(.L_x_1654 - _Z14compactInPlacePiS_S_PKiS1_i)
        .other          _Z14compactInPlacePiS_S_PKiS1_i,@"STO_CUDA_ENTRY STV_DEFAULT"
_Z14compactInPlacePiS_S_PKiS1_i:
.text._Z14compactInPlacePiS_S_PKiS1_i:
[----:B------:R-:W-:Y:S01]  /*0000*/  LDC R1, c[0x0][0x37c] ;  /* 0x0000df00ff017b82 */ /* 0x000fe20000000800 */
[----:B------:R-:W0:Y:S07]  /*0010*/  S2R R0, SR_TID.X ;  /* 0x0000000000007919 */ /* 0x000e2e0000002100 */
[----:B------:R-:W0:Y:S01]  /*0020*/  S2UR UR4, SR_CTAID.X ;  /* 0x00000000000479c3 */ /* 0x000e220000002500 */
[----:B------:R-:W1:Y:S07]  /*0030*/  LDCU UR5, c[0x0][0x3a8] ;  /* 0x00007500ff0577ac */ /* 0x000e6e0008000800 */
[----:B------:R-:W0:Y:S02]  /*0040*/  LDC R13, c[0x0][0x360] ;  /* 0x0000d800ff0d7b82 */ /* 0x000e240000000800 */
[----:B0-----:R-:W-:-:S05]  /*0050*/  IMAD R13, R13, UR4, R0 ;  /* 0x000000040d0d7c24 */ /* 0x001fca000f8e0200 */
[----:B-1----:R-:W-:-:S13]  /*0060*/  ISETP.GE.AND P0, PT, R13, UR5, PT ;  /* 0x000000050d007c0c */ /* 0x002fda000bf06270 */
[----:B------:R-:W-:Y:S05]  /*0070*/  @P0 EXIT ;  /* 0x000000000000094d */ /* 0x000fea0003800000 */
[----:B------:R-:W0:Y:S01]  /*0080*/  LDC.64 R2, c[0x0][0x398] ;  /* 0x0000e600ff027b82 */ /* 0x000e220000000a00 */
[----:B------:R-:W1:Y:S01]  /*0090*/  LDCU.64 UR4, c[0x0][0x358] ;  /* 0x00006b00ff0477ac */ /* 0x000e620008000a00 */
[----:B0-----:R-:W-:-:S06]  /*00a0*/  IMAD.WIDE R2, R13, 0x4, R2 ;  /* 0x000000040d027825 */ /* 0x001fcc00078e0202 */
[----:B-1----:R-:W2:Y:S02]  /*00b0*/  LDG.E.CONSTANT R2, desc[UR4][R2.64] ;  /* 0x0000000402027981 */ /* 0x002ea4000c1e9900 */
[----:B--2---:R-:W-:-:S13]  /*00c0*/  ISETP.NE.AND P0, PT, R2, 0x1, PT ;  /* 0x000000010200780c */ /* 0x004fda0003f05270 */
[----:B------:R-:W-:Y:S05]  /*00d0*/  @P0 EXIT ;  /* 0x000000000000094d */ /* 0x000fea0003800000 */
[----:B------:R-:W0:Y:S08]  /*00e0*/  LDC.64 R2, c[0x0][0x3a0] ;  /* 0x0000e800ff027b82 */ /* 0x000e300000000a00 */
[----:B------:R-:W1:Y:S08]  /*00f0*/  LDC.64 R6, c[0x0][0x380] ;  /* 0x0000e000ff067b82 */ /* 0x000e700000000a00 */
[----:B------:R-:W2:Y:S01]  /*0100*/  LDC.64 R10, c[0x0][0x388] ;  /* 0x0000e200ff0a7b82 */ /* 0x000ea20000000a00 */
[----:B0-----:R-:W-:-:S07]  /*0110*/  IMAD.WIDE R2, R13, 0x4, R2 ;  /* 0x000000040d027825 */ /* 0x001fce00078e0202 */
[----:B------:R-:W0:Y:S01]  /*0120*/  LDC.64 R14, c[0x0][0x390] ;  /* 0x0000e400ff0e7b82 */ /* 0x000e220000000a00 */
[----:B------:R-:W3:Y:S01]  /*0130*/  LDG.E.CONSTANT R3, desc[UR4][R2.64] ;  /* 0x0000000402037981 */ /* 0x000ee2000c1e9900 */
[----:B-1----:R-:W-:-:S06]  /*0140*/  IMAD.WIDE R4, R13, 0x4, R6 ;  /* 0x000000040d047825 */ /* 0x002fcc00078e0206 */
[----:B------:R-:W4:Y:S01]  /*0150*/  LDG.E R5, desc[UR4][R4.64] ;  /* 0x0000000404057981 */ /* 0x000f22000c1e1900 */
[----:B--2---:R-:W-:-:S04]  /*0160*/  IMAD.WIDE R8, R13, 0x4, R10 ;  /* 0x000000040d087825 */ /* 0x004fc800078e020a */
[----:B---3--:R-:W-:-:S05]  /*0170*/  IMAD.WIDE R6, R3, 0x4, R6 ;  /* 0x0000000403067825 */ /* 0x008fca00078e0206 */
[----:B----4-:R-:W-:Y:S04]  /*0180*/  STG.E desc[UR4][R6.64], R5 ;  /* 0x0000000506007986 */ /* 0x010fe8000c101904 */
[----:B------:R-:W2:Y:S01]  /*0190*/  LDG.E R9, desc[UR4][R8.64] ;  /* 0x0000000408097981 */ /* 0x000ea2000c1e1900 */
[----:B------:R-:W-:-:S04]  /*01a0*/  IMAD.WIDE R10, R3, 0x4, R10 ;  /* 0x00000004030a7825 */ /* 0x000fc800078e020a */
[--C-:B0-----:R-:W-:Y:S01]  /*01b0*/  IMAD.WIDE R12, R13, 0x4, R14.reuse ;  /* 0x000000040d0c7825 */ /* 0x101fe200078e020e */
[----:B--2---:R-:W-:Y:S05]  /*01c0*/  STG.E desc[UR4][R10.64], R9 ;  /* 0x000000090a007986 */ /* 0x004fea000c101904 */
[----:B------:R-:W2:Y:S01]  /*01d0*/  LDG.E R13, desc[UR4][R12.64] ;  /* 0x000000040c0d7981 */ /* 0x000ea2000c1e1900 */
[----:B------:R-:W-:-:S05]  /*01e0*/  IMAD.WIDE R2, R3, 0x4, R14 ;  /* 0x0000000403027825 */ /* 0x000fca00078e020e */
[----:B--2---:R-:W-:Y:S01]  /*01f0*/  STG.E desc[UR4][R2.64], R13 ;  /* 0x0000000d02007986 */ /* 0x004fe2000c101904 */
[----:B------:R-:W-:Y:S05]  /*0200*/  EXIT ;  /* 0x000000000000794d */ /* 0x000fea0003800000 */
.L_x_1240:
        /* <DEDUP_REMOVED lines=15> */
.L_x_1654:


//--------------------- .text._Z13markKeepArrayPKiPii --------------------------
	.section	.text._Z13markKeepArrayPKiPii,"ax",@progbits
	.align	128
        .global         _Z13markKeepArrayPKiPii
        .type           _Z13markKeepArrayPKiPii,@function
        .size           _Z13markKeepArrayPKiPii,(.L_x_1655 - _Z13markKeepArrayPKiPii)
        .other          _Z13markKeepArrayPKiPii,@"STO_CUDA_ENTRY STV_DEFAULT"
_Z13markKeepArrayPKiPii:
.text._Z13markKeepArrayPKiPii:
        /* <DEDUP_REMOVED lines=9> */
[----:B------:R-:W1:Y:S07]  /*0090*/  LDCU.64 UR4, c[0x0][0x358] ;  /* 0x00006b00ff0477ac */ /* 0x000e6e0008000a00 */
[----:B------:R-:W2:Y:S01]  /*00a0*/  LDC.64 R4, c[0x0][0x388] ;  /* 0x0000e200ff047b82 */ /* 0x000ea20000000a00 */
[----:B0-----:R-:W-:-:S06]  /*00b0*/  IMAD.WIDE R2, R7, 0x4, R2 ;  /* 0x0000000407027825 */ /* 0x001fcc00078e0202 */
[----:B-1----:R-:W3:Y:S01]  /*00c0*/  LDG.E.CONSTANT R2, desc[UR4][R2.64] ;  /* 0x0000000402027981 */ /* 0x002ee2000c1e9900 */
[----:B--2---:R-:W-:Y:S01]  /*00d0*/  IMAD.WIDE R4, R7, 0x4, R4 ;  /* 0x0000000407047825 */ /* 0x004fe200078e0204 */
[----:B---3--:R-:W-:-:S04]  /*00e0*/  ISETP.NE.AND P0, PT, R2, RZ, PT ;  /* 0x000000ff0200720c */ /* 0x008fc80003f05270 */
[----:B------:R-:W-:-:S05]  /*00f0*/  SEL R7, RZ, 0x1, !P0 ;  /* 0x00000001ff077807 */ /* 0x000fca0004000000 */
[----:B------:R-:W-:Y:S01]  /*0100*/  STG.E desc[UR4][R4.64], R7 ;  /* 0x0000000704007986 */ /* 0x000fe2000c101904 */
[----:B------:R-:W-:Y:S05]  /*0110*/  EXIT ;  /* 0x000000000000794d */ /* 0x000fea0003800000 */
.L_x_1241:
        /* <DEDUP_REMOVED lines=14> */
.L_x_1655:


//--------------------- .text._Z11testtt_boolPbi  --------------------------
	.section	.text._Z11testtt_boolPbi,"ax",@progbits
	.align	128
        .global         _Z11testtt_boolPbi
        .type           _Z11testtt_boolPbi,@function
        .size           _Z11testtt_boolPbi,(.L_x_1656 - _Z11testtt_boolPbi)
        .other          _Z11testtt_boolPbi,@"STO_CUDA_ENTRY STV_DEFAULT"
_Z11testtt_boolPbi:
.text._Z11testtt_boolPbi:
[----:B------:R-:W0:Y:S01]  /*0000*/  LDC R1, c[0x0][0x37c] ;  /* 0x0000df00ff017b82 */ /* 0x000e220000000800 */
[----:B------:R-:W1:Y:S01]  /*0010*/  LDCU UR4, c[0x0][0x388] ;  /* 0x00007100ff0477ac */ /* 0x000e620008000800 */
[----:B0-----:R-:W-:Y:S01]  /*0020*/  VIADD R1, R1, 0xfffffff8 ;  /* 0xfffffff801017836 */ /* 0x001fe20000000000 */
[----:B------:R-:W0:Y:S01]  /*0030*/  LDCU UR5, c[0x0][0x2f8] ;  /* 0x00005f00ff0577ac */ /* 0x000e220008000800 */
[----:B------:R-:W2:Y:S01]  /*0040*/  LDCU UR6, c[0x0][0x2fc] ;  /* 0x00005f80ff0677ac */ /* 0x000ea20008000800 */
[----:B-1----:R-:W-:Y:S02]  /*0050*/  UISETP.GE.AND UP0, UPT, UR4, 0x1, UPT ;  /* 0x000000010400788c */ /* 0x002fe4000bf06270 */
[----:B0-----:R-:W-:-:S05]  /*0060*/  IADD3 R18, P0, PT, R1, UR5, RZ ;  /* 0x0000000501127c10 */ /* 0x001fca000ff1e0ff */
[----:B--2---:R-:W-:Y:S02]  /*0070*/  IMAD.X R2, RZ, RZ, UR6, P0 ;  /* 0x00000006ff027e24 */ /* 0x004fe400080e06ff */
[----:B------:R-:W-:Y:S06]  /*0080*/  BRA.U !UP0, `(.L_x_1242) ;  /* 0x0000001508887547 */ /* 0x000fec000b800000 */
[----:B------:R-:W-:Y:S01]  /*0090*/  UISETP.GE.U32.AND UP0, UPT, UR4, 0x10, UPT ;  /* 0x000000100400788c */ /* 0x000fe2000bf06070 */
[----:B------:R-:W-:Y:S01]  /*00a0*/  IMAD.MOV.U32 R19, RZ, RZ, RZ ;  /* 0x000000ffff137224 */ /* 0x000fe200078e00ff */
[----:B------:R-:W0:Y:S01]  /*00b0*/  LDCU.64 UR36, c[0x0][0x358] ;  /* 0x00006b00ff2477ac */ /* 0x000e220008000a00 */
[----:B------:R-:W-:-:S06]  /*00c0*/  ULOP3.LUT UR38, UR4, 0xf, URZ, 0xc0, !UPT ;  /* 0x0000000f04267892 */ /* 0x000fcc000f8ec0ff */
[----:B------:R-:W-:Y:S06]  /*00d0*/  BRA.U !UP0, `(.L_x_1243) ;  /* 0x0000000908cc7547 */ /* 0x000fec000b800000 */
[----:B------:R-:W1:Y:S01]  /*00e0*/  LDCU.64 UR6, c[0x0][0x380] ;  /* 0x00007000ff0677ac */ /* 0x000e620008000a00 */
[----:B------:R-:W-:Y:S01]  /*00f0*/  BSSY.RECONVERGENT B6, `(.L_x_1243) ;  /* 0x00000b1000067945 */ /* 0x000fe20003800200 */
[----:B------:R-:W-:-:S04]  /*0100*/  ULOP3.LUT UR4, UR4, 0x7ffffff0, URZ, 0xc0, !UPT ;  /* 0x7ffffff004047892 */ /* 0x000fc8000f8ec0ff */
[----:B------:R-:W-:Y:S02]  /*0110*/  UIADD3 UR8, UPT, UPT, -UR4, URZ, URZ ;  /* 0x000000ff04087290 */ /* 0x000fe4000fffe1ff */
[----:B------:R-:W-:-:S04]  /*0120*/  MOV R19, UR4 ;  /* 0x0000000400137c02 */ /* 0x000fc80008000f00 */
[----:B------:R-:W-:Y:S01]  /*0130*/  IMAD.U32 R23, RZ, RZ, UR8 ;  /* 0x00000008ff177e24 */ /* 0x000fe2000f8e00ff */
[----:B-1----:R-:W-:-:S04]  /*0140*/  UIADD3 UR5, UP0, UPT, UR6, 0x7, URZ ;  /* 0x0000000706057890 */ /* 0x002fc8000ff1e0ff */
[----:B------:R-:W-:Y:S02]  /*0150*/  UIADD3.X UR6, UPT, UPT, URZ, UR7, URZ, UP0, !UPT ;  /* 0x00000007ff067290 */ /* 0x000fe400087fe4ff */
[----:B------:R-:W-:-:S04]  /*0160*/  IMAD.U32 R16, RZ, RZ, UR5 ;  /* 0x00000005ff107e24 */ /* 0x000fc8000f8e00ff */
[----:B------:R-:W-:-:S07]  /*0170*/  IMAD.U32 R17, RZ, RZ, UR6 ;  /* 0x00000006ff117e24 */ /* 0x000fce000f8e00ff */
.L_x_1260:
[----:B0-----:R-:W2:Y:S01]  /*0180*/  LDG.E.S8 R0, desc[UR36][R16.64+-0x7] ;  /* 0xfffff92410007981 */ /* 0x001ea2000c1e1300 */
[----:B------:R-:W-:Y:S01]  /*0190*/  MOV R22, 0x1e8 ;  /* 0x000001e800167802 */ /* 0x000fe20000000f00 */
[----:B------:R-:W0:Y:S01]  /*01a0*/  LDCU.64 UR4, c[0x4][0x188] ;  /* 0x01003100ff0477ac */ /* 0x000e220008000a00 */
[----:B------:R-:W-:Y:S01]  /*01b0*/  IADD3 R23, PT, PT, R23, 0x10, RZ ;  /* 0x0000001017177810 */ /* 0x000fe20007ffe0ff */
[----:B------:R-:W-:Y:S01]  /*01c0*/  IMAD.MOV.U32 R6, RZ, RZ, R18 ;  /* 0x000000ffff067224 */ /* 0x000fe200078e0012 */
[----:B------:R1:W3:Y:S01]  /*01d0*/  LDC.64 R8, c[0x4][R22] ;  /* 0x0100000016087b82 */ /* 0x0002e20000000a00 */
[----:B------:R-:W-:Y:S02]  /*01e0*/  MOV R7, R2 ;  /* 0x0000000200077202 */ /* 0x000fe40000000f00 */
[----:B------:R-:W-:-:S04]  /*01f0*/  ISETP.NE.AND P0, PT, R23, RZ, PT ;  /* 0x000000ff1700720c */ /* 0x000fc80003f05270 */
[----:B------:R-:W-:Y:S01]  /*0200*/  P2R R24, PR, RZ, 0x1 ;  /* 0x00000001ff187803 */ /* 0x000fe20000000000 */
[----:B0-----:R-:W-:Y:S02]  /*0210*/  IMAD.U32 R4, RZ, RZ, UR4 ;  /* 0x00000004ff047e24 */ /* 0x001fe4000f8e00ff */
[----:B------:R-:W-:Y:S01]  /*0220*/  IMAD.U32 R5, RZ, RZ, UR5 ;  /* 0x00000005ff057e24 */ /* 0x000fe2000f8e00ff */
[----:B--23--:R1:W-:Y:S06]  /*0230*/  STL [R1], R0 ;  /* 0x0000000001007387 */ /* 0x00c3ec0000100800 */
[----:B------:R-:W-:-:S07]  /*0240*/  LEPC R20, `(.L_x_1244) ;  /* 0x000000001014794e */ /* 0x000fce0000000000 */
[----:B-1----:R-:W-:Y:S05]  /*0250*/  CALL.ABS.NOINC R8 ;  /* 0x0000000008007343 */ /* 0x002fea0003c00000 */
.L_x_1244:
[----:B------:R-:W2:Y:S01]  /*0260*/  LDG.E.S8 R0, desc[UR36][R16.64+-0x6] ;  /* 0xfffffa2410007981 */ /* 0x000ea2000c1e1300 */
[----:B------:R0:W1:Y:S01]  /*0270*/  LDC.64 R8, c[0x4][R22] ;  /* 0x0100000016087b82 */ /* 0x0000620000000a00 */
[----:B------:R-:W3:Y:S01]  /*0280*/  LDCU.64 UR4, c[0x4][0x188] ;  /* 0x01003100ff0477ac */ /* 0x000ee20008000a00 */
[----:B------:R-:W-:Y:S01]  /*0290*/  IMAD.MOV.U32 R6, RZ, RZ, R18 ;  /* 0x000000ffff067224 */ /* 0x000fe200078e0012 */
[----:B------:R-:W-:Y:S01]  /*02a0*/  MOV R7, R2 ;  /* 0x0000000200077202 */ /* 0x000fe20000000f00 */
[----:B---3--:R-:W-:Y:S02]  /*02b0*/  IMAD.U32 R4, RZ, RZ, UR4 ;  /* 0x00000004ff047e24 */ /* 0x008fe4000f8e00ff */
[----:B------:R-:W-:Y:S01]  /*02c0*/  IMAD.U32 R5, RZ, RZ, UR5 ;  /* 0x00000005ff057e24 */ /* 0x000fe2000f8e00ff */
[----:B-12---:R0:W-:Y:S06]  /*02d0*/  STL [R1], R0 ;  /* 0x0000000001007387 */ /* 0x0061ec0000100800 */
[----:B------:R-:W-:-:S07]  /*02e0*/  LEPC R20, `(.L_x_1245) ;  /* 0x000000001014794e */ /* 0x000fce0000000000 */
[----:B0-----:R-:W-:Y:S05]  /*02f0*/  CALL.ABS.NOINC R8 ;  /* 0x0000000008007343 */ /* 0x001fea0003c00000 */
.L_x_1245:
        /* <DEDUP_REMOVED lines=10> */
.L_x_1246:
        /* <DEDUP_REMOVED lines=10> */
.L_x_1247:
        /* <DEDUP_REMOVED lines=10> */
.L_x_1248:
[----:B------:R-:W2:Y:S01]  /*04e0*/  LDG.E.S8 R0, desc[UR36][R16.64+-0x2] ;  /* 0xfffffe2410007981 */ /* 0x000ea2000c1e1300 */
[----:B------:R0:W1:Y:S01]  /*04f0*/  LDC.64 R8, c[0x4][R22] ;  /* 0x0100000016087b82 */ /* 0x0000620000000a00 */
[----:B------:R-:W3:Y:S01]  /*0500*/  LDCU.64 UR4, c[0x4][0x188] ;  /* 0x01003100ff0477ac */ /* 0x000ee20008000a00 */
[----:B------:R-:W-:Y:S01]  /*0510*/  MOV R6, R18 ;  /* 0x0000001200067202 */ /* 0x000fe20000000f00 */
[----:B------:R-:W-:Y:S02]  /*0520*/  IMAD.MOV.U32 R7, RZ, RZ, R2 ;  /* 0x000000ffff077224 */ /* 0x000fe400078e0002 */
[----:B---3--:R-:W-:Y:S02]  /*0530*/  IMAD.U32 R4, RZ, RZ, UR4 ;  /* 0x00000004ff047e24 */ /* 0x008fe4000f8e00ff */
[----:B------:R-:W-:Y:S01]  /*0540*/  IMAD.U32 R5, RZ, RZ, UR5 ;  /* 0x00000005ff057e24 */ /* 0x000fe2000f8e00ff */
[----:B-12---:R0:W-:Y:S06]  /*0550*/  STL [R1], R0 ;  /* 0x0000000001007387 */ /* 0x0061ec0000100800 */
[----:B------:R-:W-:-:S07]  /*0560*/  LEPC R20, `(.L_x_1249) ;  /* 0x000000001014794e */ /* 0x000fce0000000000 */
[----:B0-----:R-:W-:Y:S05]  /*0570*/  CALL.ABS.NOINC R8 ;  /* 0x0000000008007343 */ /* 0x001fea0003c00000 */
.L_x_1249:
[----:B------:R-:W2:Y:S01]  /*0580*/  LDG.E.S8 R0, desc[UR36][R16.64+-0x1] ;  /* 0xffffff2410007981 */ /* 0x000ea2000c1e1300 */
[----:B------:R0:W1:Y:S01]  /*0590*/  LDC.64 R8, c[0x4][R22] ;  /* 0x0100000016087b82 */ /* 0x0000620000000a00 */
[----:B------:R-:W3:Y:S01]  /*05a0*/  LDCU.64 UR4, c[0x4][0x188] ;  /* 0x01003100ff0477ac */ /* 0x000ee20008000a00 */
[----:B------:R-:W-:Y:S02]  /*05b0*/  IMAD.MOV.U32 R6, RZ, RZ, R18 ;  /* 0x000000ffff067224 */ /* 0x000fe400078e0012 */
[----:B------:R-:W-:Y:S02]  /*05c0*/  IMAD.MOV.U32 R7, RZ, RZ, R2 ;  /* 0x000000ffff077224 */ /* 0x000fe400078e0002 */
[----:B---3--:R-:W-:Y:S01]  /*05d0*/  IMAD.U32 R4, RZ, RZ, UR4 ;  /* 0x00000004ff047e24 */ /* 0x008fe2000f8e00ff */
[----:B------:R-:W-:Y:S01]  /*05e0*/  MOV R5, UR5 ;  /* 0x0000000500057c02 */ /* 0x000fe20008000f00 */
[----:B-12---:R0:W-:Y:S06]  /*05f0*/  STL [R1], R0 ;  /* 0x0000000001007387 */ /* 0x0061ec0000100800 */
[----:B------:R-:W-:-:S07]  /*0600*/  LEPC R20, `(.L_x_1250) ;  /* 0x000000001014794e */ /* 0x000fce0000000000 */
[----:B0-----:R-:W-:Y:S05]  /*0610*/  CALL.ABS.NOINC R8 ;  /* 0x0000000008007343 */ /* 0x001fea0003c00000 */
.L_x_1250:
[----:B------:R-:W2:Y:S01]  /*0620*/  LDG.E.S8 R0, desc[UR36][R16.64] ;  /* 0x0000002410007981 */ /* 0x000ea2000c1e1300 */
[----:B------:R0:W1:Y:S01]  /*0630*/  LDC.64 R8, c[0x4][R22] ;  /* 0x0100000016087b82 */ /* 0x0000620000000a00 */
[----:B------:R-:W3:Y:S01]  /*0640*/  LDCU.64 UR4, c[0x4][0x188] ;  /* 0x01003100ff0477ac */ /* 0x000ee20008000a00 */
[----:B------:R-:W-:Y:S01]  /*0650*/  IMAD.MOV.U32 R6, RZ, RZ, R18 ;  /* 0x000000ffff067224 */ /* 0x000fe200078e0012 */
[----:B------:R-:W-:Y:S02]  /*0660*/  MOV R7, R2 ;  /* 0x0000000200077202 */ /* 0x000fe40000000f00 */
[----:B---3--:R-:W-:Y:S01]  /*0670*/  MOV R4, UR4 ;  /* 0x0000000400047c02 */ /* 0x008fe20008000f00 */
[----:B------:R-:W-:Y:S01]  /*0680*/  IMAD.U32 R5, RZ, RZ, UR5 ;  /* 0x00000005ff057e24 */ /* 0x000fe2000f8e00ff */
[----:B-12---:R0:W-:Y:S06]  /*0690*/  STL [R1], R0 ;  /* 0x0000000001007387 */ /* 0x0061ec0000100800 */
[----:B------:R-:W-:-:S07]  /*06a0*/  LEPC R20, `(.L_x_1251) ;  /* 0x000000001014794e */ /* 0x000fce0000000000 */
[----:B0-----:R-:W-:Y:S05]  /*06b0*/  CALL.ABS.NOINC R8 ;  /* 0x0000000008007343 */ /* 0x001fea0003c00000 */
.L_x_1251:
        /* <DEDUP_REMOVED lines=10> */
.L_x_1252:
        /* <DEDUP_REMOVED lines=10> */
.L_x_1253:
        /* <DEDUP_REMOVED lines=10> */
.L_x_1254:
        /* <DEDUP_REMOVED lines=10> */
.L_x_1255:
        /* <DEDUP_REMOVED lines=10> */
.L_x_1256:
        /* <DEDUP_REMOVED lines=10> */
.L_x_1257:
        /* <DEDUP_REMOVED lines=10> */
.L_x_1258:
        /* <DEDUP_REMOVED lines=10> */
.L_x_1259:
[----:B------:R-:W-:Y:S02]  /*0bc0*/  ISETP.NE.AND P6, PT, R24, RZ, PT ;  /* 0x000000ff1800720c */ /* 0x000fe40003fc5270 */
[----:B------:R-:W-:-:S04]  /*0bd0*/  IADD3 R16, P0, PT, R16, 0x10, RZ ;  /* 0x0000001010107810 */ /* 0x000fc80007f1e0ff */
[----:B------:R-:W-:-:S07]  /*0be0*/  IADD3.X R17, PT, PT, RZ, R17, RZ, P0, !PT ;  /* 0x00000011ff117210 */ /* 0x000fce00007fe4ff */
[----:B------:R-:W-:Y:S05]  /*0bf0*/  @P6 BRA `(.L_x_1260) ;  /* 0xfffffff400606947 */ /* 0x000fea000383ffff */
[----:B------:R-:W-:Y:S05]  /*0c00*/  BSYNC.RECONVERGENT B6 ;  /* 0x0000000000067941 */ /* 0x000fea0003800200 */
.L_x_1243:
[----:B------:R-:W-:Y:S01]  /*0c10*/  UISETP.NE.AND UP0, UPT, UR38, URZ, UPT ;  /* 0x000000ff2600728c */ /* 0x000fe2000bf05270 */
[----:B------:R-:W-:Y:S08]  /*0c20*/  BSSY.RECONVERGENT B6, `(.L_x_1242) ;  /* 0x00000a8000067945 */ /* 0x000ff00003800200 */
[----:B------:R-:W-:Y:S05]  /*0c30*/  BRA.U !UP0, `(.L_x_1261) ;  /* 0x0000000908987547 */ /* 0x000fea000b800000 */
[----:B------:R-:W1:Y:S01]  /*0c40*/  LDC R23, c[0x0][0x388] ;  /* 0x0000e200ff177b82 */ /* 0x000e620000000800 */
[----:B------:R-:W-:Y:S01]  /*0c50*/  UISETP.GE.U32.AND UP0, UPT, UR38, 0x8, UPT ;  /* 0x000000082600788c */ /* 0x000fe2000bf06070 */
[----:B-1----:R-:W-:-:S08]  /*0c60*/  LOP3.LUT R23, R23, 0x7, RZ, 0xc0, !PT ;  /* 0x0000000717177812 */ /* 0x002fd000078ec0ff */
[----:B------:R-:W-:Y:S05]  /*0c70*/  BRA.U !UP0, `(.L_x_1262) ;  /* 0x0000000508547547 */ /* 0x000fea000b800000 */
[----:B------:R-:W1:Y:S02]  /*0c80*/  LDCU.64 UR4, c[0x0][0x380] ;  /* 0x00007000ff0477ac */ /* 0x000e640008000a00 */
[----:B-1----:R-:W-:-:S05]  /*0c90*/  IADD3 R16, P0, PT, R19, UR4, RZ ;  /* 0x0000000413107c10 */ /* 0x002fca000ff1e0ff */
[----:B------:R-:W-:Y:S01]  /*0ca0*/  IMAD.X R17, RZ, RZ, UR5, P0 ;  /* 0x00000005ff117e24 */ /* 0x000fe200080e06ff */
[----:B------:R-:W-:Y:S01]  /*0cb0*/  MOV R22, 0x1e8 ;  /* 0x000001e800167802 */ /* 0x000fe20000000f00 */
[----:B------:R-:W1:Y:S03]  /*0cc0*/  LDCU.64 UR4, c[0x4][0x188] ;  /* 0x01003100ff0477ac */ /* 0x000e660008000a00 */
[----:B0-----:R-:W2:Y:S01]  /*0cd0*/  LDG.E.S8 R0, desc[UR36][R16.64] ;  /* 0x0000002410007981 */ /* 0x001ea2000c1e1300 */
[----:B------:R0:W3:Y:S01]  /*0ce0*/  LDC.64 R8, c[0x4][R22] ;  /* 0x0100000016087b82 */ /* 0x0000e20000000a00 */
[----:B------:R-:W-:Y:S02]  /*0cf0*/  IMAD.MOV.U32 R6, RZ, RZ, R18 ;  /* 0x000000ffff067224 */ /* 0x000fe400078e0012 */
[----:B------:R-:W-:Y:S02]  /*0d00*/  IMAD.MOV.U32 R7, RZ, RZ, R2 ;  /* 0x000000ffff077224 */ /* 0x000fe400078e0002 */
[----:B-1----:R-:W-:Y:S01]  /*0d10*/  IMAD.U32 R4, RZ, RZ, UR4 ;  /* 0x00000004ff047e24 */ /* 0x002fe2000f8e00ff */
[----:B------:R-:W-:Y:S01]  /*0d20*/  MOV R5, UR5 ;  /* 0x0000000500057c02 */ /* 0x000fe20008000f00 */
[----:B--23--:R0:W-:Y:S06]  /*0d30*/  STL [R1], R0 ;  /* 0x0000000001007387 */ /* 0x00c1ec0000100800 */
[----:B------:R-:W-:-:S07]  /*0d40*/  LEPC R20, `(.L_x_1263) ;  /* 0x000000001014794e */ /* 0x000fce0000000000 */
[----:B0-----:R-:W-:Y:S05]  /*0d50*/  CALL.ABS.NOINC R8 ;  /* 0x0000000008007343 */ /* 0x001fea0003c00000 */
.L_x_1263:
        /* <DEDUP_REMOVED lines=10> */
.L_x_1264:
        /* <DEDUP_REMOVED lines=10> */
.L_x_1265:
        /* <DEDUP_REMOVED lines=10> */
.L_x_1266:
        /* <DEDUP_REMOVED lines=10> */
.L_x_1267:
        /* <DEDUP_REMOVED lines=10> */
.L_x_1268:
        /* <DEDUP_REMOVED lines=10> */
.L_x_1269:
        /* <DEDUP_REMOVED lines=10> */
.L_x_1270:
[----:B------:R-:W-:-:S07]  /*11c0*/  VIADD R19, R19, 0x8 ;  /* 0x0000000813137836 */ /* 0x000fce0000000000 */
.L_x_1262:
[----:B------:R-:W-:-:S13]  /*11d0*/  ISETP.NE.AND P0, PT, R23, RZ, PT ;  /* 0x000000ff1700720c */ /* 0x000fda0003f05270 */
[----:B------:R-:W-:Y:S05]  /*11e0*/  @!P0 BRA `(.L_x_1261) ;  /* 0x00000004002c8947 */ /* 0x000fea0003800000 */
[----:B------:R-:W1:Y:S01]  /*11f0*/  LDC R0, c[0x0][0x388] ;  /* 0x0000e200ff007b82 */ /* 0x000e620000000800 */
[----:B------:R-:W-:Y:S02]  /*1200*/  ISETP.GE.U32.AND P0, PT, R23, 0x4, PT ;  /* 0x000000041700780c */ /* 0x000fe40003f06070 */
[----:B-1----:R-:W-:-:S11]  /*1210*/  LOP3.LUT R23, R0, 0x3, RZ, 0xc0, !PT ;  /* 0x0000000300177812 */ /* 0x002fd600078ec0ff */
[----:B------:R-:W-:Y:S05]  /*1220*/  @!P0 BRA `(.L_x_1271) ;  /* 0x0000000000b48947 */ /* 0x000fea0003800000 */
[----:B------:R-:W1:Y:S02]  /*1230*/  LDCU.64 UR4, c[0x0][0x380] ;  /* 0x00007000ff0477ac */ /* 0x000e640008000a00 */
[----:B-1----:R-:W-:-:S05]  /*1240*/  IADD3 R16, P0, PT, R19, UR4, RZ ;  /* 0x0000000413107c10 */ /* 0x002fca000ff1e0ff */
[----:B------:R-:W-:Y:S01]  /*1250*/  IMAD.X R17, RZ, RZ, UR5, P0 ;  /* 0x00000005ff117e24 */ /* 0x000fe200080e06ff */
[----:B------:R-:W-:Y:S01]  /*1260*/  MOV R22, 0x1e8 ;  /* 0x000001e800167802 */ /* 0x000fe20000000f00 */
[----:B------:R-:W1:Y:S03]  /*1270*/  LDCU.64 UR4, c[0x4][0x188] ;  /* 0x01003100ff0477ac */ /* 0x000e660008000a00 */
[----:B0-----:R-:W2:Y:S01]  /*1280*/  LDG.E.S8 R0, desc[UR36][R16.64] ;  /* 0x0000002410007981 */ /* 0x001ea2000c1e1300 */
[----:B------:R0:W3:Y:S01]  /*1290*/  LDC.64 R8, c[0x4][R22] ;  /* 0x0100000016087b82 */ /* 0x0000e20000000a00 */
[----:B------:R-:W-:Y:S01]  /*12a0*/  IMAD.MOV.U32 R6, RZ, RZ, R18 ;  /* 0x000000ffff067224 */ /* 0x000fe200078e0012 */
[----:B------:R-:W-:Y:S02]  /*12b0*/  MOV R7, R2 ;  /* 0x0000000200077202 */ /* 0x000fe40000000f00 */
[----:B-1----:R-:W-:Y:S01]  /*12c0*/  MOV R4, UR4 ;  /* 0x0000000400047c02 */ /* 0x002fe20008000f00 */
[----:B------:R-:W-:Y:S01]  /*12d0*/  IMAD.U32 R5, RZ, RZ, UR5 ;  /* 0x00000005ff057e24 */ /* 0x000fe2000f8e00ff */
[----:B--23--:R0:W-:Y:S06]  /*12e0*/  STL [R1], R0 ;  /* 0x0000000001007387 */ /* 0x00c1ec0000100800 */
[----:B------:R-:W-:-:S07]  /*12f0*/  LEPC R20, `(.L_x_1272) ;  /* 0x000000001014794e */ /* 0x000fce0000000000 */
[----:B0-----:R-:W-:Y:S05]  /*1300*/  CALL.ABS.NOINC R8 ;  /* 0x0000000008007343 */ /* 0x001fea0003c00000 */
.L_x_1272:
        /* <DEDUP_REMOVED lines=10> */
.L_x_1273:
        /* <DEDUP_REMOVED lines=10> */
.L_x_1274:
        /* <DEDUP_REMOVED lines=10> */
.L_x_1275:
[----:B------:R-:W-:-:S07]  /*14f0*/  VIADD R19, R19, 0x4 ;  /* 0x0000000413137836 */ /* 0x000fce0000000000 */
.L_x_1271:
[----:B------:R-:W-:-:S13]  /*1500*/  ISETP.NE.AND P0, PT, R23, RZ, PT ;  /* 0x000000ff1700720c */ /* 0x000fda0003f05270 */
[----:B------:R-:W-:Y:S05]  /*1510*/  @!P0 BRA `(.L_x_1261) ;  /* 0x0000000000608947 */ /* 0x000fea0003800000 */
[----:B------:R-:W1:Y:S01]  /*1520*/  LDCU.64 UR4, c[0x0][0x380] ;  /* 0x00007000ff0477ac */ /* 0x000e620008000a00 */
[----:B------:R-:W-:Y:S01]  /*1530*/  IMAD.MOV R23, RZ, RZ, -R23 ;  /* 0x000000ffff177224 */ /* 0x000fe200078e0a17 */
[----:B-1----:R-:W-:-:S04]  /*1540*/  IADD3 R19, P0, PT, R19, UR4, RZ ;  /* 0x0000000413137c10 */ /* 0x002fc8000ff1e0ff */
[----:B------:R-:W-:-:S09]  /*1550*/  IADD3.X R16, PT, PT, RZ, UR5, RZ, P0, !PT ;  /* 0x00000005ff107c10 */ /* 0x000fd200087fe4ff */
.L_x_1277:
[----:B------:R-:W-:Y:S02]  /*1560*/  IMAD.MOV.U32 R10, RZ, RZ, R19 ;  /* 0x000000ffff0a7224 */ /* 0x000fe400078e0013 */
[----:B------:R-:W-:Y:S01]  /*1570*/  IMAD.MOV.U32 R11, RZ, RZ, R16 ;  /* 0x000000ffff0b7224 */ /* 0x000fe200078e0010 */
[----:B------:R-:W-:Y:S01]  /*1580*/  MOV R8, 0x1e8 ;  /* 0x000001e800087802 */ /* 0x000fe20000000f00 */
[----:B------:R-:W1:Y:S03]  /*1590*/  LDCU.64 UR4, c[0x4][0x188] ;  /* 0x01003100ff0477ac */ /* 0x000e660008000a00 */
[----:B0-----:R-:W2:Y:S01]  /*15a0*/  LDG.E.S8 R0, desc[UR36][R10.64] ;  /* 0x000000240a007981 */ /* 0x001ea2000c1e1300 */
[----:B------:R-:W-:Y:S01]  /*15b0*/  IADD3 R23, PT, PT, R23, 0x1, RZ ;  /* 0x0000000117177810 */ /* 0x000fe20007ffe0ff */
[----:B------:R-:W0:Y:S01]  /*15c0*/  LDC.64 R8, c[0x4][R8] ;  /* 0x0100000008087b82 */ /* 0x000e220000000a00 */
[----:B------:R-:W-:Y:S01]  /*15d0*/  MOV R6, R18 ;  /* 0x0000001200067202 */ /* 0x000fe20000000f00 */
[----:B------:R-:W-:Y:S01]  /*15e0*/  IMAD.MOV.U32 R7, RZ, RZ, R2 ;  /* 0x000000ffff077224 */ /* 0x000fe200078e0002 */
[----:B------:R-:W-:Y:S01]  /*15f0*/  ISETP.NE.AND P0, PT, R23, RZ, PT ;  /* 0x000000ff1700720c */ /* 0x000fe20003f05270 */
[----:B-1----:R-:W-:-:S02]  /*1600*/  IMAD.U32 R4, RZ, RZ, UR4 ;  /* 0x00000004ff047e24 */ /* 0x002fc4000f8e00ff */
[----:B------:R-:W-:Y:S01]  /*1610*/  IMAD.U32 R5, RZ, RZ, UR5 ;  /* 0x00000005ff057e24 */ /* 0x000fe2000f8e00ff */
[----:B--2---:R1:W-:Y:S02]  /*1620*/  STL [R1], R0 ;  /* 0x0000000001007387 */ /* 0x0043e40000100800 */
[----:B01----:R-:W-:-:S07]  /*1630*/  P2R R0, PR, RZ, 0x1 ;  /* 0x00000001ff007803 */ /* 0x003fce0000000000 */
[----:B------:R-:W-:-:S07]  /*1640*/  LEPC R20, `(.L_x_1276) ;  /* 0x000000001014794e */ /* 0x000fce0000000000 */
[----:B------:R-:W-:Y:S05]  /*1650*/  CALL.ABS.NOINC R8 ;  /* 0x0000000008007343 */ /* 0x000fea0003c00000 */
.L_x_1276:
[----:B------:R-:W-:Y:S02]  /*1660*/  ISETP.NE.AND P6, PT, R23, RZ, PT ;  /* 0x000000ff1700720c */ /* 0x000fe40003fc5270 */
[----:B------:R-:W-:-:S05]  /*1670*/  IADD3 R19, P0, PT, R19, 0x1, RZ ;  /* 0x0000000113137810 */ /* 0x000fca0007f1e0ff */
[----:B------:R-:W-:-:S06]  /*1680*/  IMAD.X R16, RZ, RZ, R16, P0 ;  /* 0x000000ffff107224 */ /* 0x000fcc00000e0610 */
[----:B------:R-:W-:Y:S05]  /*1690*/  @P6 BRA `(.L_x_1277) ;  /* 0xfffffffc00b06947 */ /* 0x000fea000383ffff */
.L_x_1261:
[----:B0-----:R-:W-:Y:S05]  /*16a0*/  BSYNC.RECONVERGENT B6 ;  /* 0x0000000000067941 */ /* 0x001fea0003800200 */
.L_x_1242:
        /* <DEDUP_REMOVED lines=8> */
.L_x_1278:
[----:B------:R-:W-:Y:S05]  /*1730*/  EXIT ;  /* 0x000000000000794d */ /* 0x000fea0003800000 */
.L_x_1279:
        /* <DEDUP_REMOVED lines=12> */
.L_x_1656:


//--------------------- .text._Z6testttPii        --------------------------
	.section	.text._Z6testttPii,"ax",@progbits
	.align	128
        .global         _Z6testttPii
        .type           _Z6testttPii,@function
        .size           _Z6testttPii,(.L_x_1657 - _Z6testttPii)
        .other          _Z6testttPii,@"STO_CUDA_ENTRY STV_DEFAULT"
_Z6testttPii:
.text._Z6testttPii:
        /* <DEDUP_REMOVED lines=10> */
[----:B------:R-:W-:Y:S01]  /*00a0*/  HFMA2 R19, -RZ, RZ, 0, 0 ;  /* 0x00000000ff137431 */ /* 0x000fe200000001ff */
[----:B------:R-:W0:Y:S01]  /*00b0*/  LDCU.64 UR36, c[0x0][0x358] ;  /* 0x00006b00ff2477ac */ /* 0x000e220008000a00 */
[----:B------:R-:W-:-:S06]  /*00c0*/  ULOP3.LUT UR38, UR4, 0xf, URZ, 0xc0, !UPT ;  /* 0x0000000f04267892 */ /* 0x000fcc000f8ec0ff */
[----:B------:R-:W-:Y:S06]  /*00d0*/  BRA.U !UP0, `(.L_x_1281) ;  /* 0x0000000908cc7547 */ /* 0x000fec000b800000 */
[----:B------:R-:W1:Y:S01]  /*00e0*/  LDCU.64 UR6, c[0x0][0x380] ;  /* 0x00007000ff0677ac */ /* 0x000e620008000a00 */
[----:B------:R-:W-:Y:S01]  /*00f0*/  BSSY.RECONVERGENT B6, `(.L_x_1281) ;  /* 0x00000b1000067945 */ /* 0x000fe20003800200 */
[----:B------:R-:W-:-:S04]  /*0100*/  ULOP3.LUT UR4, UR4, 0x7ffffff0, URZ, 0xc0, !UPT ;  /* 0x7ffffff004047892 */ /* 0x000fc8000f8ec0ff */
[----:B------:R-:W-:Y:S02]  /*0110*/  UIADD3 UR8, UPT, UPT, -UR4, URZ, URZ ;  /* 0x000000ff04087290 */ /* 0x000fe4000fffe1ff */
[----:B------:R-:W-:-:S04]  /*0120*/  IMAD.U32 R19, RZ, RZ, UR4 ;  /* 0x00000004ff137e24 */ /* 0x000fc8000f8e00ff */
[----:B------:R-:W-:Y:S01]  /*0130*/  IMAD.U32 R23, RZ, RZ, UR8 ;  /* 0x00000008ff177e24 */ /* 0x000fe2000f8e00ff */
[----:B-1----:R-:W-:-:S04]  /*0140*/  UIADD3 UR5, UP0, UPT, UR6, 0x20, URZ ;  /* 0x0000002006057890 */ /* 0x002fc8000ff1e0ff */
[----:B------:R-:W-:Y:S02]  /*0150*/  UIADD3.X UR6, UPT, UPT, URZ, UR7, URZ, UP0, !UPT ;  /* 0x00000007ff067290 */ /* 0x000fe400087fe4ff */
[----:B------:R-:W-:-:S04]  /*0160*/  MOV R16, UR5 ;  /* 0x0000000500107c02 */ /* 0x000fc80008000f00 */
[----:B------:R-:W-:-:S07]  /*0170*/  IMAD.U32 R17, RZ, RZ, UR6 ;  /* 0x00000006ff117e24 */ /* 0x000fce000f8e00ff */
.L_x_1298:
[----:B0-----:R-:W2:Y:S01]  /*0180*/  LDG.E R0, desc[UR36][R16.64+-0x20] ;  /* 0xffffe02410007981 */ /* 0x001ea2000c1e1900 */
[----:B------:R-:W-:Y:S01]  /*0190*/  MOV R22, 0x1e8 ;  /* 0x000001e800167802 */ /* 0x000fe20000000f00 */
[----:B------:R-:W0:Y:S01]  /*01a0*/  LDCU.64 UR4, c[0x4][0x188] ;  /* 0x01003100ff0477ac */ /* 0x000e220008000a00 */
[----:B------:R-:W-:Y:S01]  /*01b0*/  VIADD R23, R23, 0x10 ;  /* 0x0000001017177836 */ /* 0x000fe20000000000 */
[----:B------:R-:W-:Y:S01]  /*01c0*/  MOV R7, R2 ;  /* 0x0000000200077202 */ /* 0x000fe20000000f00 */
[----:B------:R1:W3:Y:S01]  /*01d0*/  LDC.64 R8, c[0x4][R22] ;  /* 0x0100000016087b82 */ /* 0x0002e20000000a00 */
[----:B------:R-:W-:Y:S02]  /*01e0*/  IMAD.MOV.U32 R6, RZ, RZ, R18 ;  /* 0x000000ffff067224 */ /* 0x000fe400078e0012 */
[----:B------:R-:W-:-:S04]  /*01f0*/  ISETP.NE.AND P0, PT, R23, RZ, PT ;  /* 0x000000ff1700720c */ /* 0x000fc80003f05270 */
[----:B------:R-:W-:Y:S02]  /*0200*/  P2R R24, PR, RZ, 0x1 ;  /* 0x00000001ff187803 */ /* 0x000fe40000000000 */
[----:B0-----:R-:W-:Y:S01]  /*0210*/  MOV R4, UR4 ;  /* 0x0000000400047c02 */ /* 0x001fe20008000f00 */
[----:B------:R-:W-:Y:S01]  /*0220*/  IMAD.U32 R5, RZ, RZ, UR5 ;  /* 0x00000005ff057e24 */ /* 0x000fe2000f8e00ff */
[----:B--23--:R1:W-:Y:S06]  /*0230*/  STL [R1], R0 ;  /* 0x0000000001007387 */ /* 0x00c3ec0000100800 */
[----:B------:R-:W-:-:S07]  /*0240*/  LEPC R20, `(.L_x_1282) ;  /* 0x000000001014794e */ /* 0x000fce0000000000 */
[----:B-1----:R-:W-:Y:S05]  /*0250*/  CALL.ABS.NOINC R8 ;  /* 0x0000000008007343 */ /* 0x002fea0003c00000 */
.L_x_1282:
[----:B------:R-:W2:Y:S01]  /*0260*/  LDG.E R0, desc[UR36][R16.64+-0x1c] ;  /* 0xffffe42410007981 */ /* 0x000ea2000c1e1900 */
        /* <DEDUP_REMOVED lines=9> */
.L_x_1283:
[----:B------:R-:W2:Y:S01]  /*0300*/  LDG.E R0, desc[UR36][R16.64+-0x18] ;  /* 0xffffe82410007981 */ /* 0x000ea2000c1e1900 */
        /* <DEDUP_REMOVED lines=9> */
.L_x_1284:
[----:B------:R-:W2:Y:S01]  /*03a0*/  LDG.E R0, desc[UR36][R16.64+-0x14] ;  /* 0xffffec2410007981 */ /* 0x000ea2000c1e1900 */
        /* <DEDUP_REMOVED lines=9> */
.L_x_1285:
        /* <DEDUP_REMOVED lines=10> */
.L_x_1286:
        /* <DEDUP_REMOVED lines=10> */
.L_x_1287:
        /* <DEDUP_REMOVED lines=10> */
.L_x_1288:
        /* <DEDUP_REMOVED lines=10> */
.L_x_1289:
        /* <DEDUP_REMOVED lines=10> */
.L_x_1290:
        /* <DEDUP_REMOVED lines=10> */
.L_x_1291:
        /* <DEDUP_REMOVED lines=10> */
.L_x_1292:
        /* <DEDUP_REMOVED lines=10> */
.L_x_1293:
        /* <DEDUP_REMOVED lines=10> */
.L_x_1294:
        /* <DEDUP_REMOVED lines=10> */
.L_x_1295:
        /* <DEDUP_REMOVED lines=10> */
.L_x_1296:
        /* <DEDUP_REMOVED lines=10> */
.L_x_1297:
[----:B------:R-:W-:Y:S02]  /*0bc0*/  ISETP.NE.AND P6, PT, R24, RZ, PT ;  /* 0x000000ff1800720c */ /* 0x000fe40003fc5270 */
[----:B------:R-:W-:-:S05]  /*0bd0*/  IADD3 R16, P0, PT, R16, 0x40, RZ ;  /* 0x0000004010107810 */ /* 0x000fca0007f1e0ff */
[----:B------:R-:W-:-:S06]  /*0be0*/  IMAD.X R17, RZ, RZ, R17, P0 ;  /* 0x000000ffff117224 */ /* 0x000fcc00000e0611 */
[----:B------:R-:W-:Y:S05]  /*0bf0*/  @P6 BRA `(.L_x_1298) ;  /* 0xfffffff400606947 */ /* 0x000fea000383ffff */
[----:B------:R-:W-:Y:S05]  /*0c00*/  BSYNC.RECONVERGENT B6 ;  /* 0x0000000000067941 */ /* 0x000fea0003800200 */
.L_x_1281:
[----:B------:R-:W-:Y:S01]  /*0c10*/  UISETP.NE.AND UP0, UPT, UR38, URZ, UPT ;  /* 0x000000ff2600728c */ /* 0x000fe2000bf05270 */
[----:B------:R-:W-:Y:S08]  /*0c20*/  BSSY.RECONVERGENT B6, `(.L_x_1280) ;  /* 0x00000a5000067945 */ /* 0x000ff00003800200 */
[----:B------:R-:W-:Y:S05]  /*0c30*/  BRA.U !UP0, `(.L_x_1299) ;  /* 0x00000009088c7547 */ /* 0x000fea000b800000 */
[----:B------:R-:W1:Y:S01]  /*0c40*/  LDC R23, c[0x0][0x388] ;  /* 0x0000e200ff177b82 */ /* 0x000e620000000800 */
[----:B------:R-:W-:Y:S01]  /*0c50*/  UISETP.GE.U32.AND UP0, UPT, UR38, 0x8, UPT ;  /* 0x000000082600788c */ /* 0x000fe2000bf06070 */
[----:B-1----:R-:W-:-:S08]  /*0c60*/  LOP3.LUT R23, R23, 0x7, RZ, 0xc0, !PT ;  /* 0x0000000717177812 */ /* 0x002fd000078ec0ff */
[----:B------:R-:W-:Y:S05]  /*0c70*/  BRA.U !UP0, `(.L_x_1300) ;  /* 0x0000000508507547 */ /* 0x000fea000b800000 */
[----:B------:R-:W1:Y:S01]  /*0c80*/  LDC.64 R16, c[0x0][0x380] ;  /* 0x0000e000ff107b82 */ /* 0x000e620000000a00 */
[----:B------:R-:W-:Y:S01]  /*0c90*/  MOV R22, 0x1e8 ;  /* 0x000001e800167802 */ /* 0x000fe20000000f00 */
[----:B------:R-:W2:Y:S01]  /*0ca0*/  LDCU.64 UR4, c[0x4][0x188] ;  /* 0x01003100ff0477ac */ /* 0x000ea20008000a00 */
[----:B-1----:R-:W-:-:S05]  /*0cb0*/  IMAD.WIDE.U32 R16, R19, 0x4, R16 ;  /* 0x0000000413107825 */ /* 0x002fca00078e0010 */
[----:B0-----:R-:W3:Y:S01]  /*0cc0*/  LDG.E R0, desc[UR36][R16.64] ;  /* 0x0000002410007981 */ /* 0x001ee2000c1e1900 */
[----:B------:R0:W1:Y:S01]  /*0cd0*/  LDC.64 R8, c[0x4][R22] ;  /* 0x0100000016087b82 */ /* 0x0000620000000a00 */
[----:B--2---:R-:W-:Y:S01]  /*0ce0*/  IMAD.U32 R4, RZ, RZ, UR4 ;  /* 0x00000004ff047e24 */ /* 0x004fe2000f8e00ff */
[----:B------:R-:W-:Y:S01]  /*0cf0*/  MOV R5, UR5 ;  /* 0x0000000500057c02 */ /* 0x000fe20008000f00 */
[----:B------:R-:W-:Y:S02]  /*0d00*/  IMAD.MOV.U32 R6, RZ, RZ, R18 ;  /* 0x000000ffff067224 */ /* 0x000fe400078e0012 */
[----:B------:R-:W-:Y:S01]  /*0d10*/  IMAD.MOV.U32 R7, RZ, RZ, R2 ;  /* 0x000000ffff077224 */ /* 0x000fe200078e0002 */
[----:B-1-3--:R0:W-:Y:S06]  /*0d20*/  STL [R1], R0 ;  /* 0x0000000001007387 */ /* 0x00a1ec0000100800 */
[----:B------:R-:W-:-:S07]  /*0d30*/  LEPC R20, `(.L_x_1301) ;  /* 0x000000001014794e */ /* 0x000fce0000000000 */
[----:B0-----:R-:W-:Y:S05]  /*0d40*/  CALL.ABS.NOINC R8 ;  /* 0x0000000008007343 */ /* 0x001fea0003c00000 */
.L_x_1301:
        /* <DEDUP_REMOVED lines=10> */
.L_x_1302:
        /* <DEDUP_REMOVED lines=10> */
.L_x_1303:
        /* <DEDUP_REMOVED lines=10> */
.L_x_1304:
        /* <DEDUP_REMOVED lines=10> */
.L_x_1305:
        /* <DEDUP_REMOVED lines=10> */
.L_x_1306:
        /* <DEDUP_REMOVED lines=10> */
.L_x_1307:
        /* <DEDUP_REMOVED lines=10> */
.L_x_1308:
[----:B------:R-:W-:-:S07]  /*11b0*/  VIADD R19, R19, 0x8 ;  /* 0x0000000813137836 */ /* 0x000fce0000000000 */
.L_x_1300:
[----:B------:R-:W-:-:S13]  /*11c0*/  ISETP.NE.AND P0, PT, R23, RZ, PT ;  /* 0x000000ff1700720c */ /* 0x000fda0003f05270 */
[----:B------:R-:W-:Y:S05]  /*11d0*/  @!P0 BRA `(.L_x_1299) ;  /* 0x0000000400248947 */ /* 0x000fea0003800000 */
[----:B------:R-:W1:Y:S01]  /*11e0*/  LDC R0, c[0x0][0x388] ;  /* 0x0000e200ff007b82 */ /* 0x000e620000000800 */
[----:B------:R-:W-:Y:S02]  /*11f0*/  ISETP.GE.U32.AND P0, PT, R23, 0x4, PT ;  /* 0x000000041700780c */ /* 0x000fe40003f06070 */
[----:B-1----:R-:W-:-:S11]  /*1200*/  LOP3.LUT R23, R0, 0x3, RZ, 0xc0, !PT ;  /* 0x0000000300177812 */ /* 0x002fd600078ec0ff */
[----:B------:R-:W-:Y:S05]  /*1210*/  @!P0 BRA `(.L_x_1309) ;  /* 0x0000000000b08947 */ /* 0x000fea0003800000 */
        /* <DEDUP_REMOVED lines=13> */
.L_x_1310:
        /* <DEDUP_REMOVED lines=10> */
.L_x_1311:
        /* <DEDUP_REMOVED lines=10> */
.L_x_1312:
        /* <DEDUP_REMOVED lines=10> */
.L_x_1313:
[----:B------:R-:W-:-:S07]  /*14d0*/  IADD3 R19, PT, PT, R19, 0x4, RZ ;  /* 0x0000000413137810 */ /* 0x000fce0007ffe0ff */
.L_x_1309:
[----:B------:R-:W-:-:S13]  /*14e0*/  ISETP.NE.AND P0, PT, R23, RZ, PT ;  /* 0x000000ff1700720c */ /* 0x000fda0003f05270 */
[----:B------:R-:W-:Y:S05]  /*14f0*/  @!P0 BRA `(.L_x_1299) ;  /* 0x00000000005c8947 */ /* 0x000fea0003800000 */
[----:B------:R-:W1:Y:S01]  /*1500*/  LDC.64 R16, c[0x0][0x380] ;  /* 0x0000e000ff107b82 */ /* 0x000e620000000a00 */
[----:B------:R-:W-:Y:S02]  /*1510*/  IMAD.MOV R23, RZ, RZ, -R23 ;  /* 0x000000ffff177224 */ /* 0x000fe400078e0a17 */
[----:B-1----:R-:W-:-:S07]  /*1520*/  IMAD.WIDE.U32 R16, R19, 0x4, R16 ;  /* 0x0000000413107825 */ /* 0x002fce00078e0010 */
.L_x_1315:
[----:B------:R-:W-:Y:S01]  /*1530*/  IMAD.MOV.U32 R10, RZ, RZ, R16 ;  /* 0x000000ffff0a7224 */ /* 0x000fe200078e0010 */
[----:B------:R-:W-:Y:S01]  /*1540*/  MOV R11, R17 ;  /* 0x00000011000b7202 */ /* 0x000fe20000000f00 */
[----:B------:R-:W1:Y:S04]  /*1550*/  LDCU.64 UR4, c[0x4][0x188] ;  /* 0x01003100ff0477ac */ /* 0x000e680008000a00 */
[----:B0-----:R-:W2:Y:S01]  /*1560*/  LDG.E R0, desc[UR36][R10.64] ;  /* 0x000000240a007981 */ /* 0x001ea2000c1e1900 */
[----:B------:R-:W-:Y:S01]  /*1570*/  MOV R8, 0x1e8 ;  /* 0x000001e800087802 */ /* 0x000fe20000000f00 */
[----:B------:R-:W-:Y:S02]  /*1580*/  VIADD R23, R23, 0x1 ;  /* 0x0000000117177836 */ /* 0x000fe40000000000 */
[----:B------:R-:W-:-:S02]  /*1590*/  IMAD.MOV.U32 R6, RZ, RZ, R18 ;  /* 0x000000ffff067224 */ /* 0x000fc400078e0012 */
[----:B------:R-:W-:Y:S01]  /*15a0*/  IMAD.MOV.U32 R7, RZ, RZ, R2 ;  /* 0x000000ffff077224 */ /* 0x000fe200078e0002 */
[----:B------:R-:W0:Y:S01]  /*15b0*/  LDC.64 R8, c[0x4][R8] ;  /* 0x0100000008087b82 */ /* 0x000e220000000a00 */
[----:B------:R-:W-:Y:S01]  /*15c0*/  ISETP.NE.AND P0, PT, R23, RZ, PT ;  /* 0x000000ff1700720c */ /* 0x000fe20003f05270 */
[----:B-1----:R-:W-:Y:S01]  /*15d0*/  IMAD.U32 R4, RZ, RZ, UR4 ;  /* 0x00000004ff047e24 */ /* 0x002fe2000f8e00ff */
[----:B------:R-:W-:Y:S01]  /*15e0*/  MOV R5, UR5 ;  /* 0x0000000500057c02 */ /* 0x000fe20008000f00 */
[----:B--2---:R1:W-:Y:S02]  /*15f0*/  STL [R1], R0 ;  /* 0x0000000001007387 */ /* 0x0043e40000100800 */
[----:B01----:R-:W-:-:S08]  /*1600*/  P2R R0, PR, RZ, 0x1 ;  /* 0x00000001ff007803 */ /* 0x003fd00000000000 */
[----:B------:R-:W-:-:S07]  /*1610*/  LEPC R20, `(.L_x_1314) ;  /* 0x000000001014794e */ /* 0x000fce0000000000 */
[----:B------:R-:W-:Y:S05]  /*1620*/  CALL.ABS.NOINC R8 ;  /* 0x0000000008007343 */ /* 0x000fea0003c00000 */
.L_x_1314:
[----:B------:R-:W-:Y:S02]  /*1630*/  ISETP.NE.AND P6, PT, R23, RZ, PT ;  /* 0x000000ff1700720c */ /* 0x000fe40003fc5270 */
[----:B------:R-:W-:-:S04]  /*1640*/  IADD3 R16, P0, PT, R16, 0x4, RZ ;  /* 0x0000000410107810 */ /* 0x000fc80007f1e0ff */
[----:B------:R-:W-:-:S07]  /*1650*/  IADD3.X R17, PT, PT, RZ, R17, RZ, P0, !PT ;  /* 0x00000011ff117210 */ /* 0x000fce00007fe4ff */
[----:B------:R-:W-:Y:S05]  /*1660*/  @P6 BRA `(.L_x_1315) ;  /* 0xfffffffc00b06947 */ /* 0x000fea000383ffff */
.L_x_1299:
[----:B0-----:R-:W-:Y:S05]  /*1670*/  BSYNC.RECONVERGENT B6 ;  /* 0x0000000000067941 */ /* 0x001fea0003800200 */
.L_x_1280:
        /* <DEDUP_REMOVED lines=8> */
.L_x_1316:
[----:B------:R-:W-:Y:S05]  /*1700*/  EXIT ;  /* 0x000000000000794d */ /* 0x000fea0003800000 */
.L_x_1317:
        /* <DEDUP_REMOVED lines=15> */
.L_x_1657:


//--------------------- .text._Z28find_i_extension_project_numiPiS_S_S_S_S_S_S_i --------------------------
	.section	.text._Z28find_i_extension_project_numiPiS_S_S_S_S_S_S_i,"ax",@progbits
	.align	128
        .global         _Z28find_i_extension_project_numiPiS_S_S_S_S_S_S_i
        .type           _Z28find_i_extension_project_numiPiS_S_S_S_S_S_S_i,@function
        .size           _Z28find_i_extension_project_numiPiS_S_S_S_S_S_S_i,(.L_x_1658 - _Z28find_i_extension_project_numiPiS_S_S_S_S_S_S_i)
        .other          _Z28find_i_extension_project_numiPiS_S_S_S_S_S_S_i,@"STO_CUDA_ENTRY STV_DEFAULT"
_Z28find_i_extension_project_numiPiS_S_S_S_S_S_S_i:
.text._Z28find_i_extension_project_numiPiS_S_S_S_S_S_S_i:
[----:B------:R-:W-:Y:S01]  /*0000*/  LDC R1, c[0x0][0x37c] ;  /* 0x0000df00ff017b82 */ /* 0x000fe20000000800 */
[----:B------:R-:W0:Y:S07]  /*0010*/  S2R R11, SR_CTAID.X ;  /* 0x00000000000b7919 */ /* 0x000e2e0000002500 */
[----:B------:R-:W0:Y:S01]  /*0020*/  LDC.64 R4, c[0x0][0x3b0] ;  /* 0x0000ec00ff047b82 */ /* 0x000e220000000a00 */
[----:B------:R-:W1:Y:S01]  /*0030*/  LDCU.64 UR4, c[0x0][0x358] ;  /* 0x00006b00ff0477ac */ /* 0x000e620008000a00 */
[----:B------:R-:W2:Y:S06]  /*0040*/  S2R R15, SR_TID.X ;  /* 0x00000000000f7919 */ /* 0x000eac0000002100 */
[----:B------:R-:W3:Y:S01]  /*0050*/  LDC.64 R8, c[0x0][0x3b8] ;  /* 0x0000ee00ff087b82 */ /* 0x000ee20000000a00 */
[----:B0-----:R-:W-:-:S05]  /*0060*/  IMAD.WIDE.U32 R4, R11, 0x4, R4 ;  /* 0x000000040b047825 */ /* 0x001fca00078e0004 */
[----:B-1----:R-:W4:Y:S04]  /*0070*/  LDG.E.CONSTANT R3, desc[UR4][R4.64+0x4] ;  /* 0x0000040404037981 */ /* 0x002f28000c1e9900 */
[----:B------:R-:W4:Y:S02]  /*0080*/  LDG.E.CONSTANT R0, desc[UR4][R4.64] ;  /* 0x0000000404007981 */ /* 0x000f24000c1e9900 */
[----:B----4-:R-:W-:-:S05]  /*0090*/  IMAD.IADD R2, R3, 0x1, -R0 ;  /* 0x0000000103027824 */ /* 0x010fca00078e0a00 */
[----:B--2---:R-:W-:-:S13]  /*00a0*/  ISETP.GE.AND P0, PT, R15, R2, PT ;  /* 0x000000020f00720c */ /* 0x004fda0003f06270 */
[----:B---3--:R-:W-:Y:S05]  /*00b0*/  @P0 EXIT ;  /* 0x000000000000094d */ /* 0x008fea0003800000 */
[----:B------:R-:W-:Y:S01]  /*00c0*/  IMAD.WIDE.U32 R8, R11, 0x4, R8 ;  /* 0x000000040b087825 */ /* 0x000fe200078e0008 */
[----:B------:R-:W0:Y:S08]  /*00d0*/  LDC.64 R12, c[0x0][0x3a0] ;  /* 0x0000e800ff0c7b82 */ /* 0x000e300000000a00 */
[----:B------:R-:W1:Y:S01]  /*00e0*/  LDC.64 R6, c[0x0][0x3c0] ;  /* 0x0000f000ff067b82 */ /* 0x000e620000000a00 */
[----:B------:R-:W0:Y:S07]  /*00f0*/  LDG.E.CONSTANT R9, desc[UR4][R8.64] ;  /* 0x0000000408097981 */ /* 0x000e2e000c1e9900 */
[----:B------:R-:W2:Y:S01]  /*0100*/  LDC.64 R4, c[0x0][0x398] ;  /* 0x0000e600ff047b82 */ /* 0x000ea20000000a00 */
[----:B------:R-:W3:Y:S01]  /*0110*/  LDCU UR6, c[0x0][0x360] ;  /* 0x00006c00ff0677ac */ /* 0x000ee20008000800 */
[----:B------:R-:W4:Y:S01]  /*0120*/  LDCU.64 UR10, c[0x0][0x390] ;  /* 0x00007200ff0a77ac */ /* 0x000f220008000a00 */
[----:B------:R-:W0:Y:S02]  /*0130*/  LDCU.64 UR12, c[0x0][0x388] ;  /* 0x00007100ff0c77ac */ /* 0x000e240008000a00 */
[----:B0-----:R-:W-:-:S05]  /*0140*/  IMAD.WIDE R12, R9, 0x4, R12 ;  /* 0x00000004090c7825 */ /* 0x001fca00078e020c */
[----:B------:R0:W5:Y:S01]  /*0150*/  LDG.E.CONSTANT R3, desc[UR4][R12.64] ;  /* 0x000000040c037981 */ /* 0x000162000c1e9900 */
[----:B-1----:R-:W-:-:S04]  /*0160*/  IMAD.WIDE.U32 R6, R11, 0x4, R6 ;  /* 0x000000040b067825 */ /* 0x002fc800078e0006 */
[----:B--2---:R-:W-:-:S04]  /*0170*/  IMAD.WIDE R4, R9, 0x4, R4 ;  /* 0x0000000409047825 */ /* 0x004fc800078e0204 */
[----:B---34-:R-:W-:-:S07]  /*0180*/  IMAD.MOV.U32 R11, RZ, RZ, R15 ;  /* 0x000000ffff0b7224 */ /* 0x018fce00078e000f */
.L_x_1322:
[----:B0-----:R-:W0:Y:S01]  /*0190*/  LDC.64 R12, c[0x0][0x3a8] ;  /* 0x0000ea00ff0c7b82 */ /* 0x001e220000000a00 */
[----:B------:R-:W-:-:S07]  /*01a0*/  IMAD.IADD R9, R0, 0x1, R11 ;  /* 0x0000000100097824 */ /* 0x000fce00078e020b */
[----:B------:R-:W1:Y:S01]  /*01b0*/  LDC R14, c[0x0][0x380] ;  /* 0x0000e000ff0e7b82 */ /* 0x000e620000000800 */
[----:B0-----:R-:W-:-:S07]  /*01c0*/  IMAD.WIDE R12, R9, 0x4, R12 ;  /* 0x00000004090c7825 */ /* 0x001fce00078e020c */
[----:B------:R-:W0:Y:S01]  /*01d0*/  LDC.64 R8, c[0x0][0x390] ;  /* 0x0000e400ff087b82 */ /* 0x000e220000000a00 */
[----:B------:R-:W2:Y:S01]  /*01e0*/  LDG.E.CONSTANT R15, desc[UR4][R12.64] ;  /* 0x000000040c0f7981 */ /* 0x000ea2000c1e9900 */
[----:B------:R-:W-:Y:S01]  /*01f0*/  VIADD R11, R11, UR6 ;  /* 0x000000060b0b7c36 */ /* 0x000fe20008000000 */
[----:B------:R-:W-:Y:S04]  /*0200*/  BSSY.RECONVERGENT B0, `(.L_x_1318) ;  /* 0x0000027000007945 */ /* 0x000fe80003800200 */
[----:B------:R-:W-:Y:S01]  /*0210*/  BSSY.RELIABLE B1, `(.L_x_1319) ;  /* 0x000001f000017945 */ /* 0x000fe20003800100 */
[----:B------:R-:W-:Y:S02]  /*0220*/  ISETP.GE.AND P0, PT, R11, R2, PT ;  /* 0x000000020b00720c */ /* 0x000fe40003f06270 */
[----:B012---:R-:W-:-:S11]  /*0230*/  MOV R16, R15 ;  /* 0x0000000f00107202 */ /* 0x007fd60000000f00 */
.L_x_1321:
[----:B------:R-:W-:-:S05]  /*0240*/  VIADD R10, R16, 0x1 ;  /* 0x00000001100a7836 */ /* 0x000fca0000000000 */
[----:B-----5:R-:W-:-:S13]  /*0250*/  ISETP.GE.AND P1, PT, R10, R3, PT ;  /* 0x000000030a00720c */ /* 0x020fda0003f26270 */
[----:B------:R-:W-:Y:S05]  /*0260*/  @P1 BREAK.RELIABLE B1 ;  /* 0x0000000000011942 */ /* 0x000fea0003800100 */
[----:B------:R-:W-:Y:S05]  /*0270*/  @P1 BRA `(.L_x_1320) ;  /* 0x00000000007c1947 */ /* 0x000fea0003800000 */
[----:B------:R-:W2:Y:S01]  /*0280*/  LDG.E.CONSTANT R12, desc[UR4][R4.64] ;  /* 0x00000004040c7981 */ /* 0x000ea2000c1e9900 */
[----:B------:R-:W-:Y:S02]  /*0290*/  SHF.R.S32.HI R13, RZ, 0x1f, R16 ;  /* 0x0000001fff0d7819 */ /* 0x000fe40000011410 */
[C---:B--2---:R-:W-:Y:S02]  /*02a0*/  IADD3 R16, P1, PT, R12.reuse, R16, RZ ;  /* 0x000000100c107210 */ /* 0x044fe40007f3e0ff */
[----:B------:R-:W-:Y:S02]  /*02b0*/  IADD3 R17, PT, PT, R15, R12, RZ ;  /* 0x0000000c0f117210 */ /* 0x000fe40007ffe0ff */
[----:B------:R-:W-:Y:S01]  /*02c0*/  LEA.HI.X.SX32 R13, R12, R13, 0x1, P1 ;  /* 0x0000000d0c0d7211 */ /* 0x000fe200008f0eff */
[----:B------:R-:W-:-:S03]  /*02d0*/  IMAD.SHL.U32 R19, R16, 0x4, RZ ;  /* 0x0000000410137824 */ /* 0x000fc600078e00ff */
[----:B------:R-:W-:Y:S01]  /*02e0*/  SHF.L.U64.HI R18, R16, 0x2, R13 ;  /* 0x0000000210127819 */ /* 0x000fe2000001020d */
[----:B------:R-:W-:Y:S01]  /*02f0*/  IMAD.WIDE R16, R17, 0x4, R8 ;  /* 0x0000000411107825 */ /* 0x000fe200078e0208 */
[----:B------:R-:W-:-:S04]  /*0300*/  IADD3 R12, P1, PT, R19, UR10, RZ ;  /* 0x0000000a130c7c10 */ /* 0x000fc8000ff3e0ff */
[----:B------:R-:W-:Y:S01]  /*0310*/  IADD3.X R13, PT, PT, R18, UR11, RZ, P1, !PT ;  /* 0x0000000b120d7c10 */ /* 0x000fe20008ffe4ff */
[----:B------:R-:W2:Y:S04]  /*0320*/  LDG.E.CONSTANT R17, desc[UR4][R16.64] ;  /* 0x0000000410117981 */ /* 0x000ea8000c1e9900 */
[----:B------:R-:W2:Y:S02]  /*0330*/  LDG.E.CONSTANT R12, desc[UR4][R12.64+0x4] ;  /* 0x000004040c0c7981 */ /* 0x000ea4000c1e9900 */
[----:B--2---:R-:W-:-:S13]  /*0340*/  ISETP.NE.AND P1, PT, R12, R17, PT ;  /* 0x000000110c00720c */ /* 0x004fda0003f25270 */
[----:B------:R-:W-:Y:S05]  /*0350*/  @P1 BREAK.RELIABLE B1 ;  /* 0x0000000000011942 */ /* 0x000fea0003800100 */
[----:B------:R-:W-:Y:S05]  /*0360*/  @P1 BRA `(.L_x_1320) ;  /* 0x0000000000401947 */ /* 0x000fea0003800000 */
[----:B------:R-:W-:-:S04]  /*0370*/  IADD3 R12, P1, PT, R19, UR12, RZ ;  /* 0x0000000c130c7c10 */ /* 0x000fc8000ff3e0ff */
[----:B------:R-:W-:-:S06]  /*0380*/  IADD3.X R13, PT, PT, R18, UR13, RZ, P1, !PT ;  /* 0x0000000d120d7c10 */ /* 0x000fcc0008ffe4ff */
        /* <DEDUP_REMOVED lines=8> */
.L_x_1319:
[----:B------:R-:W0:Y:S01]  /*0410*/  S2R R8, SR_LANEID ;  /* 0x0000000000087919 */ /* 0x000e220000000000 */
[----:B------:R-:W-:Y:S02]  /*0420*/  VOTEU.ANY UR7, UPT, PT ;  /* 0x0000000000077886 */ /* 0x000fe400038e0100 */
[----:B------:R-:W-:Y:S02]  /*0430*/  UFLO.U32 UR8, UR7 ;  /* 0x00000007000872bd */ /* 0x000fe400080e0000 */
[----:B------:R-:W1:Y:S04]  /*0440*/  POPC R9, UR7 ;  /* 0x0000000700097d09 */ /* 0x000e680008000000 */
[----:B0-----:R-:W-:-:S13]  /*0450*/  ISETP.EQ.U32.AND P1, PT, R8, UR8, PT ;  /* 0x0000000808007c0c */ /* 0x001fda000bf22070 */
[----:B-1----:R0:W-:Y:S02]  /*0460*/  @P1 REDG.E.ADD.STRONG.GPU desc[UR4][R6.64], R9 ;  /* 0x000000090600198e */ /* 0x0021e4000c12e104 */
.L_x_1320:
[----:B------:R-:W-:Y:S05]  /*0470*/  BSYNC.RECONVERGENT B0 ;  /* 0x0000000000007941 */ /* 0x000fea0003800200 */
.L_x_1318:
[----:B------:R-:W-:Y:S05]  /*0480*/  @!P0 BRA `(.L_x_1322) ;  /* 0xfffffffc00408947 */ /* 0x000fea000383ffff */
[----:B------:R-:W-:Y:S05]  /*0490*/  EXIT ;  /* 0x000000000000794d */ /* 0x000fea0003800000 */
.L_x_1323:
        /* <DEDUP_REMOVED lines=14> */
.L_x_1658:


//--------------------- .text._Z28find_s_extension_project_numPiS_S_S_S_S_S_S_S_S_S_S_iS_iS_i --------------------------
	.section	.text._Z28find_s_extension_project_numPiS_S_S_S_S_S_S_S_S_S_S_iS_iS_i,"ax",@progbits
	.align	128
        .global         _Z28find_s_extension_project_numPiS_S_S_S_S_S_S_S_S_S_S_iS_iS_i
        .type           _Z28find_s_extension_project_numPiS_S_S_S_S_S_S_S_S_S_S_iS_iS_i,@function
        .size           _Z28find_s_extension_project_numPiS_S_S_S_S_S_S_S_S_S_S_iS_iS_i,(.L_x_1659 - _Z28find_s_extension_project_numPiS_S_S_S_S_S_S_S_S_S_S_iS_iS_i)
        .other          _Z28find_s_extension_project_numPiS_S_S_S_S_S_S_S_S_S_S_iS_iS_i,@"STO_CUDA_ENTRY STV_DEFAULT"
_Z28find_s_extension_project_numPiS_S_S_S_S_S_S_S_S_S_S_iS_iS_i:
.text._Z28find_s_extension_project_numPiS_S_S_S_S_S_S_S_S_S_S_iS_iS_i:
[----:B------:R-:W-:Y:S01]  /*0000*/  LDC R1, c[0x0][0x37c] ;  /* 0x0000df00ff017b82 */ /* 0x000fe20000000800 */
[----:B------:R-:W0:Y:S07]  /*0010*/  S2R R5, SR_TID.X ;  /* 0x0000000000057919 */ /* 0x000e2e0000002100 */
[----:B------:R-:W0:Y:S01]  /*0020*/  S2UR UR6, SR_CTAID.X ;  /* 0x00000000000679c3 */ /* 0x000e220000002500 */
[----:B------:R-:W1:Y:S07]  /*0030*/  LDCU.64 UR4, c[0x0][0x358] ;  /* 0x00006b00ff0477ac */ /* 0x000e6e0008000a00 */
[----:B------:R-:W0:Y:S08]  /*0040*/  LDC R0, c[0x0][0x360] ;  /* 0x0000d800ff007b82 */ /* 0x000e300000000800 */
[----:B------:R-:W2:Y:S08]  /*0050*/  LDC.64 R2, c[0x0][0x3e8] ;  /* 0x0000fa00ff027b82 */ /* 0x000eb00000000a00 */
[----:B------:R-:W3:Y:S01]  /*0060*/  LDC.64 R8, c[0x0][0x3b8] ;  /* 0x0000ee00ff087b82 */ /* 0x000ee20000000a00 */
[----:B0-----:R-:W-:-:S07]  /*0070*/  IMAD R0, R0, UR6, R5 ;  /* 0x0000000600007c24 */ /* 0x001fce000f8e0205 */
[----:B------:R-:W0:Y:S01]  /*0080*/  LDC.64 R6, c[0x0][0x3d0] ;  /* 0x0000f400ff067b82 */ /* 0x000e220000000a00 */
[----:B------:R-:W4:Y:S01]  /*0090*/  LDCU.64 UR6, c[0x0][0x3a8] ;  /* 0x00007500ff0677ac */ /* 0x000f220008000a00 */
[----:B--2---:R-:W-:-:S06]  /*00a0*/  IMAD.WIDE R2, R0, 0x4, R2 ;  /* 0x0000000400027825 */ /* 0x004fcc00078e0202 */
[----:B------:R-:W2:Y:S01]  /*00b0*/  LDC.64 R4, c[0x0][0x3d8] ;  /* 0x0000f600ff047b82 */ /* 0x000ea20000000a00 */
[----:B-1----:R-:W3:Y:S07]  /*00c0*/  LDG.E.CONSTANT R3, desc[UR4][R2.64] ;  /* 0x0000000402037981 */ /* 0x002eee000c1e9900 */
[----:B------:R-:W1:Y:S01]  /*00d0*/  LDC.64 R10, c[0x0][0x3b0] ;  /* 0x0000ec00ff0a7b82 */ /* 0x000e620000000a00 */
[----:B--2---:R-:W-:-:S06]  /*00e0*/  IMAD.WIDE R4, R0, 0x4, R4 ;  /* 0x0000000400047825 */ /* 0x004fcc00078e0204 */
[----:B------:R-:W0:Y:S01]  /*00f0*/  LDG.E.CONSTANT R5, desc[UR4][R4.64] ;  /* 0x0000000404057981 */ /* 0x000e22000c1e9900 */
[----:B---3--:R-:W-:-:S06]  /*0100*/  IMAD.WIDE R8, R3, 0x4, R8 ;  /* 0x0000000403087825 */ /* 0x008fcc00078e0208 */
[----:B------:R-:W2:Y:S01]  /*0110*/  LDG.E.CONSTANT R8, desc[UR4][R8.64] ;  /* 0x0000000408087981 */ /* 0x000ea2000c1e9900 */
[----:B0-----:R-:W-:Y:S01]  /*0120*/  IMAD.WIDE R6, R5, 0x4, R6 ;  /* 0x0000000405067825 */ /* 0x001fe200078e0206 */
[----:B--2---:R-:W-:-:S13]  /*0130*/  ISETP.GE.AND P0, PT, R8, 0x1, PT ;  /* 0x000000010800780c */ /* 0x004fda0003f06270 */
[----:B-1--4-:R-:W-:Y:S05]  /*0140*/  @!P0 BRA `(.L_x_1324) ;  /* 0x0000000000548947 */ /* 0x012fea0003800000 */
[----:B------:R-:W-:Y:S01]  /*0150*/  IMAD.WIDE R4, R3, 0x4, R10 ;  /* 0x0000000403047825 */ /* 0x000fe200078e020a */
[----:B------:R0:W5:Y:S01]  /*0160*/  LDG.E.CONSTANT R2, desc[UR4][R6.64] ;  /* 0x0000000406027981 */ /* 0x000162000c1e9900 */
[----:B------:R-:W1:Y:S04]  /*0170*/  LDC R11, c[0x0][0x3e0] ;  /* 0x0000f800ff0b7b82 */ /* 0x000e680000000800 */
[----:B------:R0:W5:Y:S01]  /*0180*/  LDG.E.CONSTANT R4, desc[UR4][R4.64] ;  /* 0x0000000404047981 */ /* 0x000162000c1e9900 */
[----:B------:R-:W-:Y:S01]  /*0190*/  BSSY.RECONVERGENT B0, `(.L_x_1325) ;  /* 0x0000015000007945 */ /* 0x000fe20003800200 */
[----:B------:R-:W-:Y:S01]  /*01a0*/  IADD3 R8, PT, PT, R8, -0x1, RZ ;  /* 0xffffffff08087810 */ /* 0x000fe20007ffe0ff */
[----:B------:R-:W-:-:S07]  /*01b0*/  IMAD.MOV.U32 R9, RZ, RZ, RZ ;  /* 0x000000ffff097224 */ /* 0x000fce00078e00ff */
.L_x_1327:
[----:B0-----:R-:W-:-:S04]  /*01c0*/  IADD3 R5, PT, PT, R9, R8, RZ ;  /* 0x0000000809057210 */ /* 0x001fc80007ffe0ff */
[----:B------:R-:W-:-:S04]  /*01d0*/  SHF.R.U32.HI R5, RZ, 0x1, R5 ;  /* 0x00000001ff057819 */ /* 0x000fc80000011605 */
[----:B-----5:R-:W-:-:S04]  /*01e0*/  IADD3 R7, P0, PT, R4, R5, RZ ;  /* 0x0000000504077210 */ /* 0x020fc80007f1e0ff */
[----:B------:R-:W-:Y:S02]  /*01f0*/  LEA.HI.X.SX32 R10, R4, RZ, 0x1, P0 ;  /* 0x000000ff040a7211 */ /* 0x000fe400000f0eff */
[----:B------:R-:W-:-:S04]  /*0200*/  LEA R6, P0, R7, UR6, 0x2 ;  /* 0x0000000607067c11 */ /* 0x000fc8000f8010ff */
[----:B------:R-:W-:-:S05]  /*0210*/  LEA.HI.X R7, R7, UR7, R10, 0x2, P0 ;  /* 0x0000000707077c11 */ /* 0x000fca00080f140a */
[----:B------:R-:W1:Y:S02]  /*0220*/  LDG.E.CONSTANT R6, desc[UR4][R6.64] ;  /* 0x0000000406067981 */ /* 0x000e64000c1e9900 */
[----:B-1----:R-:W-:-:S13]  /*0230*/  ISETP.NE.AND P0, PT, R6, R11, PT ;  /* 0x0000000b0600720c */ /* 0x002fda0003f05270 */
[----:B------:R-:W-:Y:S05]  /*0240*/  @!P0 BRA `(.L_x_1326) ;  /* 0x0000000000248947 */ /* 0x000fea0003800000 */
[----:B------:R-:W-:-:S13]  /*0250*/  ISETP.GE.AND P0, PT, R6, R11, PT ;  /* 0x0000000b0600720c */ /* 0x000fda0003f06270 */
[C---:B------:R-:W-:Y:S01]  /*0260*/  @!P0 VIADD R9, R5.reuse, 0x1 ;  /* 0x0000000105098836 */ /* 0x040fe20000000000 */
[----:B------:R-:W-:-:S04]  /*0270*/  @P0 IADD3 R8, PT, PT, R5, -0x1, RZ ;  /* 0xffffffff05080810 */ /* 0x000fc80007ffe0ff */
[----:B------:R-:W-:-:S13]  /*0280*/  ISETP.GT.AND P0, PT, R9, R8, PT ;  /* 0x000000080900720c */ /* 0x000fda0003f04270 */
[----:B------:R-:W-:Y:S05]  /*0290*/  @!P0 BRA `(.L_x_1327) ;  /* 0xfffffffc00c88947 */ /* 0x000fea000383ffff */
.L_x_1324:
[----:B------:R-:W0:Y:S02]  /*02a0*/  LDC.64 R2, c[0x0][0x3f8] ;  /* 0x0000fe00ff027b82 */ /* 0x000e240000000a00 */
[----:B0-----:R-:W-:-:S05]  /*02b0*/  IMAD.WIDE R2, R0, 0x4, R2 ;  /* 0x0000000400027825 */ /* 0x001fca00078e0202 */
[----:B------:R-:W-:Y:S01]  /*02c0*/  STG.E desc[UR4][R2.64], RZ ;  /* 0x000000ff02007986 */ /* 0x000fe2000c101904 */
[----:B------:R-:W-:Y:S05]  /*02d0*/  EXIT ;  /* 0x000000000000794d */ /* 0x000fea0003800000 */
.L_x_1326:
[----:B------:R-:W-:Y:S05]  /*02e0*/  BSYNC.RECONVERGENT B0 ;  /* 0x0000000000007941 */ /* 0x000fea0003800200 */
.L_x_1325:
[----:B------:R-:W0:Y:S08]  /*02f0*/  LDC.64 R6, c[0x0][0x3c8] ;  /* 0x0000f200ff067b82 */ /* 0x000e300000000a00 */
[----:B------:R-:W1:Y:S01]  /*0300*/  LDC.64 R8, c[0x0][0x3c0] ;  /* 0x0000f000ff087b82 */ /* 0x000e620000000a00 */
[----:B0-----:R-:W-:-:S06]  /*0310*/  IMAD.WIDE R6, R3, 0x4, R6 ;  /* 0x0000000403067825 */ /* 0x001fcc00078e0206 */
[----:B------:R-:W2:Y:S02]  /*0320*/  LDG.E.CONSTANT R6, desc[UR4][R6.64] ;  /* 0x0000000406067981 */ /* 0x000ea4000c1e9900 */
[----:B--2---:R-:W-:-:S04]  /*0330*/  IMAD.IADD R11, R5, 0x1, R6 ;  /* 0x00000001050b7824 */ /* 0x004fc800078e0206 */
[----:B-1----:R-:W-:-:S05]  /*0340*/  IMAD.WIDE R8, R11, 0x4, R8 ;  /* 0x000000040b087825 */ /* 0x002fca00078e0208 */
[----:B------:R-:W2:Y:S02]  /*0350*/  LDG.E.CONSTANT R4, desc[UR4][R8.64] ;  /* 0x0000000408047981 */ /* 0x000ea4000c1e9900 */
[----:B--2---:R-:W-:-:S13]  /*0360*/  ISETP.GE.AND P0, PT, R4, 0x1, PT ;  /* 0x000000010400780c */ /* 0x004fda0003f06270 */
[----:B------:R-:W-:Y:S05]  /*0370*/  @!P0 EXIT ;  /* 0x000000000000894d */ /* 0x000fea0003800000 */
[----:B------:R-:W0:Y:S08]  /*0380*/  LDC.64 R14, c[0x0][0x398] ;  /* 0x0000e600ff0e7b82 */ /* 0x000e300000000a00 */
[----:B------:R-:W1:Y:S08]  /*0390*/  LDC.64 R16, c[0x0][0x3a0] ;  /* 0x0000e800ff107b82 */ /* 0x000e700000000a00 */
[----:B------:R-:W2:Y:S01]  /*03a0*/  LDC.64 R10, c[0x0][0x388] ;  /* 0x0000e200ff0a7b82 */ /* 0x000ea20000000a00 */
[----:B0-----:R-:W-:-:S07]  /*03b0*/  IMAD.WIDE R14, R3, 0x4, R14 ;  /* 0x00000004030e7825 */ /* 0x001fce00078e020e */
[----:B------:R-:W0:Y:S01]  /*03c0*/  LDC.64 R12, c[0x0][0x3f8] ;  /* 0x0000fe00ff0c7b82 */ /* 0x000e220000000a00 */
[----:B------:R-:W3:Y:S07]  /*03d0*/  LDG.E.CONSTANT R14, desc[UR4][R14.64] ;  /* 0x000000040e0e7981 */ /* 0x000eee000c1e9900 */
[----:B------:R-:W4:Y:S08]  /*03e0*/  LDC.64 R8, c[0x0][0x390] ;  /* 0x0000e400ff087b82 */ /* 0x000f300000000a00 */
[----:B------:R-:W0:Y:S01]  /*03f0*/  LDC.64 R6, c[0x0][0x380] ;  /* 0x0000e000ff067b82 */ /* 0x000e220000000a00 */
[----:B---3--:R-:W-:-:S05]  /*0400*/  IADD3 R5, PT, PT, R5, R14, RZ ;  /* 0x0000000e05057210 */ /* 0x008fca0007ffe0ff */
[----:B-1----:R-:W-:-:S05]  /*0410*/  IMAD.WIDE R16, R5, 0x4, R16 ;  /* 0x0000000405107825 */ /* 0x002fca00078e0210 */
[----:B------:R1:W5:Y:S01]  /*0420*/  LDG.E.CONSTANT R5, desc[UR4][R16.64] ;  /* 0x0000000410057981 */ /* 0x000362000c1e9900 */
[----:B--2---:R-:W-:-:S04]  /*0430*/  IMAD.WIDE R10, R3, 0x4, R10 ;  /* 0x00000004030a7825 */ /* 0x004fc800078e020a */
[----:B------:R-:W-:Y:S02]  /*0440*/  HFMA2 R3, -RZ, RZ, 0, 0 ;  /* 0x00000000ff037431 */ /* 0x000fe400000001ff */
[----:B0-----:R-:W-:-:S04]  /*0450*/  IMAD.WIDE R12, R0, 0x4, R12 ;  /* 0x00000004000c7825 */ /* 0x001fc800078e020c */
[----:B-1--4-:R-:W-:-:S07]  /*0460*/  VIADD R0, R4, 0xffffffff ;  /* 0xffffffff04007836 */ /* 0x012fce0000000000 */
.L_x_1331:
[----:B-----5:R-:W-:-:S04]  /*0470*/  IMAD.IADD R15, R5, 0x1, R3 ;  /* 0x00000001050f7824 */ /* 0x020fc800078e0203 */
[----:B------:R-:W-:-:S06]  /*0480*/  IMAD.WIDE R14, R15, 0x4, R8 ;  /* 0x000000040f0e7825 */ /* 0x000fcc00078e0208 */
[----:B------:R-:W2:Y:S01]  /*0490*/  LDG.E.CONSTANT R14, desc[UR4][R14.64] ;  /* 0x000000040e0e7981 */ /* 0x000ea2000c1e9900 */
[----:B------:R-:W-:Y:S01]  /*04a0*/  BSSY.RECONVERGENT B0, `(.L_x_1328) ;  /* 0x000000c000007945 */ /* 0x000fe20003800200 */
[----:B--2---:R-:W-:-:S13]  /*04b0*/  ISETP.GE.AND P0, PT, R2, R14, PT ;  /* 0x0000000e0200720c */ /* 0x004fda0003f06270 */
[----:B------:R-:W-:Y:S05]  /*04c0*/  @P0 BRA `(.L_x_1329) ;  /* 0x0000000000240947 */ /* 0x000fea0003800000 */
[----:B------:R-:W2:Y:S02]  /*04d0*/  LDG.E.CONSTANT R15, desc[UR4][R10.64] ;  /* 0x000000040a0f7981 */ /* 0x000ea4000c1e9900 */
[----:B--2---:R-:W-:Y:S01]  /*04e0*/  IADD3 R17, PT, PT, R2, R15, RZ ;  /* 0x0000000f02117210 */ /* 0x004fe20007ffe0ff */
[----:B------:R-:W-:-:S04]  /*04f0*/  IMAD.IADD R19, R14, 0x1, R15 ;  /* 0x000000010e137824 */ /* 0x000fc800078e020f */
[----:B------:R-:W-:-:S04]  /*0500*/  IMAD.WIDE R14, R17, 0x4, R6 ;  /* 0x00000004110e7825 */ /* 0x000fc800078e0206 */
[----:B------:R-:W-:Y:S02]  /*0510*/  IMAD.WIDE R16, R19, 0x4, R6 ;  /* 0x0000000413107825 */ /* 0x000fe400078e0206 */
[----:B------:R-:W2:Y:S04]  /*0520*/  LDG.E.CONSTANT R14, desc[UR4][R14.64] ;  /* 0x000000040e0e7981 */ /* 0x000ea8000c1e9900 */
[----:B------:R-:W2:Y:S02]  /*0530*/  LDG.E.CONSTANT R17, desc[UR4][R16.64] ;  /* 0x0000000410117981 */ /* 0x000ea4000c1e9900 */
[----:B--2---:R-:W-:-:S13]  /*0540*/  ISETP.GE.AND P0, PT, R14, R17, PT ;  /* 0x000000110e00720c */ /* 0x004fda0003f06270 */
[----:B------:R-:W-:Y:S05]  /*0550*/  @!P0 BRA `(.L_x_1330) ;  /* 0x00000000001c8947 */ /* 0x000fea0003800000 */
.L_x_1329:
[----:B------:R-:W-:Y:S05]  /*0560*/  BSYNC.RECONVERGENT B0 ;  /* 0x0000000000007941 */ /* 0x000fea0003800200 */
.L_x_1328:
[C---:B------:R-:W-:Y:S02]  /*0570*/  ISETP.NE.AND P0, PT, R3.reuse, R0, PT ;  /* 0x000000000300720c */ /* 0x040fe40003f05270 */
[----:B------:R-:W-:-:S11]  /*0580*/  IADD3 R3, PT, PT, R3, 0x1, RZ ;  /* 0x0000000103037810 */ /* 0x000fd60007ffe0ff */
[----:B------:R0:W-:Y:S01]  /*0590*/  @!P0 STG.E desc[UR4][R12.64], RZ ;  /* 0x000000ff0c008986 */ /* 0x0001e2000c101904 */
[----:B------:R-:W-:-:S13]  /*05a0*/  ISETP.NE.AND P0, PT, R3, R4, PT ;  /* 0x000000040300720c */ /* 0x000fda0003f05270 */
[----:B0-----:R-:W-:Y:S05]  /*05b0*/  @P0 BRA `(.L_x_1331) ;  /* 0xfffffffc00ac0947 */ /* 0x001fea000383ffff */
[----:B------:R-:W-:Y:S05]  /*05c0*/  EXIT ;  /* 0x000000000000794d */ /* 0x000fea0003800000 */
.L_x_1330:
[----:B------:R-:W-:-:S05]  /*05d0*/  IADD3 R3, PT, PT, R4, -R3, RZ ;  /* 0x8000000304037210 */ /* 0x000fca0007ffe0ff */
[----:B------:R-:W-:Y:S01]  /*05e0*/  STG.E desc[UR4][R12.64], R3 ;  /* 0x000000030c007986 */ /* 0x000fe2000c101904 */
[----:B------:R-:W-:Y:S05]  /*05f0*/  EXIT ;  /* 0x000000000000794d */ /* 0x000fea0003800000 */
.L_x_1332:
        /* <DEDUP_REMOVED lines=16> */
.L_x_1659:


//--------------------- .text._Z9initArrayPii     --------------------------
	.section	.text._Z9initArrayPii,"ax",@progbits
	.align	128
        .global         _Z9initArrayPii
        .type           _Z9initArrayPii,@function
        .size           _Z9initArrayPii,(.L_x_1660 - _Z9initArrayPii)
        .other          _Z9initArrayPii,@"STO_CUDA_ENTRY STV_DEFAULT"
_Z9initArrayPii:
.text._Z9initArrayPii:
[----:B------:R-:W-:Y:S01]  /*0000*/  LDC R1, c[0x0][0x37c] ;  /* 0x0000df00ff017b82 */ /* 0x000fe20000000800 */
[----:B------:R-:W0:Y:S01]  /*0010*/  S2R R5, SR_CTAID.X ;  /* 0x0000000000057919 */ /* 0x000e220000002500 */
[----:B------:R-:W0:Y:S01]  /*0020*/  LDCU UR4, c[0x0][0x360] ;  /* 0x00006c00ff0477ac */ /* 0x000e220008000800 */
[----:B------:R-:W0:Y:S01]  /*0030*/  S2R R0, SR_TID.X ;  /* 0x0000000000007919 */ /* 0x000e220000002100 */
[----:B------:R-:W1:Y:S01]  /*0040*/  LDCU UR5, c[0x0][0x388] ;  /* 0x00007100ff0577ac */ /* 0x000e620008000800 */
[----:B0-----:R-:W-:-:S05]  /*0050*/  IMAD R5, R5, UR4, R0 ;  /* 0x0000000405057c24 */ /* 0x001fca000f8e0200 */
[----:B-1----:R-:W-:-:S13]  /*0060*/  ISETP.GE.AND P0, PT, R5, UR5, PT ;  /* 0x0000000505007c0c */ /* 0x002fda000bf06270 */
[----:B------:R-:W-:Y:S05]  /*0070*/  @P0 EXIT ;  /* 0x000000000000094d */ /* 0x000fea0003800000 */
[----:B------:R-:W0:Y:S01]  /*0080*/  LDC.64 R2, c[0x0][0x380] ;  /* 0x0000e000ff027b82 */ /* 0x000e220000000a00 */
[----:B------:R-:W1:Y:S01]  /*0090*/  LDCU.64 UR4, c[0x0][0x358] ;  /* 0x00006b00ff0477ac */ /* 0x000e620008000a00 */
[----:B0-----:R-:W-:-:S05]  /*00a0*/  IMAD.WIDE R2, R5, 0x4, R2 ;  /* 0x0000000405027825 */ /* 0x001fca00078e0202 */
[----:B-1----:R-:W-:Y:S01]  /*00b0*/  STG.E desc[UR4][R2.64], R5 ;  /* 0x0000000502007986 */ /* 0x002fe2000c101904 */
[----:B------:R-:W-:Y:S05]  /*00c0*/  EXIT ;  /* 0x000000000000794d */ /* 0x000fea0003800000 */
.L_x_1333:
        /* <DEDUP_REMOVED lines=11> */
.L_x_1660:


//--------------------- .text._Z14fillKeysKernelPiPKii --------------------------
	.section	.text._Z14fillKeysKernelPiPKii,"ax",@progbits
	.align	128
        .global         _Z14fillKeysKernelPiPKii
        .type           _Z14fillKeysKernelPiPKii,@function
        .size           _Z14fillKeysKernelPiPKii,(.L_x_1661 - _Z14fillKeysKernelPiPKii)
        .other          _Z14fillKeysKernelPiPKii,@"STO_CUDA_ENTRY STV_DEFAULT"
_Z14fillKeysKernelPiPKii:
.text._Z14fillKeysKernelPiPKii:
        /* <DEDUP_REMOVED lines=10> */
[----:B0-----:R-:W-:-:S05]  /*00a0*/  IMAD.WIDE R2, R0, 0x4, R2 ;  /* 0x0000000400027825 */ /* 0x001fca00078e0202 */
[----:B-1----:R-:W2:Y:S04]  /*00b0*/  LDG.E R4, desc[UR4][R2.64] ;  /* 0x0000000402047981 */ /* 0x002ea8000c1e1900 */
[----:B------:R-:W2:Y:S02]  /*00c0*/  LDG.E R5, desc[UR4][R2.64+0x4] ;  /* 0x0000040402057981 */ /* 0x000ea4000c1e1900 */
[----:B--2---:R-:W-:-:S13]  /*00d0*/  ISETP.GE.AND P0, PT, R4, R5, PT ;  /* 0x000000050400720c */ /* 0x004fda0003f06270 */
[----:B------:R-:W-:Y:S05]  /*00e0*/  @P0 EXIT ;  /* 0x000000000000094d */ /* 0x000fea0003800000 */
[----:B------:R-:W-:Y:S01]  /*00f0*/  IMAD.MOV.U32 R7, RZ, RZ, R4 ;  /* 0x000000ffff077224 */ /* 0x000fe200078e0004 */
[----:B------:R-:W-:Y:S03]  /*0100*/  BSSY.RECONVERGENT B0, `(.L_x_1334) ;  /* 0x0000021000007945 */ /* 0x000fe60003800200 */
[----:B------:R-:W-:Y:S02]  /*0110*/  IMAD.IADD R8, R5, 0x1, -R7 ;  /* 0x0000000105087824 */ /* 0x000fe400078e0a07 */
[----:B------:R-:W-:-:S03]  /*0120*/  IMAD.IADD R5, R7, 0x1, -R5 ;  /* 0x0000000107057824 */ /* 0x000fc600078e0a05 */
[----:B------:R-:W-:Y:S02]  /*0130*/  LOP3.LUT R9, R8, 0xf, RZ, 0xc0, !PT ;  /* 0x0000000f08097812 */ /* 0x000fe400078ec0ff */
[----:B------:R-:W-:Y:S02]  /*0140*/  ISETP.GT.U32.AND P1, PT, R5, -0x10, PT ;  /* 0xfffffff00500780c */ /* 0x000fe40003f24070 */
[----:B------:R-:W-:-:S11]  /*0150*/  ISETP.NE.AND P0, PT, R9, RZ, PT ;  /* 0x000000ff0900720c */ /* 0x000fd60003f05270 */
[----:B------:R-:W-:Y:S05]  /*0160*/  @P1 BRA `(.L_x_1335) ;  /* 0x0000000000681947 */ /* 0x000fea0003800000 */
[----:B------:R-:W0:Y:S01]  /*0170*/  LDC.64 R4, c[0x0][0x380] ;  /* 0x0000e000ff047b82 */ /* 0x000e220000000a00 */
[----:B------:R-:W-:-:S05]  /*0180*/  LOP3.LUT R2, R8, 0xfffffff0, RZ, 0xc0, !PT ;  /* 0xfffffff008027812 */ /* 0x000fca00078ec0ff */
[----:B------:R-:W-:Y:S01]  /*0190*/  IMAD.MOV R6, RZ, RZ, -R2 ;  /* 0x000000ffff067224 */ /* 0x000fe200078e0a02 */
[----:B0-----:R-:W-:-:S04]  /*01a0*/  IADD3 R4, P1, PT, R4, 0x20, RZ ;  /* 0x0000002004047810 */ /* 0x001fc80007f3e0ff */
[----:B------:R-:W-:-:S09]  /*01b0*/  IADD3.X R5, PT, PT, RZ, R5, RZ, P1, !PT ;  /* 0x00000005ff057210 */ /* 0x000fd20000ffe4ff */
.L_x_1336:
[----:B0-----:R-:W-:-:S04]  /*01c0*/  IMAD.WIDE R2, R7, 0x4, R4 ;  /* 0x0000000407027825 */ /* 0x001fc800078e0204 */
[----:B------:R-:W-:Y:S01]  /*01d0*/  VIADD R6, R6, 0x10 ;  /* 0x0000001006067836 */ /* 0x000fe20000000000 */
[----:B------:R0:W-:Y:S01]  /*01e0*/  STG.E desc[UR4][R2.64+-0x20], R0 ;  /* 0xffffe00002007986 */ /* 0x0001e2000c101904 */
[----:B------:R-:W-:-:S03]  /*01f0*/  VIADD R7, R7, 0x10 ;  /* 0x0000001007077836 */ /* 0x000fc60000000000 */
[----:B------:R0:W-:Y:S01]  /*0200*/  STG.E desc[UR4][R2.64+-0x1c], R0 ;  /* 0xffffe40002007986 */ /* 0x0001e2000c101904 */
[----:B------:R-:W-:-:S03]  /*0210*/  ISETP.NE.AND P1, PT, R6, RZ, PT ;  /* 0x000000ff0600720c */ /* 0x000fc60003f25270 */
[----:B------:R0:W-:Y:S04]  /*0220*/  STG.E desc[UR4][R2.64+-0x18], R0 ;  /* 0xffffe80002007986 */ /* 0x0001e8000c101904 */
        /* <DEDUP_REMOVED lines=12> */
[----:B------:R0:W-:Y:S01]  /*02f0*/  STG.E desc[UR4][R2.64+0x1c], R0 ;  /* 0x00001c0002007986 */ /* 0x0001e2000c101904 */
[----:B------:R-:W-:Y:S05]  /*0300*/  @P1 BRA `(.L_x_1336) ;  /* 0xfffffffc00ac1947 */ /* 0x000fea000383ffff */
.L_x_1335:
[----:B------:R-:W-:Y:S05]  /*0310*/  BSYNC.RECONVERGENT B0 ;  /* 0x0000000000007941 */ /* 0x000fea0003800200 */
.L_x_1334:
[----:B------:R-:W-:Y:S05]  /*0320*/  @!P0 EXIT ;  /* 0x000000000000894d */ /* 0x000fea0003800000 */
[----:B------:R-:W-:Y:S01]  /*0330*/  ISETP.GE.U32.AND P0, PT, R9, 0x8, PT ;  /* 0x000000080900780c */ /* 0x000fe20003f06070 */
[----:B------:R-:W-:Y:S01]  /*0340*/  BSSY.RECONVERGENT B0, `(.L_x_1337) ;  /* 0x000000f000007945 */ /* 0x000fe20003800200 */
[----:B------:R-:W-:-:S04]  /*0350*/  LOP3.LUT R4, R8, 0x7, RZ, 0xc0, !PT ;  /* 0x0000000708047812 */ /* 0x000fc800078ec0ff */
[----:B------:R-:W-:-:S07]  /*0360*/  ISETP.NE.AND P1, PT, R4, RZ, PT ;  /* 0x000000ff0400720c */ /* 0x000fce0003f25270 */
[----:B------:R-:W-:Y:S06]  /*0370*/  @!P0 BRA `(.L_x_1338) ;  /* 0x00000000002c8947 */ /* 0x000fec0003800000 */
[----:B0-----:R-:W0:Y:S02]  /*0380*/  LDC.64 R2, c[0x0][0x380] ;  /* 0x0000e000ff027b82 */ /* 0x001e240000000a00 */
[C---:B0-----:R-:W-:Y:S01]  /*0390*/  IMAD.WIDE R2, R7.reuse, 0x4, R2 ;  /* 0x0000000407027825 */ /* 0x041fe200078e0202 */
[----:B------:R-:W-:-:S04]  /*03a0*/  IADD3 R7, PT, PT, R7, 0x8, RZ ;  /* 0x0000000807077810 */ /* 0x000fc80007ffe0ff */
[----:B------:R1:W-:Y:S04]  /*03b0*/  STG.E desc[UR4][R2.64], R0 ;  /* 0x0000000002007986 */ /* 0x0003e8000c101904 */
[----:B------:R1:W-:Y:S04]  /*03c0*/  STG.E desc[UR4][R2.64+0x4], R0 ;  /* 0x0000040002007986 */ /* 0x0003e8000c101904 */
[----:B------:R1:W-:Y:S04]  /*03d0*/  STG.E desc[UR4][R2.64+0x8], R0 ;  /* 0x0000080002007986 */ /* 0x0003e8000c101904 */
[----:B------:R1:W-:Y:S04]  /*03e0*/  STG.E desc[UR4][R2.64+0xc], R0 ;  /* 0x00000c0002007986 */ /* 0x0003e8000c101904 */
[----:B------:R1:W-:Y:S04]  /*03f0*/  STG.E desc[UR4][R2.64+0x10], R0 ;  /* 0x0000100002007986 */ /* 0x0003e8000c101904 */
[----:B------:R1:W-:Y:S04]  /*0400*/  STG.E desc[UR4][R2.64+0x14], R0 ;  /* 0x0000140002007986 */ /* 0x0003e8000c101904 */
[----:B------:R1:W-:Y:S04]  /*0410*/  STG.E desc[UR4][R2.64+0x18], R0 ;  /* 0x0000180002007986 */ /* 0x0003e8000c101904 */
[----:B------:R1:W-:Y:S02]  /*0420*/  STG.E desc[UR4][R2.64+0x1c], R0 ;  /* 0x00001c0002007986 */ /* 0x0003e4000c101904 */
.L_x_1338:
[----:B------:R-:W-:Y:S05]  /*0430*/  BSYNC.RECONVERGENT B0 ;  /* 0x0000000000007941 */ /* 0x000fea0003800200 */
.L_x_1337:
[----:B------:R-:W-:Y:S05]  /*0440*/  @!P1 EXIT ;  /* 0x000000000000994d */ /* 0x000fea0003800000 */
[----:B------:R-:W-:Y:S02]  /*0450*/  ISETP.GE.U32.AND P0, PT, R4, 0x4, PT ;  /* 0x000000040400780c */ /* 0x000fe40003f06070 */
[----:B------:R-:W-:-:S04]  /*0460*/  LOP3.LUT R6, R8, 0x3, RZ, 0xc0, !PT ;  /* 0x0000000308067812 */ /* 0x000fc800078ec0ff */
[----:B------:R-:W-:-:S07]  /*0470*/  ISETP.NE.AND P1, PT, R6, RZ, PT ;  /* 0x000000ff0600720c */ /* 0x000fce0003f25270 */
[----:B01----:R-:W0:Y:S02]  /*0480*/  @P0 LDC.64 R2, c[0x0][0x380] ;  /* 0x0000e000ff020b82 */ /* 0x003e240000000a00 */
[----:B0-----:R-:W-:-:S05]  /*0490*/  @P0 IMAD.WIDE R2, R7, 0x4, R2 ;  /* 0x0000000407020825 */ /* 0x001fca00078e0202 */
[----:B------:R0:W-:Y:S04]  /*04a0*/  @P0 STG.E desc[UR4][R2.64], R0 ;  /* 0x0000000002000986 */ /* 0x0001e8000c101904 */
[----:B------:R0:W-:Y:S04]  /*04b0*/  @P0 STG.E desc[UR4][R2.64+0x4], R0 ;  /* 0x0000040002000986 */ /* 0x0001e8000c101904 */
[----:B------:R0:W-:Y:S04]  /*04c0*/  @P0 STG.E desc[UR4][R2.64+0x8], R0 ;  /* 0x0000080002000986 */ /* 0x0001e8000c101904 */
[----:B------:R0:W-:Y:S01]  /*04d0*/  @P0 STG.E desc[UR4][R2.64+0xc], R0 ;  /* 0x00000c0002000986 */ /* 0x0001e2000c101904 */
[----:B------:R-:W-:Y:S05]  /*04e0*/  @!P1 EXIT ;  /* 0x000000000000994d */ /* 0x000fea0003800000 */
[----:B------:R-:W1:Y:S01]  /*04f0*/  LDC.64 R4, c[0x0][0x380] ;  /* 0x0000e000ff047b82 */ /* 0x000e620000000a00 */
[----:B------:R-:W-:Y:S02]  /*0500*/  @P0 VIADD R7, R7, 0x4 ;  /* 0x0000000407070836 */ /* 0x000fe40000000000 */
[----:B------:R-:W-:-:S07]  /*0510*/  IMAD.MOV R6, RZ, RZ, -R6 ;  /* 0x000000ffff067224 */ /* 0x000fce00078e0a06 */
.L_x_1339:
[----:B01----:R-:W-:Y:S01]  /*0520*/  IMAD.WIDE R2, R7, 0x4, R4 ;  /* 0x0000000407027825 */ /* 0x003fe200078e0204 */
[----:B------:R-:W-:-:S03]  /*0530*/  IADD3 R6, PT, PT, R6, 0x1, RZ ;  /* 0x0000000106067810 */ /* 0x000fc60007ffe0ff */
[----:B------:R-:W-:Y:S01]  /*0540*/  VIADD R7, R7, 0x1 ;  /* 0x0000000107077836 */ /* 0x000fe20000000000 */
[----:B------:R2:W-:Y:S01]  /*0550*/  STG.E desc[UR4][R2.64], R0 ;  /* 0x0000000002007986 */ /* 0x0005e2000c101904 */
[----:B------:R-:W-:-:S13]  /*0560*/  ISETP.NE.AND P0, PT, R6, RZ, PT ;  /* 0x000000ff0600720c */ /* 0x000fda0003f05270 */
[----:B--2---:R-:W-:Y:S05]  /*0570*/  @P0 BRA `(.L_x_1339) ;  /* 0xfffffffc00e80947 */ /* 0x004fea000383ffff */
[----:B------:R-:W-:Y:S05]  /*0580*/  EXIT ;  /* 0x000000000000794d */ /* 0x000fea0003800000 */
.L_x_1340:
        /* <DEDUP_REMOVED lines=15> */
.L_x_1661:


//--------------------- .text._Z41build_d_tree_node_chain_prefixMax_utilityPiS_S_S_S_S_S_S_S_ --------------------------
	.section	.text._Z41build_d_tree_node_chain_prefixMax_utilityPiS_S_S_S_S_S_S_S_,"ax",@progbits
	.align	128
        .global         _Z41build_d_tree_node_chain_prefixMax_utilityPiS_S_S_S_S_S_S_S_
        .type           _Z41build_d_tree_node_chain_prefixMax_utilityPiS_S_S_S_S_S_S_S_,@function
        .size           _Z41build_d_tree_node_chain_prefixMax_utilityPiS_S_S_S_S_S_S_S_,(.L_x_1662 - _Z41build_d_tree_node_chain_prefixMax_utilityPiS_S_S_S_S_S_S_S_)
        .other          _Z41build_d_tree_node_chain_prefixMax_utilityPiS_S_S_S_S_S_S_S_,@"STO_CUDA_ENTRY STV_DEFAULT"
_Z41build_d_tree_node_chain_prefixMax_utilityPiS_S_S_S_S_S_S_S_:
.text._Z41build_d_tree_node_chain_prefixMax_utilityPiS_S_S_S_S_S_S_S_:
        /* <DEDUP_REMOVED lines=11> */
[----:B------:R-:W0:Y:S08]  /*00b0*/  LDC.64 R6, c[0x0][0x398] ;  /* 0x0000e600ff067b82 */ /* 0x000e300000000a00 */
[----:B------:R-:W1:Y:S08]  /*00c0*/  LDC.64 R14, c[0x0][0x3c0] ;  /* 0x0000f000ff0e7b82 */ /* 0x000e700000000a00 */
[----:B------:R-:W2:Y:S01]  /*00d0*/  LDC.64 R2, c[0x0][0x3a0] ;  /* 0x0000e800ff027b82 */ /* 0x000ea20000000a00 */
[----:B0-----:R-:W-:-:S07]  /*00e0*/  IMAD.WIDE.U32 R6, R9, 0x4, R6 ;  /* 0x0000000409067825 */ /* 0x001fce00078e0006 */
[----:B------:R-:W0:Y:S01]  /*00f0*/  LDC.64 R10, c[0x0][0x388] ;  /* 0x0000e200ff0a7b82 */ /* 0x000e220000000a00 */
[----:B------:R-:W0:Y:S01]  /*0100*/  LDG.E.CONSTANT R7, desc[UR4][R6.64] ;  /* 0x0000000406077981 */ /* 0x000e22000c1e9900 */
[----:B-1----:R-:W-:-:S06]  /*0110*/  IMAD.WIDE.U32 R14, R9, 0x4, R14 ;  /* 0x00000004090e7825 */ /* 0x002fcc00078e000e */
[----:B------:R-:W1:Y:S01]  /*0120*/  LDC.64 R12, c[0x0][0x390] ;  /* 0x0000e400ff0c7b82 */ /* 0x000e620000000a00 */
[----:B------:R3:W5:Y:S01]  /*0130*/  LDG.E.CONSTANT R8, desc[UR4][R14.64] ;  /* 0x000000040e087981 */ /* 0x000762000c1e9900 */
[----:B--2---:R-:W-:-:S05]  /*0140*/  IMAD.WIDE R2, R0, 0x4, R2 ;  /* 0x0000000400027825 */ /* 0x004fca00078e0202 */
[----:B------:R3:W5:Y:S01]  /*0150*/  LDG.E.CONSTANT R5, desc[UR4][R2.64] ;  /* 0x0000000402057981 */ /* 0x000762000c1e9900 */
[----:B0-----:R-:W-:-:S05]  /*0160*/  IMAD.WIDE R10, R7, 0x4, R10 ;  /* 0x00000004070a7825 */ /* 0x001fca00078e020a */
[----:B------:R3:W5:Y:S01]  /*0170*/  LDG.E.CONSTANT R9, desc[UR4][R10.64] ;  /* 0x000000040a097981 */ /* 0x000762000c1e9900 */
[----:B-1----:R-:W-:Y:S01]  /*0180*/  IMAD.WIDE R6, R7, 0x4, R12 ;  /* 0x0000000407067825 */ /* 0x002fe200078e020c */
[----:B------:R-:W-:Y:S01]  /*0190*/  MOV R13, R17 ;  /* 0x00000011000d7202 */ /* 0x000fe20000000f00 */
[----:B------:R-:W0:Y:S06]  /*01a0*/  LDCU UR6, c[0x0][0x360] ;  /* 0x00006c00ff0677ac */ /* 0x000e2c0008000800 */
.L_x_1344:
[----:B-1-3--:R-:W-:Y:S01]  /*01b0*/  IMAD.WIDE R14, R13, 0x4, R2 ;  /* 0x000000040d0e7825 */ /* 0x00afe200078e0202 */
[----:B------:R-:W1:Y:S04]  /*01c0*/  LDC.64 R10, c[0x0][0x380] ;  /* 0x0000e000ff0a7b82 */ /* 0x000e680000000a00 */
[----:B-----5:R2:W5:Y:S01]  /*01d0*/  LDG.E.CONSTANT R12, desc[UR4][R14.64] ;  /* 0x000000040e0c7981 */ /* 0x020562000c1e9900 */
[----:B------:R-:W-:Y:S01]  /*01e0*/  BSSY.RECONVERGENT B0, `(.L_x_1341) ;  /* 0x000000c000007945 */ /* 0x000fe20003800200 */
.L_x_1343:
[----:B--2--5:R-:W-:-:S05]  /*01f0*/  IADD3 R15, PT, PT, R9, R12, RZ ;  /* 0x0000000c090f7210 */ /* 0x024fca0007ffe0ff */
[----:B-1----:R-:W-:-:S05]  /*0200*/  IMAD.WIDE R14, R15, 0x4, R10 ;  /* 0x000000040f0e7825 */ /* 0x002fca00078e020a */
[----:B------:R-:W2:Y:S04]  /*0210*/  LDG.E.CONSTANT R16, desc[UR4][R14.64] ;  /* 0x000000040e107981 */ /* 0x000ea8000c1e9900 */
[----:B------:R-:W2:Y:S02]  /*0220*/  LDG.E.CONSTANT R17, desc[UR4][R14.64+0x4] ;  /* 0x000004040e117981 */ /* 0x000ea4000c1e9900 */
[----:B--2---:R-:W-:Y:S02]  /*0230*/  ISETP.NE.AND P0, PT, R16, R17, PT ;  /* 0x000000111000720c */ /* 0x004fe40003f05270 */
[----:B------:R-:W-:-:S11]  /*0240*/  MOV R17, R12 ;  /* 0x0000000c00117202 */ /* 0x000fd60000000f00 */
[----:B------:R-:W-:Y:S05]  /*0250*/  @P0 BRA `(.L_x_1342) ;  /* 0x0000000000100947 */ /* 0x000fea0003800000 */
[----:B------:R-:W2:Y:S01]  /*0260*/  LDG.E.CONSTANT R15, desc[UR4][R6.64] ;  /* 0x00000004060f7981 */ /* 0x000ea2000c1e9900 */
[----:B------:R-:W-:-:S04]  /*0270*/  IADD3 R12, PT, PT, R12, 0x1, RZ ;  /* 0x000000010c0c7810 */ /* 0x000fc80007ffe0ff */
[----:B--2---:R-:W-:-:S13]  /*0280*/  ISETP.GE.AND P0, PT, R12, R15, PT ;  /* 0x0000000f0c00720c */ /* 0x004fda0003f06270 */
[----:B------:R-:W-:Y:S05]  /*0290*/  @!P0 BRA `(.L_x_1343) ;  /* 0xfffffffc00d48947 */ /* 0x000fea000383ffff */
.L_x_1342:
[----:B0-----:R-:W-:Y:S05]  /*02a0*/  BSYNC.RECONVERGENT B0 ;  /* 0x0000000000007941 */ /* 0x001fea0003800200 */
.L_x_1341:
[----:B------:R-:W0:Y:S01]  /*02b0*/  LDC.64 R10, c[0x0][0x3a8] ;  /* 0x0000ea00ff0a7b82 */ /* 0x000e220000000a00 */
[----:B------:R-:W-:-:S05]  /*02c0*/  IADD3 R15, PT, PT, R0, R13, RZ ;  /* 0x0000000d000f7210 */ /* 0x000fca0007ffe0ff */
[----:B0-----:R-:W-:Y:S02]  /*02d0*/  IMAD.WIDE R10, R15, 0x4, R10 ;  /* 0x000000040f0a7825 */ /* 0x001fe400078e020a */
[----:B------:R-:W0:Y:S04]  /*02e0*/  LDC.64 R14, c[0x0][0x3b8] ;  /* 0x0000ee00ff0e7b82 */ /* 0x000e280000000a00 */
[----:B------:R-:W2:Y:S01]  /*02f0*/  LDG.E.CONSTANT R11, desc[UR4][R10.64] ;  /* 0x000000040a0b7981 */ /* 0x000ea2000c1e9900 */
[----:B------:R-:W-:Y:S02]  /*0300*/  IADD3 R17, PT, PT, R8, R17, -R5 ;  /* 0x0000001108117210 */ /* 0x000fe40007ffe805 */
[----:B------:R-:W-:-:S04]  /*0310*/  IADD3 R13, PT, PT, R13, UR6, RZ ;  /* 0x000000060d0d7c10 */ /* 0x000fc8000fffe0ff */
[----:B------:R-:W-:Y:S01]  /*0320*/  ISETP.GE.AND P0, PT, R13, R4, PT ;  /* 0x000000040d00720c */ /* 0x000fe20003f06270 */
[----:B0-----:R-:W-:-:S05]  /*0330*/  IMAD.WIDE R14, R17, 0x4, R14 ;  /* 0x00000004110e7825 */ /* 0x001fca00078e020e */
[----:B--2---:R1:W-:Y:S07]  /*0340*/  STG.E desc[UR4][R14.64], R11 ;  /* 0x0000000b0e007986 */ /* 0x0043ee000c101904 */
[----:B------:R-:W-:Y:S05]  /*0350*/  @!P0 BRA `(.L_x_1344) ;  /* 0xfffffffc00948947 */ /* 0x000fea000383ffff */
[----:B------:R-:W-:Y:S05]  /*0360*/  EXIT ;  /* 0x000000000000794d */ /* 0x000fea0003800000 */
.L_x_1345:
        /* <DEDUP_REMOVED lines=9> */
.L_x_1662:


//--------------------- .text._Z40build_d_tree_node_chain_prefixMax_offsetiPiS_S_S_S_ --------------------------
	.section	.text._Z40build_d_tree_node_chain_prefixMax_offsetiPiS_S_S_S_,"ax",@progbits
	.align	128
        .global         _Z40build_d_tree_node_chain_prefixMax_offsetiPiS_S_S_S_
        .type           _Z40build_d_tree_node_chain_prefixMax_offsetiPiS_S_S_S_,@function
        .size           _Z40build_d_tree_node_chain_prefixMax_offsetiPiS_S_S_S_,(.L_x_1663 - _Z40build_d_tree_node_chain_prefixMax_offsetiPiS_S_S_S_)
        .other          _Z40build_d_tree_node_chain_prefixMax_offsetiPiS_S_S_S_,@"STO_CUDA_ENTRY STV_DEFAULT"
_Z40build_d_tree_node_chain_prefixMax_offsetiPiS_S_S_S_:
.text._Z40build_d_tree_node_chain_prefixMax_offsetiPiS_S_S_S_:
        /* <DEDUP_REMOVED lines=9> */
[----:B------:R-:W1:Y:S07]  /*0090*/  LDCU.64 UR4, c[0x0][0x358] ;  /* 0x00006b00ff0477ac */ /* 0x000e6e0008000a00 */
[----:B------:R-:W2:Y:S08]  /*00a0*/  LDC.64 R6, c[0x0][0x388] ;  /* 0x0000e200ff067b82 */ /* 0x000eb00000000a00 */
[----:B------:R-:W3:Y:S01]  /*00b0*/  LDC.64 R4, c[0x0][0x3a0] ;  /* 0x0000e800ff047b82 */ /* 0x000ee20000000a00 */
[----:B0-----:R-:W-:-:S07]  /*00c0*/  IMAD.WIDE R2, R13, 0x4, R2 ;  /* 0x000000040d027825 */ /* 0x001fce00078e0202 */
[----:B------:R-:W0:Y:S01]  /*00d0*/  LDC.64 R8, c[0x0][0x398] ;  /* 0x0000e600ff087b82 */ /* 0x000e220000000a00 */
[----:B-1----:R-:W3:Y:S01]  /*00e0*/  LDG.E.CONSTANT R3, desc[UR4][R2.64] ;  /* 0x0000000402037981 */ /* 0x002ee2000c1e9900 */
[----:B--2---:R-:W-:-:S06]  /*00f0*/  IMAD.WIDE R6, R13, 0x4, R6 ;  /* 0x000000040d067825 */ /* 0x004fcc00078e0206 */
[----:B------:R-:W1:Y:S01]  /*0100*/  LDC.64 R10, c[0x0][0x3a8] ;  /* 0x0000ea00ff0a7b82 */ /* 0x000e620000000a00 */
[----:B------:R-:W0:Y:S01]  /*0110*/  LDG.E.CONSTANT R7, desc[UR4][R6.64] ;  /* 0x0000000406077981 */ /* 0x000e22000c1e9900 */
[----:B---3--:R-:W-:-:S06]  /*0120*/  IMAD.WIDE R4, R3, 0x4, R4 ;  /* 0x0000000403047825 */ /* 0x008fcc00078e0204 */
[----:B------:R-:W2:Y:S01]  /*0130*/  LDG.E.CONSTANT R4, desc[UR4][R4.64] ;  /* 0x0000000404047981 */ /* 0x000ea2000c1e9900 */
[----:B0-----:R-:W-:-:S06]  /*0140*/  IMAD.WIDE R8, R7, 0x4, R8 ;  /* 0x0000000407087825 */ /* 0x001fcc00078e0208 */
[----:B------:R-:W2:Y:S01]  /*0150*/  LDG.E.CONSTANT R9, desc[UR4][R8.64] ;  /* 0x0000000408097981 */ /* 0x000ea2000c1e9900 */
[----:B-1----:R-:W-:Y:S01]  /*0160*/  IMAD.WIDE R10, R13, 0x4, R10 ;  /* 0x000000040d0a7825 */ /* 0x002fe200078e020a */
[----:B--2---:R-:W-:-:S05]  /*0170*/  IADD3 R13, PT, PT, R4, -R9, RZ ;  /* 0x80000009040d7210 */ /* 0x004fca0007ffe0ff */
[----:B------:R-:W-:Y:S01]  /*0180*/  STG.E desc[UR4][R10.64], R13 ;  /* 0x0000000d0a007986 */ /* 0x000fe2000c101904 */
[----:B------:R-:W-:Y:S05]  /*0190*/  EXIT ;  /* 0x000000000000794d */ /* 0x000fea0003800000 */
.L_x_1346:
        /* <DEDUP_REMOVED lines=14> */
.L_x_1663:


//--------------------- .text._Z5testtPiS_iS_iS_i --------------------------
	.section	.text._Z5testtPiS_iS_iS_i,"ax",@progbits
	.align	128
        .global         _Z5testtPiS_iS_iS_i
        .type           _Z5testtPiS_iS_iS_i,@function
        .size           _Z5testtPiS_iS_iS_i,(.L_x_1664 - _Z5testtPiS_iS_iS_i)
        .other          _Z5testtPiS_iS_iS_i,@"STO_CUDA_ENTRY STV_DEFAULT"
_Z5testtPiS_iS_iS_i:
.text._Z5testtPiS_iS_iS_i:
        /* <DEDUP_REMOVED lines=8> */
[----:B-1----:R-:W-:Y:S01]  /*0080*/  IADD3 R22, P0, PT, R1, UR4, RZ ;  /* 0x0000000401167c10 */ /* 0x002fe2000ff1e0ff */
[----:B---3--:R-:W-:Y:S02]  /*0090*/  IMAD.U32 R4, RZ, RZ, UR6 ;  /* 0x00000006ff047e24 */ /* 0x008fe4000f8e00ff */
[----:B------:R-:W-:Y:S02]  /*00a0*/  IMAD.U32 R5, RZ, RZ, UR7 ;  /* 0x00000007ff057e24 */ /* 0x000fe4000f8e00ff */
[----:B0---4-:R-:W-:-:S08]  /*00b0*/  IMAD.X R2, RZ, RZ, UR5, P0 ;  /* 0x00000005ff027e24 */ /* 0x011fd000080e06ff */
[----:B------:R-:W-:-:S07]  /*00c0*/  LEPC R20, `(.L_x_1347) ;  /* 0x000000001014794e */ /* 0x000fce0000000000 */
[----:B--2---:R-:W-:Y:S05]  /*00d0*/  CALL.ABS.NOINC R8 ;  /* 0x0000000008007343 */ /* 0x004fea0003c00000 */
.L_x_1347:
[----:B------:R-:W0:Y:S08]  /*00e0*/  LDC R0, c[0x0][0x390] ;  /* 0x0000e400ff007b82 */ /* 0x000e300000000800 */
[----:B------:R-:W1:Y:S01]  /*00f0*/  LDC.64 R18, c[0x0][0x358] ;  /* 0x0000d600ff127b82 */ /* 0x000e620000000a00 */
[----:B0-----:R-:W-:-:S13]  /*0100*/  ISETP.GE.AND P0, PT, R0, 0x1, PT ;  /* 0x000000010000780c */ /* 0x001fda0003f06270 */
[----:B-1----:R-:W-:Y:S05]  /*0110*/  @!P0 BRA `(.L_x_1348) ;  /* 0x0000003000ec8947 */ /* 0x002fea0003800000 */
[C---:B------:R-:W-:Y:S01]  /*0120*/  ISETP.GE.U32.AND P0, PT, R0.reuse, 0x10, PT ;  /* 0x000000100000780c */ /* 0x040fe20003f06070 */
[----:B------:R-:W-:Y:S01]  /*0130*/  IMAD.MOV.U32 R23, RZ, RZ, RZ ;  /* 0x000000ffff177224 */ /* 0x000fe200078e00ff */
[----:B------:R-:W-:-:S11]  /*0140*/  LOP3.LUT R24, R0, 0xf, RZ, 0xc0, !PT ;  /* 0x0000000f00187812 */ /* 0x000fd600078ec0ff */
[----:B------:R-:W-:Y:S05]  /*0150*/  @!P0 BRA `(.L_x_1349) ;  /* 0x0000000c00448947 */ /* 0x000fea0003800000 */
[----:B------:R-:W0:Y:S01]  /*0160*/  LDCU.64 UR4, c[0x0][0x380] ;  /* 0x00007000ff0477ac */ /* 0x000e220008000a00 */
[----:B------:R-:W-:Y:S01]  /*0170*/  LOP3.LUT R23, R0, 0x7ffffff0, RZ, 0xc0, !PT ;  /* 0x7ffffff000177812 */ /* 0x000fe200078ec0ff */
[----:B------:R-:W-:Y:S04]  /*0180*/  BSSY.RECONVERGENT B6, `(.L_x_1349) ;  /* 0x00000ce000067945 */ /* 0x000fe80003800200 */
[----:B------:R-:W-:Y:S01]  /*0190*/  IMAD.MOV R26, RZ, RZ, -R23 ;  /* 0x000000ffff1a7224 */ /* 0x000fe200078e0a17 */
[----:B0-----:R-:W-:-:S04]  /*01a0*/  UIADD3 UR4, UP0, UPT, UR4, 0x20, URZ ;  /* 0x0000002004047890 */ /* 0x001fc8000ff1e0ff */
[----:B------:R-:W-:Y:S02]  /*01b0*/  UIADD3.X UR5, UPT, UPT, URZ, UR5, URZ, UP0, !UPT ;  /* 0x00000005ff057290 */ /* 0x000fe400087fe4ff */
[----:B------:R-:W-:-:S04]  /*01c0*/  IMAD.U32 R16, RZ, RZ, UR4 ;  /* 0x00000004ff107e24 */ /* 0x000fc8000f8e00ff */
[----:B------:R-:W-:-:S07]  /*01d0*/  IMAD.U32 R17, RZ, RZ, UR5 ;  /* 0x00000005ff117e24 */ /* 0x000fce000f8e00ff */
.L_x_1366:
[----:B------:R-:W-:Y:S02]  /*01e0*/  R2UR UR4, R18 ;  /* 0x00000000120472ca */ /* 0x000fe400000e0000 */
[----:B------:R-:W-:-:S13]  /*01f0*/  R2UR UR5, R19 ;  /* 0x00000000130572ca */ /* 0x000fda00000e0000 */
[----:B------:R-:W2:Y:S01]  /*0200*/  LDG.E R0, desc[UR4][R16.64+-0x20] ;  /* 0xffffe00410007981 */ /* 0x000ea2000c1e1900 */
[----:B------:R-:W-:Y:S01]  /*0210*/  MOV R25, 0x1e8 ;  /* 0x000001e800197802 */ /* 0x000fe20000000f00 */
[----:B------:R-:W0:Y:S01]  /*0220*/  LDCU.64 UR4, c[0x4][0x188] ;  /* 0x01003100ff0477ac */ /* 0x000e220008000a00 */
[----:B------:R-:W-:Y:S01]  /*0230*/  VIADD R26, R26, 0x10 ;  /* 0x000000101a1a7836 */ /* 0x000fe20000000000 */
[----:B------:R-:W-:Y:S01]  /*0240*/  MOV R7, R2 ;  /* 0x0000000200077202 */ /* 0x000fe20000000f00 */
[----:B------:R1:W3:Y:S01]  /*0250*/  LDC.64 R8, c[0x4][R25] ;  /* 0x0100000019087b82 */ /* 0x0002e20000000a00 */
[----:B------:R-:W-:Y:S02]  /*0260*/  IMAD.MOV.U32 R6, RZ, RZ, R22 ;  /* 0x000000ffff067224 */ /* 0x000fe400078e0016 */
[----:B------:R-:W-:-:S04]  /*0270*/  ISETP.NE.AND P0, PT, R26, RZ, PT ;  /* 0x000000ff1a00720c */ /* 0x000fc80003f05270 */
[----:B------:R-:W-:Y:S01]  /*0280*/  P2R R27, PR, RZ, 0x1 ;  /* 0x00000001ff1b7803 */ /* 0x000fe20000000000 */
[----:B0-----:R-:W-:Y:S02]  /*0290*/  IMAD.U32 R4, RZ, RZ, UR4 ;  /* 0x00000004ff047e24 */ /* 0x001fe4000f8e00ff */
[----:B------:R-:W-:Y:S01]  /*02a0*/  IMAD.U32 R5, RZ, RZ, UR5 ;  /* 0x00000005ff057e24 */ /* 0x000fe2000f8e00ff */
[----:B--23--:R1:W-:Y:S06]  /*02b0*/  STL [R1], R0 ;  /* 0x0000000001007387 */ /* 0x00c3ec0000100800 */
[----:B------:R-:W-:-:S07]  /*02c0*/  LEPC R20, `(.L_x_1350) ;  /* 0x000000001014794e */ /* 0x000fce0000000000 */
[----:B-1----:R-:W-:Y:S05]  /*02d0*/  CALL.ABS.NOINC R8 ;  /* 0x0000000008007343 */ /* 0x002fea0003c00000 */
.L_x_1350:
[----:B------:R-:W-:Y:S02]  /*02e0*/  R2UR UR4, R18 ;  /* 0x00000000120472ca */ /* 0x000fe400000e0000 */
[----:B------:R-:W-:-:S13]  /*02f0*/  R2UR UR5, R19 ;  /* 0x00000000130572ca */ /* 0x000fda00000e0000 */
[----:B------:R-:W2:Y:S01]  /*0300*/  LDG.E R0, desc[UR4][R16.64+-0x1c] ;  /* 0xffffe40410007981 */ /* 0x000ea2000c1e1900 */
[----:B------:R0:W1:Y:S01]  /*0310*/  LDC.64 R8, c[0x4][R25] ;  /* 0x0100000019087b82 */ /* 0x0000620000000a00 */
[----:B------:R-:W3:Y:S01]  /*0320*/  LDCU.64 UR4, c[0x4][0x188] ;  /* 0x01003100ff0477ac */ /* 0x000ee20008000a00 */
[----:B------:R-:W-:Y:S02]  /*0330*/  IMAD.MOV.U32 R6, RZ, RZ, R22 ;  /* 0x000000ffff067224 */ /* 0x000fe400078e0016 */
[----:B------:R-:W-:Y:S02]  /*0340*/  IMAD.MOV.U32 R7, RZ, RZ, R2 ;  /* 0x000000ffff077224 */ /* 0x000fe400078e0002 */
[----:B---3--:R-:W-:Y:S02]  /*0350*/  IMAD.U32 R4, RZ, RZ, UR4 ;  /* 0x00000004ff047e24 */ /* 0x008fe4000f8e00ff */
[----:B------:R-:W-:Y:S01]  /*0360*/  IMAD.U32 R5, RZ, RZ, UR5 ;  /* 0x00000005ff057e24 */ /* 0x000fe2000f8e00ff */
[----:B-12---:R0:W-:Y:S06]  /*0370*/  STL [R1], R0 ;  /* 0x0000000001007387 */ /* 0x0061ec0000100800 */
[----:B------:R-:W-:-:S07]  /*0380*/  LEPC R20, `(.L_x_1351) ;  /* 0x000000001014794e */ /* 0x000fce0000000000 */
[----:B0-----:R-:W-:Y:S05]  /*0390*/  CALL.ABS.NOINC R8 ;  /* 0x0000000008007343 */ /* 0x001fea0003c00000 */
.L_x_1351:
        /* <DEDUP_REMOVED lines=12> */
.L_x_1352:
        /* <DEDUP_REMOVED lines=12> */
.L_x_1353:
[----:B------:R-:W-:Y:S02]  /*0520*/  R2UR UR4, R18 ;  /* 0x00000000120472ca */ /* 0x000fe400000e0000 */
[----:B------:R-:W-:-:S13]  /*0530*/  R2UR UR5, R19 ;  /* 0x00000000130572ca */ /* 0x000fda00000e0000 */
[----:B------:R-:W2:Y:S01]  /*0540*/  LDG.E R0, desc[UR4][R16.64+-0x10] ;  /* 0xfffff00410007981 */ /* 0x000ea2000c1e1900 */
[----:B------:R0:W1:Y:S01]  /*0550*/  LDC.64 R8, c[0x4][R25] ;  /* 0x0100000019087b82 */ /* 0x0000620000000a00 */
[----:B------:R-:W3:Y:S01]  /*0560*/  LDCU.64 UR4, c[0x4][0x188] ;  /* 0x01003100ff0477ac */ /* 0x000ee20008000a00 */
[----:B------:R-:W-:Y:S02]  /*0570*/  IMAD.MOV.U32 R6, RZ, RZ, R22 ;  /* 0x000000ffff067224 */ /* 0x000fe400078e0016 */
[----:B------:R-:W-:Y:S01]  /*0580*/  IMAD.MOV.U32 R7, RZ, RZ, R2 ;  /* 0x000000ffff077224 */ /* 0x000fe200078e0002 */
[----:B---3--:R-:W-:Y:S01]  /*0590*/  MOV R4, UR4 ;  /* 0x0000000400047c02 */ /* 0x008fe20008000f00 */
[----:B------:R-:W-:Y:S01]  /*05a0*/  IMAD.U32 R5, RZ, RZ, UR5 ;  /* 0x00000005ff057e24 */ /* 0x000fe2000f8e00ff */
[----:B-12---:R0:W-:Y:S06]  /*05b0*/  STL [R1], R0 ;  /* 0x0000000001007387 */ /* 0x0061ec0000100800 */
[----:B------:R-:W-:-:S07]  /*05c0*/  LEPC R20, `(.L_x_1354) ;  /* 0x000000001014794e */ /* 0x000fce0000000000 */
[----:B0-----:R-:W-:Y:S05]  /*05d0*/  CALL.ABS.NOINC R8 ;  /* 0x0000000008007343 */ /* 0x001fea0003c00000 */
.L_x_1354:
        /* <DEDUP_REMOVED lines=12> */
.L_x_1355:
        /* <DEDUP_REMOVED lines=12> */
.L_x_1356:
[----:B------:R-:W-:Y:S02]  /*0760*/  R2UR UR4, R18 ;  /* 0x00000000120472ca */ /* 0x000fe400000e0000 */
[----:B------:R-:W-:-:S13]  /*0770*/  R2UR UR5, R19 ;  /* 0x00000000130572ca */ /* 0x000fda00000e0000 */
        /* <DEDUP_REMOVED lines=10> */
.L_x_1357:
        /* <DEDUP_REMOVED lines=12> */
.L_x_1358:
        /* <DEDUP_REMOVED lines=12> */
.L_x_1359:
[----:B------:R-:W-:Y:S02]  /*09a0*/  R2UR UR4, R18 ;  /* 0x00000000120472ca */ /* 0x000fe400000e0000 */
[----:B------:R-:W-:-:S13]  /*09b0*/  R2UR UR5, R19 ;  /* 0x00000000130572ca */ /* 0x000fda00000e0000 */
        /* <DEDUP_REMOVED lines=10> */
.L_x_1360:
        /* <DEDUP_REMOVED lines=12> */
.L_x_1361:
        /* <DEDUP_REMOVED lines=12> */
.L_x_1362:
[----:B------:R-:W-:Y:S02]  /*0be0*/  R2UR UR4, R18 ;  /* 0x00000000120472ca */ /* 0x000fe400000e0000 */
[----:B------:R-:W-:-:S13]  /*0bf0*/  R2UR UR5, R19 ;  /* 0x00000000130572ca */ /* 0x000fda00000e0000 */
[----:B------:R-:W2:Y:S01]  /*0c00*/  LDG.E R0, desc[UR4][R16.64+0x14] ;  /* 0x0000140410007981 */ /* 0x000ea2000c1e1900 */
        /* <DEDUP_REMOVED lines=9> */
.L_x_1363:
        /* <DEDUP_REMOVED lines=12> */
.L_x_1364:
        /* <DEDUP_REMOVED lines=12> */
.L_x_1365:
[----:B------:R-:W-:Y:S02]  /*0e20*/  ISETP.NE.AND P6, PT, R27, RZ, PT ;  /* 0x000000ff1b00720c */ /* 0x000fe40003fc5270 */
[----:B------:R-:W-:-:S05]  /*0e30*/  IADD3 R16, P0, PT, R16, 0x40, RZ ;  /* 0x0000004010107810 */ /* 0x000fca0007f1e0ff */
[----:B------:R-:W-:-:S06]  /*0e40*/  IMAD.X R17, RZ, RZ, R17, P0 ;  /* 0x000000ffff117224 */ /* 0x000fcc00000e0611 */
[----:B------:R-:W-:Y:S05]  /*0e50*/  @P6 BRA `(.L_x_1366) ;  /* 0xfffffff000e06947 */ /* 0x000fea000383ffff */
[----:B------:R-:W-:Y:S05]  /*0e60*/  BSYNC.RECONVERGENT B6 ;  /* 0x0000000000067941 */ /* 0x000fea0003800200 */
.L_x_1349:
[----:B------:R-:W-:-:S13]  /*0e70*/  ISETP.NE.AND P0, PT, R24, RZ, PT ;  /* 0x000000ff1800720c */ /* 0x000fda0003f05270 */
[----:B------:R-:W-:Y:S05]  /*0e80*/  @!P0 BRA `(.L_x_1367) ;  /* 0x0000000800f48947 */ /* 0x000fea0003800000 */
[----:B------:R-:W0:Y:S01]  /*0e90*/  LDC R26, c[0x0][0x390] ;  /* 0x0000e400ff1a7b82 */ /* 0x000e220000000800 */
[----:B------:R-:W-:Y:S02]  /*0ea0*/  ISETP.GE.U32.AND P0, PT, R24, 0x8, PT ;  /* 0x000000081800780c */ /* 0x000fe40003f06070 */
[----:B0-----:R-:W-:-:S11]  /*0eb0*/  LOP3.LUT R26, R26, 0x7, RZ, 0xc0, !PT ;  /* 0x000000071a1a7812 */ /* 0x001fd600078ec0ff */
[----:B------:R-:W-:Y:S05]  /*0ec0*/  @!P0 BRA `(.L_x_1368) ;  /* 0x0000000400908947 */ /* 0x000fea0003800000 */
[----:B------:R-:W0:Y:S01]  /*0ed0*/  LDC.64 R16, c[0x0][0x380] ;  /* 0x0000e000ff107b82 */ /* 0x000e220000000a00 */
[----:B------:R-:W-:Y:S02]  /*0ee0*/  R2UR UR4, R18 ;  /* 0x00000000120472ca */ /* 0x000fe400000e0000 */
[----:B------:R-:W-:Y:S01]  /*0ef0*/  R2UR UR5, R19 ;  /* 0x00000000130572ca */ /* 0x000fe200000e0000 */
[----:B0-----:R-:W-:-:S12]  /*0f00*/  IMAD.WIDE.U32 R16, R23, 0x4, R16 ;  /* 0x0000000417107825 */ /* 0x001fd800078e0010 */
[----:B------:R-:W2:Y:S01]  /*0f10*/  LDG.E R0, desc[UR4][R16.64] ;  /* 0x0000000410007981 */ /* 0x000ea2000c1e1900 */
[----:B------:R-:W-:Y:S01]  /*0f20*/  MOV R25, 0x1e8 ;  /* 0x000001e800197802 */ /* 0x000fe20000000f00 */
[----:B------:R-:W0:Y:S01]  /*0f30*/  LDCU.64 UR4, c[0x4][0x188] ;  /* 0x01003100ff0477ac */ /* 0x000e220008000a00 */
[----:B------:R-:W-:Y:S01]  /*0f40*/  IMAD.MOV.U32 R6, RZ, RZ, R22 ;  /* 0x000000ffff067224 */ /* 0x000fe200078e0016 */
[----:B------:R-:W-:Y:S01]  /*0f50*/  MOV R7, R2 ;  /* 0x0000000200077202 */ /* 0x000fe20000000f00 */
[----:B------:R1:W3:Y:S01]  /*0f60*/  LDC.64 R8, c[0x4][R25] ;  /* 0x0100000019087b82 */ /* 0x0002e20000000a00 */
[----:B0-----:R-:W-:Y:S02]  /*0f70*/  IMAD.U32 R4, RZ, RZ, UR4 ;  /* 0x00000004ff047e24 */ /* 0x001fe4000f8e00ff */
[----:B------:R-:W-:Y:S01]  /*0f80*/  IMAD.U32 R5, RZ, RZ, UR5 ;  /* 0x00000005ff057e24 */ /* 0x000fe2000f8e00ff */
[----:B--23--:R1:W-:Y:S06]  /*0f90*/  STL [R1], R0 ;  /* 0x0000000001007387 */ /* 0x00c3ec0000100800 */
[----:B------:R-:W-:-:S07]  /*0fa0*/  LEPC R20, `(.L_x_1369) ;  /* 0x000000001014794e */ /* 0x000fce0000000000 */
[----:B-1----:R-:W-:Y:S05]  /*0fb0*/  CALL.ABS.NOINC R8 ;  /* 0x0000000008007343 */ /* 0x002fea0003c00000 */
.L_x_1369:
        /* <DEDUP_REMOVED lines=12> */
.L_x_1370:
        /* <DEDUP_REMOVED lines=12> */
.L_x_1371:
        /* <DEDUP_REMOVED lines=12> */
.L_x_1372:
        /* <DEDUP_REMOVED lines=12> */
.L_x_1373:
        /* <DEDUP_REMOVED lines=12> */
.L_x_1374:
        /* <DEDUP_REMOVED lines=12> */
.L_x_1375:
        /* <DEDUP_REMOVED lines=12> */
.L_x_1376:
[----:B------:R-:W-:-:S07]  /*1500*/  VIADD R23, R23, 0x8 ;  /* 0x0000000817177836 */ /* 0x000fce0000000000 */
.L_x_1368:
[----:B------:R-:W-:Y:S01]  /*1510*/  ISETP.NE.AND P0, PT, R26, RZ, PT ;  /* 0x000000ff1a00720c */ /* 0x000fe20003f05270 */
[----:B------:R-:W-:-:S12]  /*1520*/  BSSY.RECONVERGENT B6, `(.L_x_1367) ;  /* 0x0000053000067945 */ /* 0x000fd80003800200 */
        /* <DEDUP_REMOVED lines=12> */
[----:B------:R-:W-:Y:S02]  /*15f0*/  IMAD.MOV.U32 R6, RZ, RZ, R22 ;  /* 0x000000ffff067224 */ /* 0x000fe400078e0016 */
[----:B------:R1:W3:Y:S01]  /*1600*/  LDC.64 R8, c[0x4][R25] ;  /* 0x0100000019087b82 */ /* 0x0002e20000000a00 */
[----:B------:R-:W-:Y:S02]  /*1610*/  IMAD.MOV.U32 R7, RZ, RZ, R2 ;  /* 0x000000ffff077224 */ /* 0x000fe400078e0002 */
[----:B0-----:R-:W-:Y:S02]  /*1620*/  IMAD.U32 R4, RZ, RZ, UR4 ;  /* 0x00000004ff047e24 */ /* 0x001fe4000f8e00ff */
[----:B------:R-:W-:Y:S01]  /*1630*/  IMAD.U32 R5, RZ, RZ, UR5 ;  /* 0x00000005ff057e24 */ /* 0x000fe2000f8e00ff */
[----:B--23--:R1:W-:Y:S06]  /*1640*/  STL [R1], R0 ;  /* 0x0000000001007387 */ /* 0x00c3ec0000100800 */
[----:B------:R-:W-:-:S07]  /*1650*/  LEPC R20, `(.L_x_1379) ;  /* 0x000000001014794e */ /* 0x000fce0000000000 */
[----:B-1----:R-:W-:Y:S05]  /*1660*/  CALL.ABS.NOINC R8 ;  /* 0x0000000008007343 */ /* 0x002fea0003c00000 */
.L_x_1379:
        /* <DEDUP_REMOVED lines=12> */
.L_x_1380:
        /* <DEDUP_REMOVED lines=12> */
.L_x_1381:
        /* <DEDUP_REMOVED lines=12> */
.L_x_1382:
[----:B------:R-:W-:-:S07]  /*18b0*/  VIADD R23, R23, 0x4 ;  /* 0x0000000417177836 */ /* 0x000fce0000000000 */
.L_x_1378:
[----:B------:R-:W-:-:S13]  /*18c0*/  ISETP.NE.AND P0, PT, R26, RZ, PT ;  /* 0x000000ff1a00720c */ /* 0x000fda0003f05270 */
[----:B------:R-:W-:Y:S05]  /*18d0*/  @!P0 BRA `(.L_x_1377) ;  /* 0x00000000005c8947 */ /* 0x000fea0003800000 */
[----:B------:R-:W0:Y:S01]  /*18e0*/  LDC.64 R16, c[0x0][0x380] ;  /* 0x0000e000ff107b82 */ /* 0x000e220000000a00 */
[----:B------:R-:W-:Y:S02]  /*18f0*/  IMAD.MOV R26, RZ, RZ, -R26 ;  /* 0x000000ffff1a7224 */ /* 0x000fe400078e0a1a */
[----:B0-----:R-:W-:-:S07]  /*1900*/  IMAD.WIDE.U32 R16, R23, 0x4, R16 ;  /* 0x0000000417107825 */ /* 0x001fce00078e0010 */
.L_x_1384:
[----:B------:R-:W-:Y:S02]  /*1910*/  R2UR UR4, R18 ;  /* 0x00000000120472ca */ /* 0x000fe400000e0000 */
[----:B------:R-:W-:-:S13]  /*1920*/  R2UR UR5, R19 ;  /* 0x00000000130572ca */ /* 0x000fda00000e0000 */
[----:B------:R-:W2:Y:S01]  /*1930*/  LDG.E R0, desc[UR4][R16.64] ;  /* 0x0000000410007981 */ /* 0x000ea2000c1e1900 */
[----:B------:R-:W-:Y:S01]  /*1940*/  MOV R8, 0x1e8 ;  /* 0x000001e800087802 */ /* 0x000fe20000000f00 */
[----:B------:R-:W0:Y:S01]  /*1950*/  LDCU.64 UR4, c[0x4][0x188] ;  /* 0x01003100ff0477ac */ /* 0x000e220008000a00 */
[----:B------:R-:W-:Y:S01]  /*1960*/  IADD3 R26, PT, PT, R26, 0x1, RZ ;  /* 0x000000011a1a7810 */ /* 0x000fe20007ffe0ff */
[----:B------:R-:W-:Y:S02]  /*1970*/  IMAD.MOV.U32 R6, RZ, RZ, R22 ;  /* 0x000000ffff067224 */ /* 0x000fe400078e0016 */
[----:B------:R-:W-:Y:S01]  /*1980*/  IMAD.MOV.U32 R7, RZ, RZ, R2 ;  /* 0x000000ffff077224 */ /* 0x000fe200078e0002 */
[----:B------:R-:W1:Y:S01]  /*1990*/  LDC.64 R8, c[0x4][R8] ;  /* 0x0100000008087b82 */ /* 0x000e620000000a00 */
[----:B------:R-:W-:Y:S01]  /*19a0*/  ISETP.NE.AND P0, PT, R26, RZ, PT ;  /* 0x000000ff1a00720c */ /* 0x000fe20003f05270 */
[----:B0-----:R-:W-:Y:S02]  /*19b0*/  IMAD.U32 R4, RZ, RZ, UR4 ;  /* 0x00000004ff047e24 */ /* 0x001fe4000f8e00ff */
[----:B------:R-:W-:Y:S01]  /*19c0*/  IMAD.U32 R5, RZ, RZ, UR5 ;  /* 0x00000005ff057e24 */ /* 0x000fe2000f8e00ff */
[----:B--2---:R0:W-:Y:S02]  /*19d0*/  STL [R1], R0 ;  /* 0x0000000001007387 */ /* 0x0041e40000100800 */
[----:B01----:R-:W-:-:S07]  /*19e0*/  P2R R0, PR, RZ, 0x1 ;  /* 0x00000001ff007803 */ /* 0x003fce0000000000 */
[----:B------:R-:W-:-:S07]  /*19f0*/  LEPC R20, `(.L_x_1383) ;  /* 0x000000001014794e */ /* 0x000fce0000000000 */
[----:B------:R-:W-:Y:S05]  /*1a00*/  CALL.ABS.NOINC R8 ;  /* 0x0000000008007343 */ /* 0x000fea0003c00000 */
.L_x_1383:
[----:B------:R-:W-:Y:S02]  /*1a10*/  ISETP.NE.AND P6, PT, R26, RZ, PT ;  /* 0x000000ff1a00720c */ /* 0x000fe40003fc5270 */
[----:B------:R-:W-:-:S05]  /*1a20*/  IADD3 R16, P0, PT, R16, 0x4, RZ ;  /* 0x0000000410107810 */ /* 0x000fca0007f1e0ff */
[----:B------:R-:W-:-:S06]  /*1a30*/  IMAD.X R17, RZ, RZ, R17, P0 ;  /* 0x000000ffff117224 */ /* 0x000fcc00000e0611 */
[----:B------:R-:W-:Y:S05]  /*1a40*/  @P6 BRA `(.L_x_1384) ;  /* 0xfffffffc00b06947 */ /* 0x000fea000383ffff */
.L_x_1377:
[----:B------:R-:W-:Y:S05]  /*1a50*/  BSYNC.RECONVERGENT B6 ;  /* 0x0000000000067941 */ /* 0x000fea0003800200 */
.L_x_1367:
[----:B------:R-:W0:Y:S01]  /*1a60*/  LDC R23, c[0x0][0x390] ;  /* 0x0000e400ff177b82 */ /* 0x000e220000000800 */
[----:B------:R-:W-:Y:S01]  /*1a70*/  MOV R16, 0x1e8 ;  /* 0x000001e800107802 */ /* 0x000fe20000000f00 */
[----:B------:R-:W1:Y:S01]  /*1a80*/  LDCU.64 UR4, c[0x4][0x190] ;  /* 0x01003200ff0477ac */ /* 0x000e620008000a00 */
[----:B------:R-:W-:-:S05]  /*1a90*/  CS2R R6, SRZ ;  /* 0x0000000000067805 */ /* 0x000fca000001ff00 */
[----:B------:R2:W3:Y:S01]  /*1aa0*/  LDC.64 R8, c[0x4][R16] ;  /* 0x0100000010087b82 */ /* 0x0004e20000000a00 */
[----:B-1----:R-:W-:Y:S02]  /*1ab0*/  IMAD.U32 R4, RZ, RZ, UR4 ;  /* 0x00000004ff047e24 */ /* 0x002fe4000f8e00ff */
[----:B------:R-:W-:Y:S01]  /*1ac0*/  IMAD.U32 R5, RZ, RZ, UR5 ;  /* 0x00000005ff057e24 */ /* 0x000fe2000f8e00ff */
[----:B0-----:R-:W-:-:S04]  /*1ad0*/  ISETP.GE.U32.AND P0, PT, R23, 0x10, PT ;  /* 0x000000101700780c */ /* 0x001fc80003f06070 */
[----:B--2---:R-:W-:-:S09]  /*1ae0*/  P2R R0, PR, RZ, 0x1 ;  /* 0x00000001ff007803 */ /* 0x004fd20000000000 */
[----:B------:R-:W-:-:S07]  /*1af0*/  LEPC R20, `(.L_x_1385) ;  /* 0x000000001014794e */ /* 0x000fce0000000000 */
[----:B---3--:R-:W-:Y:S05]  /*1b00*/  CALL.ABS.NOINC R8 ;  /* 0x0000000008007343 */ /* 0x008fea0003c00000 */
.L_x_1385:
[----:B------:R-:W0:Y:S01]  /*1b10*/  LDC.64 R16, c[0x4][R16] ;  /* 0x0100000010107b82 */ /* 0x000e220000000a00 */
[----:B------:R-:W1:Y:S01]  /*1b20*/  LDCU.64 UR4, c[0x4][0x198] ;  /* 0x01003300ff0477ac */ /* 0x000e620008000a00 */
[----:B------:R-:W-:Y:S01]  /*1b30*/  CS2R R6, SRZ ;  /* 0x0000000000067805 */ /* 0x000fe2000001ff00 */
[----:B-1----:R-:W-:Y:S02]  /*1b40*/  IMAD.U32 R4, RZ, RZ, UR4 ;  /* 0x00000004ff047e24 */ /* 0x002fe4000f8e00ff */
[----:B------:R-:W-:-:S07]  /*1b50*/  IMAD.U32 R5, RZ, RZ, UR5 ;  /* 0x00000005ff057e24 */ /* 0x000fce000f8e00ff */
[----:B------:R-:W-:-:S07]  /*1b60*/  LEPC R20, `(.L_x_1386) ;  /* 0x000000001014794e */ /* 0x000fce0000000000 */
[----:B0-----:R-:W-:Y:S05]  /*1b70*/  CALL.ABS.NOINC R16 ;  /* 0x0000000010007343 */ /* 0x001fea0003c00000 */
.L_x_1386:
[----:B------:R-:W-:Y:S01]  /*1b80*/  ISETP.GE.U32.AND P6, PT, R23, 0x10, PT ;  /* 0x000000101700780c */ /* 0x000fe20003fc6070 */
[----:B------:R-:W-:-:S12]  /*1b90*/  IMAD.MOV.U32 R23, RZ, RZ, RZ ;  /* 0x000000ffff177224 */ /* 0x000fd800078e00ff */
[----:B------:R-:W-:Y:S05]  /*1ba0*/  @!P6 BRA `(.L_x_1387) ;  /* 0x0000000c0050e947 */ /* 0x000fea0003800000 */
[----:B------:R-:W0:Y:S01]  /*1bb0*/  LDCU UR6, c[0x0][0x390] ;  /* 0x00007200ff0677ac */ /* 0x000e220008000800 */
[----:B------:R-:W-:Y:S01]  /*1bc0*/  BSSY.RECONVERGENT B6, `(.L_x_1387) ;  /* 0x00000d2000067945 */ /* 0x000fe20003800200 */
[----:B------:R-:W1:Y:S01]  /*1bd0*/  LDCU.64 UR4, c[0x0][0x388] ;  /* 0x00007100ff0477ac */ /* 0x000e620008000a00 */
[----:B0-----:R-:W-:Y:S02]  /*1be0*/  ULOP3.LUT UR6, UR6, 0x7ffffff0, URZ, 0xc0, !UPT ;  /* 0x7ffffff006067892 */ /* 0x001fe4000f8ec0ff */
[----:B-1----:R-:W-:Y:S02]  /*1bf0*/  UIADD3 UR4, UP0, UPT, UR4, 0x20, URZ ;  /* 0x0000002004047890 */ /* 0x002fe4000ff1e0ff */
[----:B------:R-:W-:Y:S02]  /*1c00*/  UIADD3 UR7, UPT, UPT, -UR6, URZ, URZ ;  /* 0x000000ff06077290 */ /* 0x000fe4000fffe1ff */
[----:B------:R-:W-:Y:S01]  /*1c10*/  IMAD.U32 R23, RZ, RZ, UR6 ;  /* 0x00000006ff177e24 */ /* 0x000fe2000f8e00ff */
[----:B------:R-:W-:Y:S01]  /*1c20*/  UIADD3.X UR5, UPT, UPT, URZ, UR5, URZ, UP0, !UPT ;  /* 0x00000005ff057290 */ /* 0x000fe200087fe4ff */
[----:B------:R-:W-:-:S02]  /*1c30*/  MOV R16, UR4 ;  /* 0x0000000400107c02 */ /* 0x000fc40008000f00 */
[----:B------:R-:W-:-:S03]  /*1c40*/  IMAD.U32 R26, RZ, RZ, UR7 ;  /* 0x00000007ff1a7e24 */ /* 0x000fc6000f8e00ff */
[----:B------:R-:W-:-:S07]  /*1c50*/  IMAD.U32 R17, RZ, RZ, UR5 ;  /* 0x00000005ff117e24 */ /* 0x000fce000f8e00ff */
.L_x_1404:
[----:B------:R-:W-:Y:S02]  /*1c60*/  R2UR UR4, R18 ;  /* 0x00000000120472ca */ /* 0x000fe400000e0000 */
[----:B------:R-:W-:-:S13]  /*1c70*/  R2UR UR5, R19 ;  /* 0x00000000130572ca */ /* 0x000fda00000e0000 */
[----:B------:R-:W2:Y:S01]  /*1c80*/  LDG.E R0, desc[UR4][R16.64+-0x20] ;  /* 0xffffe00410007981 */ /* 0x000ea2000c1e1900 */
[----:B------:R-:W-:Y:S01]  /*1c90*/  MOV R25, 0x1e8 ;  /* 0x000001e800197802 */ /* 0x000fe20000000f00 */
[----:B------:R-:W0:Y:S01]  /*1ca0*/  LDCU.64 UR4, c[0x4][0x188] ;  /* 0x01003100ff0477ac */ /* 0x000e220008000a00 */
[----:B------:R-:W-:Y:S02]  /*1cb0*/  VIADD R26, R26, 0x10 ;  /* 0x000000101a1a7836 */ /* 0x000fe40000000000 */
[----:B------:R1:W3:Y:S01]  /*1cc0*/  LDC.64 R8, c[0x4][R25] ;  /* 0x0100000019087b82 */ /* 0x0002e20000000a00 */
[----:B------:R-:W-:Y:S02]  /*1cd0*/  IMAD.MOV.U32 R6, RZ, RZ, R22 ;  /* 0x000000ffff067224 */ /* 0x000fe400078e0016 */
[----:B------:R-:W-:Y:S01]  /*1ce0*/  ISETP.NE.AND P0, PT, R26, RZ, PT ;  /* 0x000000ff1a00720c */ /* 0x000fe20003f05270 */
[----:B------:R-:W-:-:S03]  /*1cf0*/  IMAD.MOV.U32 R7, RZ, RZ, R2 ;  /* 0x000000ffff077224 */ /* 0x000fc600078e0002 */
[----:B------:R-:W-:Y:S01]  /*1d00*/  P2R R27, PR, RZ, 0x1 ;  /* 0x00000001ff1b7803 */ /* 0x000fe20000000000 */
[----:B0-----:R-:W-:Y:S02]  /*1d10*/  IMAD.U32 R4, RZ, RZ, UR4 ;  /* 0x00000004ff047e24 */ /* 0x001fe4000f8e00ff */
[----:B------:R-:W-:Y:S01]  /*1d20*/  IMAD.U32 R5, RZ, RZ, UR5 ;  /* 0x00000005ff057e24 */ /* 0x000fe2000f8e00ff */
[----:B--23--:R1:W-:Y:S06]  /*1d30*/  STL [R1], R0 ;  /* 0x0000000001007387 */ /* 0x00c3ec0000100800 */
[----:B------:R-:W-:-:S07]  /*1d40*/  LEPC R20, `(.L_x_1388) ;  /* 0x000000001014794e */ /* 0x000fce0000000000 */
[----:B-1----:R-:W-:Y:S05]  /*1d50*/  CALL.ABS.NOINC R8 ;  /* 0x0000000008007343 */ /* 0x002fea0003c00000 */
.L_x_1388:
        /* <DEDUP_REMOVED lines=12> */
.L_x_1389:
        /* <DEDUP_REMOVED lines=12> */
.L_x_1390:
        /* <DEDUP_REMOVED lines=12> */
.L_x_1391:
        /* <DEDUP_REMOVED lines=12> */
.L_x_1392:
        /* <DEDUP_REMOVED lines=12> */
.L_x_1393:
        /* <DEDUP_REMOVED lines=12> */
.L_x_1394:
        /* <DEDUP_REMOVED lines=12> */
.L_x_1395:
        /* <DEDUP_REMOVED lines=12> */
.L_x_1396:
        /* <DEDUP_REMOVED lines=12> */
.L_x_1397:
        /* <DEDUP_REMOVED lines=12> */
.L_x_1398:
        /* <DEDUP_REMOVED lines=12> */
.L_x_1399:
        /* <DEDUP_REMOVED lines=12> */
.L_x_1400:
        /* <DEDUP_REMOVED lines=12> */
.L_x_1401:
        /* <DEDUP_REMOVED lines=12> */
.L_x_1402:
        /* <DEDUP_REMOVED lines=12> */
.L_x_1403:
[----:B------:R-:W-:Y:S02]  /*28a0*/  ISETP.NE.AND P6, PT, R27, RZ, PT ;  /* 0x000000ff1b00720c */ /* 0x000fe40003fc5270 */
[----:B------:R-:W-:-:S05]  /*28b0*/  IADD3 R16, P0, PT, R16, 0x40, RZ ;  /* 0x0000004010107810 */ /* 0x000fca0007f1e0ff */
[----:B------:R-:W-:-:S06]  /*28c0*/  IMAD.X R17, RZ, RZ, R17, P0 ;  /* 0x000000ffff117224 */ /* 0x000fcc00000e0611 */
[----:B------:R-:W-:Y:S05]  /*28d0*/  @P6 BRA `(.L_x_1404) ;  /* 0xfffffff000e06947 */ /* 0x000fea000383ffff */
[----:B------:R-:W-:Y:S05]  /*28e0*/  BSYNC.RECONVERGENT B6 ;  /* 0x0000000000067941 */ /* 0x000fea0003800200 */
.L_x_1387:
        /* <DEDUP_REMOVED lines=21> */
.L_x_1407:
        /* <DEDUP_REMOVED lines=12> */
.L_x_1408:
        /* <DEDUP_REMOVED lines=12> */
.L_x_1409:
        /* <DEDUP_REMOVED lines=12> */
.L_x_1410:
        /* <DEDUP_REMOVED lines=12> */
.L_x_1411:
        /* <DEDUP_REMOVED lines=12> */
.L_x_1412:
        /* <DEDUP_REMOVED lines=12> */
.L_x_1413:
        /* <DEDUP_REMOVED lines=12> */
.L_x_1414:
[----:B------:R-:W-:-:S07]  /*2f80*/  VIADD R23, R23, 0x8 ;  /* 0x0000000817177836 */ /* 0x000fce0000000000 */
.L_x_1406:
        /* <DEDUP_REMOVED lines=21> */
.L_x_1416:
        /* <DEDUP_REMOVED lines=12> */
.L_x_1417:
        /* <DEDUP_REMOVED lines=12> */
.L_x_1418:
        /* <DEDUP_REMOVED lines=12> */
.L_x_1419:
[----:B------:R-:W-:-:S07]  /*3320*/  VIADD R23, R23, 0x4 ;  /* 0x0000000417177836 */ /* 0x000fce0000000000 */
.L_x_1415:
[----:B------:R-:W-:-:S13]  /*3330*/  ISETP.NE.AND P0, PT, R25, RZ, PT ;  /* 0x000000ff1900720c */ /* 0x000fda0003f05270 */
[----:B------:R-:W-:Y:S05]  /*3340*/  @!P0 BRA `(.L_x_1405) ;  /* 0x00000000009c8947 */ /* 0x000fea0003800000 */
[----:B------:R-:W0:Y:S01]  /*3350*/  LDC.64 R16, c[0x0][0x388] ;  /* 0x0000e200ff107b82 */ /* 0x000e220000000a00 */
[----:B------:R-:W-:Y:S01]  /*3360*/  BSSY.RECONVERGENT B6, `(.L_x_1420) ;  /* 0x0000015000067945 */ /* 0x000fe20003800200 */
[----:B------:R-:W-:Y:S02]  /*3370*/  IMAD.MOV R25, RZ, RZ, -R25 ;  /* 0x000000ffff197224 */ /* 0x000fe400078e0a19 */
[----:B0-----:R-:W-:-:S07]  /*3380*/  IMAD.WIDE.U32 R16, R23, 0x4, R16 ;  /* 0x0000000417107825 */ /* 0x001fce00078e0010 */
.L_x_1422:
[----:B------:R-:W-:Y:S02]  /*3390*/  R2UR UR4, R18 ;  /* 0x00000000120472ca */ /* 0x000fe400000e0000 */
[----:B------:R-:W-:-:S13]  /*33a0*/  R2UR UR5, R19 ;  /* 0x00000000130572ca */ /* 0x000fda00000e0000 */
[----:B------:R-:W2:Y:S01]  /*33b0*/  LDG.E R0, desc[UR4][R16.64] ;  /* 0x0000000410007981 */ /* 0x000ea2000c1e1900 */
[----:B------:R-:W-:Y:S01]  /*33c0*/  MOV R8, 0x1e8 ;  /* 0x000001e800087802 */ /* 0x000fe20000000f00 */
[----:B------:R-:W0:Y:S01]  /*33d0*/  LDCU.64 UR4, c[0x4][0x188] ;  /* 0x01003100ff0477ac */ /* 0x000e220008000a00 */
[----:B------:R-:W-:Y:S02]  /*33e0*/  IMAD.MOV.U32 R6, RZ, RZ, R22 ;  /* 0x000000ffff067224 */ /* 0x000fe400078e0016 */
[----:B------:R-:W-:Y:S02]  /*33f0*/  IMAD.MOV.U32 R7, RZ, RZ, R2 ;  /* 0x000000ffff077224 */ /* 0x000fe400078e0002 */
[----:B------:R-:W1:Y:S01]  /*3400*/  LDC.64 R8, c[0x4][R8] ;  /* 0x0100000008087b82 */ /* 0x000e620000000a00 */
[----:B0-----:R-:W-:Y:S01]  /*3410*/  MOV R4, UR4 ;  /* 0x0000000400047c02 */ /* 0x001fe20008000f00 */
[----:B------:R-:W-:Y:S01]  /*3420*/  IMAD.U32 R5, RZ, RZ, UR5 ;  /* 0x00000005ff057e24 */ /* 0x000fe2000f8e00ff */
[----:B-12---:R0:W-:Y:S06]  /*3430*/  STL [R1], R0 ;  /* 0x0000000001007387 */ /* 0x0061ec0000100800 */
[----:B------:R-:W-:-:S07]  /*3440*/  LEPC R20, `(.L_x_1421) ;  /* 0x000000001014794e */ /* 0x000fce0000000000 */
[----:B0-----:R-:W-:Y:S05]  /*3450*/  CALL.ABS.NOINC R8 ;  /* 0x0000000008007343 */ /* 0x001fea0003c00000 */
.L_x_1421:
[----:B------:R-:W-:Y:S01]  /*3460*/  VIADD R25, R25, 0x1 ;  /* 0x0000000119197836 */ /* 0x000fe20000000000 */
[----:B------:R-:W-:-:S04]  /*3470*/  IADD3 R16, P1, PT, R16, 0x4, RZ ;  /* 0x0000000410107810 */ /* 0x000fc80007f3e0ff */
[----:B------:R-:W-:Y:S01]  /*3480*/  ISETP.NE.AND P0, PT, R25, RZ, PT ;  /* 0x000000ff1900720c */ /* 0x000fe20003f05270 */
[----:B------:R-:W-:-:S12]  /*3490*/  IMAD.X R17, RZ, RZ, R17, P1 ;  /* 0x000000ffff117224 */ /* 0x000fd800008e0611 */
[----:B------:R-:W-:Y:S05]  /*34a0*/  @P0 BRA `(.L_x_1422) ;  /* 0xfffffffc00b80947 */ /* 0x000fea000383ffff */
[----:B------:R-:W-:Y:S05]  /*34b0*/  BSYNC.RECONVERGENT B6 ;  /* 0x0000000000067941 */ /* 0x000fea0003800200 */
.L_x_1420:
[----:B------:R-:W-:Y:S05]  /*34c0*/  BRA `(.L_x_1405) ;  /* 0x00000000003c7947 */ /* 0x000fea0003800000 */
.L_x_1348:
        /* <DEDUP_REMOVED lines=8> */
.L_x_1423:
[----:B------:R-:W0:Y:S01]  /*3550*/  LDC.64 R16, c[0x4][R16] ;  /* 0x0100000010107b82 */ /* 0x000e220000000a00 */
[----:B------:R-:W1:Y:S01]  /*3560*/  LDCU.64 UR4, c[0x4][0x198] ;  /* 0x01003300ff0477ac */ /* 0x000e620008000a00 */
[----:B------:R-:W-:Y:S01]  /*3570*/  CS2R R6, SRZ ;  /* 0x0000000000067805 */ /* 0x000fe2000001ff00 */
[----:B-1----:R-:W-:Y:S02]  /*3580*/  IMAD.U32 R4, RZ, RZ, UR4 ;  /* 0x00000004ff047e24 */ /* 0x002fe4000f8e00ff */
[----:B------:R-:W-:-:S07]  /*3590*/  IMAD.U32 R5, RZ, RZ, UR5 ;  /* 0x00000005ff057e24 */ /* 0x000fce000f8e00ff */
[----:B------:R-:W-:-:S07]  /*35a0*/  LEPC R20, `(.L_x_1405) ;  /* 0x000000001014794e */ /* 0x000fce0000000000 */
[----:B0-----:R-:W-:Y:S05]  /*35b0*/  CALL.ABS.NOINC R16 ;  /* 0x0000000010007343 */ /* 0x001fea0003c00000 */
.L_x_1405:
        /* <DEDUP_REMOVED lines=8> */
.L_x_1424:
[----:B------:R-:W0:Y:S01]  /*3640*/  LDC.64 R16, c[0x4][R16] ;  /* 0x0100000010107b82 */ /* 0x000e220000000a00 */
[----:B------:R-:W1:Y:S01]  /*3650*/  LDCU.64 UR4, c[0x4][0x1a0] ;  /* 0x01003400ff0477ac */ /* 0x000e620008000a00 */
[----:B------:R-:W-:Y:S02]  /*3660*/  CS2R R6, SRZ ;  /* 0x0000000000067805 */ /* 0x000fe4000001ff00 */
[----:B-1----:R-:W-:Y:S01]  /*3670*/  MOV R4, UR4 ;  /* 0x0000000400047c02 */ /* 0x002fe20008000f00 */
[----:B------:R-:W-:-:S07]  /*3680*/  IMAD.U32 R5, RZ, RZ, UR5 ;  /* 0x00000005ff057e24 */ /* 0x000fce000f8e00ff */
[----:B------:R-:W-:-:S07]  /*3690*/  LEPC R20, `(.L_x_1425) ;  /* 0x000000001014794e */ /* 0x000fce0000000000 */
[----:B0-----:R-:W-:Y:S05]  /*36a0*/  CALL.ABS.NOINC R16 ;  /* 0x0000000010007343 */ /* 0x001fea0003c00000 */
.L_x_1425:
[----:B------:R-:W0:Y:S02]  /*36b0*/  LDCU UR4, c[0x0][0x3a0] ;  /* 0x00007400ff0477ac */ /* 0x000e240008000800 */
[----:B0-----:R-:W-:-:S09]  /*36c0*/  UISETP.GE.AND UP0, UPT, UR4, 0x1, UPT ;  /* 0x000000010400788c */ /* 0x001fd2000bf06270 */
[----:B------:R-:W-:Y:S05]  /*36d0*/  BRA.U !UP0, `(.L_x_1426) ;  /* 0x0000001908547547 */ /* 0x000fea000b800000 */
[----:B------:R-:W-:Y:S01]  /*36e0*/  UISETP.GE.U32.AND UP0, UPT, UR4, 0x10, UPT ;  /* 0x000000100400788c */ /* 0x000fe2000bf06070 */
[----:B------:R-:W-:-:S08]  /*36f0*/  IMAD.MOV.U32 R23, RZ, RZ, RZ ;  /* 0x000000ffff177224 */ /* 0x000fd000078e00ff */
[----:B------:R-:W-:Y:S05]  /*3700*/  BRA.U !UP0, `(.L_x_1427) ;  /* 0x0000000d084c7547 */ /* 0x000fea000b800000 */
[----:B------:R-:W0:Y:S01]  /*3710*/  LDCU.64 UR6, c[0x0][0x398] ;  /* 0x00007300ff0677ac */ /* 0x000e220008000a00 */
[----:B------:R-:W-:Y:S01]  /*3720*/  BSSY.RECONVERGENT B6, `(.L_x_1427) ;  /* 0x00000d1000067945 */ /* 0x000fe20003800200 */
[----:B------:R-:W-:-:S04]  /*3730*/  ULOP3.LUT UR4, UR4, 0x7ffffff0, URZ, 0xc0, !UPT ;  /* 0x7ffffff004047892 */ /* 0x000fc8000f8ec0ff */
[----:B------:R-:W-:Y:S02]  /*3740*/  UIADD3 UR8, UPT, UPT, -UR4, URZ, URZ ;  /* 0x000000ff04087290 */ /* 0x000fe4000fffe1ff */
[----:B------:R-:W-:-:S04]  /*3750*/  IMAD.U32 R23, RZ, RZ, UR4 ;  /* 0x00000004ff177e24 */ /* 0x000fc8000f8e00ff */
[----:B------:R-:W-:Y:S01]  /*3760*/  IMAD.U32 R25, RZ, RZ, UR8 ;  /* 0x00000008ff197e24 */ /* 0x000fe2000f8e00ff */
[----:B0-----:R-:W-:-:S04]  /*3770*/  UIADD3 UR5, UP0, UPT, UR6, 0x20, URZ ;  /* 0x0000002006057890 */ /* 0x001fc8000ff1e0ff */
[----:B------:R-:W-:Y:S02]  /*3780*/  UIADD3.X UR6, UPT, UPT, URZ, UR7, URZ, UP0, !UPT ;  /* 0x00000007ff067290 */ /* 0x000fe400087fe4ff */
[----:B------:R-:W-:-:S04]  /*3790*/  IMAD.U32 R16, RZ, RZ, UR5 ;  /* 0x00000005ff107e24 */ /* 0x000fc8000f8e00ff */
[----:B------:R-:W-:-:S07]  /*37a0*/  IMAD.U32 R17, RZ, RZ, UR6 ;  /* 0x00000006ff117e24 */ /* 0x000fce000f8e00ff */
.L_x_1444:
        /* <DEDUP_REMOVED lines=16> */
.L_x_1428:
        /* <DEDUP_REMOVED lines=12> */
.L_x_1429:
        /* <DEDUP_REMOVED lines=12> */
.L_x_1430:
        /* <DEDUP_REMOVED lines=12> */
.L_x_1431:
        /* <DEDUP_REMOVED lines=12> */
.L_x_1432:
        /* <DEDUP_REMOVED lines=12> */
.L_x_1433:
        /* <DEDUP_REMOVED lines=12> */
.L_x_1434:
        /* <DEDUP_REMOVED lines=12> */
.L_x_1435:
        /* <DEDUP_REMOVED lines=12> */
.L_x_1436:
        /* <DEDUP_REMOVED lines=12> */
.L_x_1437:
        /* <DEDUP_REMOVED lines=12> */
.L_x_1438:
        /* <DEDUP_REMOVED lines=12> */
.L_x_1439:
        /* <DEDUP_REMOVED lines=12> */
.L_x_1440:
        /* <DEDUP_REMOVED lines=12> */
.L_x_1441:
        /* <DEDUP_REMOVED lines=12> */
.L_x_1442:
        /* <DEDUP_REMOVED lines=12> */
.L_x_1443:
[----:B------:R-:W-:Y:S02]  /*43f0*/  ISETP.NE.AND P6, PT, R26, RZ, PT ;  /* 0x000000ff1a00720c */ /* 0x000fe40003fc5270 */
[----:B------:R-:W-:-:S04]  /*4400*/  IADD3 R16, P0, PT, R16, 0x40, RZ ;  /* 0x0000004010107810 */ /* 0x000fc80007f1e0ff */
[----:B------:R-:W-:-:S07]  /*4410*/  IADD3.X R17, PT, PT, RZ, R17, RZ, P0, !PT ;  /* 0x00000011ff117210 */ /* 0x000fce00007fe4ff */
[----:B------:R-:W-:Y:S05]  /*4420*/  @P6 BRA `(.L_x_1444) ;  /* 0xfffffff000e06947 */ /* 0x000fea000383ffff */
[----:B------:R-:W-:Y:S05]  /*4430*/  BSYNC.RECONVERGENT B6 ;  /* 0x0000000000067941 */ /* 0x000fea0003800200 */
.L_x_1427:
[----:B------:R-:W0:Y:S01]  /*4440*/  LDC R25, c[0x0][0x3a0] ;  /* 0x0000e800ff197b82 */ /* 0x000e220000000800 */
[----:B------:R-:W-:Y:S01]  /*4450*/  BSSY.RECONVERGENT B6, `(.L_x_1426) ;  /* 0x00000bd000067945 */ /* 0x000fe20003800200 */
[----:B0-----:R-:W-:-:S13]  /*4460*/  LOP3.LUT P0, R0, R25, 0xf, RZ, 0xc0, !PT ;  /* 0x0000000f19007812 */ /* 0x001fda000780c0ff */
[----:B------:R-:W-:Y:S05]  /*4470*/  @!P0 BRA `(.L_x_1445) ;  /* 0x0000000800e88947 */ /* 0x000fea0003800000 */
[----:B------:R-:W-:Y:S02]  /*4480*/  ISETP.GE.U32.AND P0, PT, R0, 0x8, PT ;  /* 0x000000080000780c */ /* 0x000fe40003f06070 */
[----:B------:R-:W-:-:S11]  /*4490*/  LOP3.LUT R25, R25, 0x7, RZ, 0xc0, !PT ;  /* 0x0000000719197812 */ /* 0x000fd600078ec0ff */
        /* <DEDUP_REMOVED lines=16> */
.L_x_1447:
        /* <DEDUP_REMOVED lines=12> */
.L_x_1448:
        /* <DEDUP_REMOVED lines=12> */
.L_x_1449:
        /* <DEDUP_REMOVED lines=12> */
.L_x_1450:
        /* <DEDUP_REMOVED lines=12> */
.L_x_1451:
        /* <DEDUP_REMOVED lines=12> */
.L_x_1452:
        /* <DEDUP_REMOVED lines=12> */
.L_x_1453:
        /* <DEDUP_REMOVED lines=12> */
.L_x_1454:
[----:B------:R-:W-:-:S07]  /*4ae0*/  VIADD R23, R23, 0x8 ;  /* 0x0000000817177836 */ /* 0x000fce0000000000 */
.L_x_1446:
        /* <DEDUP_REMOVED lines=13> */
[----:B------:R-:W-:Y:S01]  /*4bc0*/  MOV R6, R22 ;  /* 0x0000001600067202 */ /* 0x000fe20000000f00 */
[----:B------:R-:W-:Y:S01]  /*4bd0*/  IMAD.MOV.U32 R7, RZ, RZ, R2 ;  /* 0x000000ffff077224 */ /* 0x000fe200078e0002 */
[----:B------:R1:W3:Y:S01]  /*4be0*/  LDC.64 R8, c[0x4][R24] ;  /* 0x0100000018087b82 */ /* 0x0002e20000000a00 */
[----:B0-----:R-:W-:Y:S02]  /*4bf0*/  IMAD.U32 R4, RZ, RZ, UR4 ;  /* 0x00000004ff047e24 */ /* 0x001fe4000f8e00ff */
[----:B------:R-:W-:Y:S01]  /*4c00*/  IMAD.U32 R5, RZ, RZ, UR5 ;  /* 0x00000005ff057e24 */ /* 0x000fe2000f8e00ff */
[----:B--23--:R1:W-:Y:S06]  /*4c10*/  STL [R1], R0 ;  /* 0x0000000001007387 */ /* 0x00c3ec0000100800 */
[----:B------:R-:W-:-:S07]  /*4c20*/  LEPC R20, `(.L_x_1456) ;  /* 0x000000001014794e */ /* 0x000fce0000000000 */
[----:B-1----:R-:W-:Y:S05]  /*4c30*/  CALL.ABS.NOINC R8 ;  /* 0x0000000008007343 */ /* 0x002fea0003c00000 */
.L_x_1456:
        /* <DEDUP_REMOVED lines=12> */
.L_x_1457:
        /* <DEDUP_REMOVED lines=12> */
.L_x_1458:
        /* <DEDUP_REMOVED lines=12> */
.L_x_1459:
[----:B------:R-:W-:-:S07]  /*4e80*/  VIADD R23, R23, 0x4 ;  /* 0x0000000417177836 */ /* 0x000fce0000000000 */
.L_x_1455:
[----:B------:R-:W-:-:S13]  /*4e90*/  ISETP.NE.AND P0, PT, R25, RZ, PT ;  /* 0x000000ff1900720c */ /* 0x000fda0003f05270 */
[----:B------:R-:W-:Y:S05]  /*4ea0*/  @!P0 BRA `(.L_x_1445) ;  /* 0x00000000005c8947 */ /* 0x000fea0003800000 */
[----:B------:R-:W0:Y:S01]  /*4eb0*/  LDC.64 R16, c[0x0][0x398] ;  /* 0x0000e600ff107b82 */ /* 0x000e220000000a00 */
[----:B------:R-:W-:Y:S02]  /*4ec0*/  IMAD.MOV R25, RZ, RZ, -R25 ;  /* 0x000000ffff197224 */ /* 0x000fe400078e0a19 */
[----:B0-----:R-:W-:-:S07]  /*4ed0*/  IMAD.WIDE.U32 R16, R23, 0x4, R16 ;  /* 0x0000000417107825 */ /* 0x001fce00078e0010 */
.L_x_1461:
[----:B------:R-:W-:Y:S02]  /*4ee0*/  R2UR UR4, R18 ;  /* 0x00000000120472ca */ /* 0x000fe400000e0000 */
[----:B------:R-:W-:-:S13]  /*4ef0*/  R2UR UR5, R19 ;  /* 0x00000000130572ca */ /* 0x000fda00000e0000 */
[----:B------:R-:W2:Y:S01]  /*4f00*/  LDG.E R0, desc[UR4][R16.64] ;  /* 0x0000000410007981 */ /* 0x000ea2000c1e1900 */
[----:B------:R-:W-:Y:S01]  /*4f10*/  MOV R8, 0x1e8 ;  /* 0x000001e800087802 */ /* 0x000fe20000000f00 */
[----:B------:R-:W0:Y:S01]  /*4f20*/  LDCU.64 UR4, c[0x4][0x188] ;  /* 0x01003100ff0477ac */ /* 0x000e220008000a00 */
[----:B------:R-:W-:Y:S02]  /*4f30*/  VIADD R25, R25, 0x1 ;  /* 0x0000000119197836 */ /* 0x000fe40000000000 */
[----:B------:R-:W-:Y:S02]  /*4f40*/  IMAD.MOV.U32 R6, RZ, RZ, R22 ;  /* 0x000000ffff067224 */ /* 0x000fe400078e0016 */
[----:B------:R-:W1:Y:S01]  /*4f50*/  LDC.64 R8, c[0x4][R8] ;  /* 0x0100000008087b82 */ /* 0x000e620000000a00 */
[----:B------:R-:W-:Y:S01]  /*4f60*/  ISETP.NE.AND P0, PT, R25, RZ, PT ;  /* 0x000000ff1900720c */ /* 0x000fe20003f05270 */
[----:B------:R-:W-:Y:S02]  /*4f70*/  IMAD.MOV.U32 R7, RZ, RZ, R2 ;  /* 0x000000ffff077224 */ /* 0x000fe400078e0002 */
[----:B0-----:R-:W-:-:S02]  /*4f80*/  IMAD.U32 R4, RZ, RZ, UR4 ;  /* 0x00000004ff047e24 */ /* 0x001fc4000f8e00ff */
[----:B------:R-:W-:Y:S01]  /*4f90*/  IMAD.U32 R5, RZ, RZ, UR5 ;  /* 0x00000005ff057e24 */ /* 0x000fe2000f8e00ff */
[----:B--2---:R0:W-:Y:S02]  /*4fa0*/  STL [R1], R0 ;  /* 0x0000000001007387 */ /* 0x0041e40000100800 */
[----:B01----:R-:W-:-:S07]  /*4fb0*/  P2R R0, PR, RZ, 0x1 ;  /* 0x00000001ff007803 */ /* 0x003fce0000000000 */
[----:B------:R-:W-:-:S07]  /*4fc0*/  LEPC R20, `(.L_x_1460) ;  /* 0x000000001014794e */ /* 0x000fce0000000000 */
[----:B------:R-:W-:Y:S05]  /*4fd0*/  CALL.ABS.NOINC R8 ;  /* 0x0000000008007343 */ /* 0x000fea0003c00000 */
.L_x_1460:
[----:B------:R-:W-:Y:S02]  /*4fe0*/  ISETP.NE.AND P6, PT, R25, RZ, PT ;  /* 0x000000ff1900720c */ /* 0x000fe40003fc5270 */
[----:B------:R-:W-:-:S05]  /*4ff0*/  IADD3 R16, P0, PT, R16, 0x4, RZ ;  /* 0x0000000410107810 */ /* 0x000fca0007f1e0ff */
[----:B------:R-:W-:-:S06]  /*5000*/  IMAD.X R17, RZ, RZ, R17, P0 ;  /* 0x000000ffff117224 */ /* 0x000fcc00000e0611 */
[----:B------:R-:W-:Y:S05]  /*5010*/  @P6 BRA `(.L_x_1461) ;  /* 0xfffffffc00b06947 */ /* 0x000fea000383ffff */
.L_x_1445:
[----:B------:R-:W-:Y:S05]  /*5020*/  BSYNC.RECONVERGENT B6 ;  /* 0x0000000000067941 */ /* 0x000fea0003800200 */
.L_x_1426:
        /* <DEDUP_REMOVED lines=8> */
.L_x_1462:
[----:B------:R-:W0:Y:S01]  /*50b0*/  LDC.64 R16, c[0x4][R16] ;  /* 0x0100000010107b82 */ /* 0x000e220000000a00 */
[----:B------:R-:W1:Y:S01]  /*50c0*/  LDCU.64 UR4, c[0x4][0x1a8] ;  /* 0x01003500ff0477ac */ /* 0x000e620008000a00 */
[----:B------:R-:W-:Y:S02]  /*50d0*/  CS2R R6, SRZ ;  /* 0x0000000000067805 */ /* 0x000fe4000001ff00 */
[----:B-1----:R-:W-:Y:S01]  /*50e0*/  MOV R4, UR4 ;  /* 0x0000000400047c02 */ /* 0x002fe20008000f00 */
[----:B------:R-:W-:-:S07]  /*50f0*/  IMAD.U32 R5, RZ, RZ, UR5 ;  /* 0x00000005ff057e24 */ /* 0x000fce000f8e00ff */
[----:B------:R-:W-:-:S07]  /*5100*/  LEPC R20, `(.L_x_1463) ;  /* 0x000000001014794e */ /* 0x000fce0000000000 */
[----:B0-----:R-:W-:Y:S05]  /*5110*/  CALL.ABS.NOINC R16 ;  /* 0x0000000010007343 */ /* 0x001fea0003c00000 */
.L_x_1463:
[----:B------:R-:W0:Y:S02]  /*5120*/  LDC R0, c[0x0][0x3b0] ;  /* 0x0000ec00ff007b82 */ /* 0x000e240000000800 */
[----:B0-----:R-:W-:-:S13]  /*5130*/  ISETP.GE.AND P0, PT, R0, 0x1, PT ;  /* 0x000000010000780c */ /* 0x001fda0003f06270 */
[----:B------:R-:W-:Y:S05]  /*5140*/  @!P0 BRA `(.L_x_1464) ;  /* 0x0000001800508947 */ /* 0x000fea0003800000 */
        /* <DEDUP_REMOVED lines=12> */
.L_x_1482:
        /* <DEDUP_REMOVED lines=16> */
.L_x_1466:
        /* <DEDUP_REMOVED lines=12> */
.L_x_1467:
        /* <DEDUP_REMOVED lines=12> */
.L_x_1468:
        /* <DEDUP_REMOVED lines=12> */
.L_x_1469:
        /* <DEDUP_REMOVED lines=12> */
.L_x_1470:
        /* <DEDUP_REMOVED lines=12> */
.L_x_1471:
        /* <DEDUP_REMOVED lines=12> */
.L_x_1472:
        /* <DEDUP_REMOVED lines=12> */
.L_x_1473:
        /* <DEDUP_REMOVED lines=12> */
.L_x_1474:
        /* <DEDUP_REMOVED lines=12> */
.L_x_1475:
        /* <DEDUP_REMOVED lines=12> */
.L_x_1476:
        /* <DEDUP_REMOVED lines=12> */
.L_x_1477:
        /* <DEDUP_REMOVED lines=12> */
.L_x_1478:
        /* <DEDUP_REMOVED lines=12> */
.L_x_1479:
        /* <DEDUP_REMOVED lines=12> */
.L_x_1480:
        /* <DEDUP_REMOVED lines=12> */
.L_x_1481:
[----:B------:R-:W-:Y:S02]  /*5e50*/  ISETP.NE.AND P6, PT, R27, RZ, PT ;  /* 0x000000ff1b00720c */ /* 0x000fe40003fc5270 */
[----:B------:R-:W-:-:S05]  /*5e60*/  IADD3 R16, P0, PT, R16, 0x40, RZ ;  /* 0x0000004010107810 */ /* 0x000fca0007f1e0ff */
[----:B------:R-:W-:-:S06]  /*5e70*/  IMAD.X R17, RZ, RZ, R17, P0 ;  /* 0x000000ffff117224 */ /* 0x000fcc00000e0611 */
[----:B------:R-:W-:Y:S05]  /*5e80*/  @P6 BRA `(.L_x_1482) ;  /* 0xfffffff000e06947 */ /* 0x000fea000383ffff */
[----:B------:R-:W-:Y:S05]  /*5e90*/  BSYNC.RECONVERGENT B6 ;  /* 0x0000000000067941 */ /* 0x000fea0003800200 */
.L_x_1465:
        /* <DEDUP_REMOVED lines=16> */
[----:B------:R-:W-:Y:S01]  /*5fa0*/  IMAD.MOV.U32 R7, RZ, RZ, R2 ;  /* 0x000000ffff077224 */ /* 0x000fe200078e0002 */
[----:B0-----:R-:W-:Y:S01]  /*5fb0*/  MOV R4, UR4 ;  /* 0x0000000400047c02 */ /* 0x001fe20008000f00 */
[----:B------:R-:W-:Y:S01]  /*5fc0*/  IMAD.U32 R5, RZ, RZ, UR5 ;  /* 0x00000005ff057e24 */ /* 0x000fe2000f8e00ff */
[----:B--23--:R1:W-:Y:S06]  /*5fd0*/  STL [R1], R0 ;  /* 0x0000000001007387 */ /* 0x00c3ec0000100800 */
[----:B------:R-:W-:-:S07]  /*5fe0*/  LEPC R20, `(.L_x_1485) ;  /* 0x000000001014794e */ /* 0x000fce0000000000 */
[----:B-1----:R-:W-:Y:S05]  /*5ff0*/  CALL.ABS.NOINC R8 ;  /* 0x0000000008007343 */ /* 0x002fea0003c00000 */
.L_x_1485:
        /* <DEDUP_REMOVED lines=12> */
.L_x_1486:
        /* <DEDUP_REMOVED lines=12> */
.L_x_1487:
        /* <DEDUP_REMOVED lines=12> */
.L_x_1488:
        /* <DEDUP_REMOVED lines=12> */
.L_x_1489:
        /* <DEDUP_REMOVED lines=12> */
.L_x_1490:
        /* <DEDUP_REMOVED lines=12> */
.L_x_1491:
        /* <DEDUP_REMOVED lines=12> */
.L_x_1492:
[----:B------:R-:W-:-:S07]  /*6540*/  VIADD R23, R23, 0x8 ;  /* 0x0000000817177836 */ /* 0x000fce0000000000 */
.L_x_1484:
        /* <DEDUP_REMOVED lines=21> */
.L_x_1494:
        /* <DEDUP_REMOVED lines=12> */
.L_x_1495:
        /* <DEDUP_REMOVED lines=12> */
.L_x_1496:
        /* <DEDUP_REMOVED lines=12> */
.L_x_1497:
[----:B------:R-:W-:-:S07]  /*68e0*/  VIADD R23, R23, 0x4 ;  /* 0x0000000417177836 */ /* 0x000fce0000000000 */
.L_x_1493:
[----:B------:R-:W-:-:S13]  /*68f0*/  ISETP.NE.AND P0, PT, R25, RZ, PT ;  /* 0x000000ff1900720c */ /* 0x000fda0003f05270 */
[----:B------:R-:W-:Y:S05]  /*6900*/  @!P0 BRA `(.L_x_1483) ;  /* 0x00000000005c8947 */ /* 0x000fea0003800000 */
[----:B------:R-:W0:Y:S01]  /*6910*/  LDC.64 R16, c[0x0][0x3a8] ;  /* 0x0000ea00ff107b82 */ /* 0x000e220000000a00 */
[----:B------:R-:W-:Y:S02]  /*6920*/  IMAD.MOV R25, RZ, RZ, -R25 ;  /* 0x000000ffff197224 */ /* 0x000fe400078e0a19 */
[----:B0-----:R-:W-:-:S07]  /*6930*/  IMAD.WIDE.U32 R16, R23, 0x4, R16 ;  /* 0x0000000417107825 */ /* 0x001fce00078e0010 */
.L_x_1499:
        /* <DEDUP_REMOVED lines=16> */
.L_x_1498:
[----:B------:R-:W-:Y:S02]  /*6a40*/  ISETP.NE.AND P6, PT, R25, RZ, PT ;  /* 0x000000ff1900720c */ /* 0x000fe40003fc5270 */
[----:B------:R-:W-:-:S05]  /*6a50*/  IADD3 R16, P0, PT, R16, 0x4, RZ ;  /* 0x0000000410107810 */ /* 0x000fca0007f1e0ff */
[----:B------:R-:W-:-:S06]  /*6a60*/  IMAD.X R17, RZ, RZ, R17, P0 ;  /* 0x000000ffff117224 */ /* 0x000fcc00000e0611 */
[----:B------:R-:W-:Y:S05]  /*6a70*/  @P6 BRA `(.L_x_1499) ;  /* 0xfffffffc00b06947 */ /* 0x000fea000383ffff */
.L_x_1483:
[----:B------:R-:W-:Y:S05]  /*6a80*/  BSYNC.RECONVERGENT B6 ;  /* 0x0000000000067941 */ /* 0x000fea0003800200 */
.L_x_1464:
        /* <DEDUP_REMOVED lines=8> */
.L_x_1500:
[----:B------:R-:W-:Y:S05]  /*6b10*/  EXIT ;  /* 0x000000000000794d */ /* 0x000fea0003800000 */
.L_x_1501:
        /* <DEDUP_REMOVED lines=14> */
.L_x_1664:


//--------------------- .text._Z31build_d_tree_node_chain_utilityiPiS_iS_S_S_iS_ --------------------------
	.section	.text._Z31build_d_tree_node_chain_utilityiPiS_iS_S_S_iS_,"ax",@progbits
	.align	128
        .global         _Z31build_d_tree_node_chain_utilityiPiS_iS_S_S_iS_
        .type           _Z31build_d_tree_node_chain_utilityiPiS_iS_S_S_iS_,@function
        .size           _Z31build_d_tree_node_chain_utilityiPiS_iS_S_S_iS_,(.L_x_1665 - _Z31build_d_tree_node_chain_utilityiPiS_iS_S_S_iS_)
        .other          _Z31build_d_tree_node_chain_utilityiPiS_iS_S_S_iS_,@"STO_CUDA_ENTRY STV_DEFAULT"
_Z31build_d_tree_node_chain_utilityiPiS_iS_S_S_iS_:
.text._Z31build_d_tree_node_chain_utilityiPiS_iS_S_S_iS_:
        /* <DEDUP_REMOVED lines=8> */
[----:B------:R-:W0:Y:S01]  /*0080*/  LDCU UR6, c[0x0][0x398] ;  /* 0x00007300ff0677ac */ /* 0x000e220008000800 */
[----:B------:R-:W-:Y:S02]  /*0090*/  IMAD.MOV.U32 R2, RZ, RZ, -0x1 ;  /* 0xffffffffff027424 */ /* 0x000fe400078e00ff */
[----:B------:R-:W-:Y:S01]  /*00a0*/  IMAD.MOV.U32 R3, RZ, RZ, -0x1 ;  /* 0xffffffffff037424 */ /* 0x000fe200078e00ff */
[----:B------:R-:W1:Y:S01]  /*00b0*/  LDCU.64 UR4, c[0x0][0x358] ;  /* 0x00006b00ff0477ac */ /* 0x000e620008000a00 */
[----:B0-----:R-:W-:-:S09]  /*00c0*/  UISETP.GE.AND UP0, UPT, UR6, 0x1, UPT ;  /* 0x000000010600788c */ /* 0x001fd2000bf06270 */
[----:B-1----:R-:W-:Y:S05]  /*00d0*/  BRA.U !UP0, `(.L_x_1502) ;  /* 0x0000000108447547 */ /* 0x002fea000b800000 */
[----:B------:R-:W0:Y:S01]  /*00e0*/  LDC.64 R4, c[0x0][0x390] ;  /* 0x0000e400ff047b82 */ /* 0x000e220000000a00 */
[----:B------:R-:W1:Y:S01]  /*00f0*/  LDCU UR6, c[0x0][0x398] ;  /* 0x00007300ff0677ac */ /* 0x000e620008000800 */
[----:B------:R-:W-:Y:S01]  /*0100*/  HFMA2 R7, -RZ, RZ, 0, 0 ;  /* 0x00000000ff077431 */ /* 0x000fe200000001ff */
[----:B------:R-:W-:Y:S01]  /*0110*/  BSSY.RECONVERGENT B0, `(.L_x_1503) ;  /* 0x000000b000007945 */ /* 0x000fe20003800200 */
[----:B-1----:R-:W-:-:S07]  /*0120*/  IMAD.U32 R6, RZ, RZ, UR6 ;  /* 0x00000006ff067e24 */ /* 0x002fce000f8e00ff */
.L_x_1504:
[----:B------:R-:W-:-:S04]  /*0130*/  IADD3 R2, PT, PT, R7, R6, RZ ;  /* 0x0000000607027210 */ /* 0x000fc80007ffe0ff */
[----:B------:R-:W-:-:S05]  /*0140*/  SHF.R.U32.HI R9, RZ, 0x1, R2 ;  /* 0x00000001ff097819 */ /* 0x000fca0000011602 */
[----:B0-----:R-:W-:-:S06]  /*0150*/  IMAD.WIDE.U32 R2, R9, 0x4, R4 ;  /* 0x0000000409027825 */ /* 0x001fcc00078e0004 */
[----:B------:R-:W2:Y:S02]  /*0160*/  LDG.E.CONSTANT R3, desc[UR4][R2.64] ;  /* 0x0000000402037981 */ /* 0x000ea4000c1e9900 */
[----:B--2---:R-:W-:-:S04]  /*0170*/  ISETP.GT.AND P0, PT, R3, R0, PT ;  /* 0x000000000300720c */ /* 0x004fc80003f04270 */
[----:B------:R-:W-:-:S09]  /*0180*/  SEL R6, R9, R6, P0 ;  /* 0x0000000609067207 */ /* 0x000fd20000000000 */
[----:B------:R-:W-:-:S05]  /*0190*/  @!P0 VIADD R7, R9, 0x1 ;  /* 0x0000000109078836 */ /* 0x000fca0000000000 */
[----:B------:R-:W-:-:S13]  /*01a0*/  ISETP.GE.AND P0, PT, R7, R6, PT ;  /* 0x000000060700720c */ /* 0x000fda0003f06270 */
[----:B------:R-:W-:Y:S05]  /*01b0*/  @!P0 BRA `(.L_x_1504) ;  /* 0xfffffffc00dc8947 */ /* 0x000fea000383ffff */
[----:B------:R-:W-:Y:S05]  /*01c0*/  BSYNC.RECONVERGENT B0 ;  /* 0x0000000000007941 */ /* 0x000fea0003800200 */
.L_x_1503:
[----:B------:R-:W-:-:S04]  /*01d0*/  IADD3 R2, PT, PT, R7, -0x1, RZ ;  /* 0xffffffff07027810 */ /* 0x000fc80007ffe0ff */
[----:B------:R-:W-:-:S07]  /*01e0*/  SHF.R.S32.HI R3, RZ, 0x1f, R2 ;  /* 0x0000001fff037819 */ /* 0x000fce0000011402 */
.L_x_1502:
[----:B------:R-:W0:Y:S01]  /*01f0*/  LDCU.64 UR6, c[0x0][0x3a0] ;  /* 0x00007400ff0677ac */ /* 0x000e220008000a00 */
[----:B------:R-:W1:Y:S08]  /*0200*/  LDC.64 R4, c[0x0][0x388] ;  /* 0x0000e200ff047b82 */ /* 0x000e700000000a00 */
[----:B------:R-:W2:Y:S01]  /*0210*/  LDC.64 R6, c[0x0][0x3a8] ;  /* 0x0000ea00ff067b82 */ /* 0x000ea20000000a00 */
[----:B0-----:R-:W-:-:S04]  /*0220*/  LEA R8, P0, R2, UR6, 0x2 ;  /* 0x0000000602087c11 */ /* 0x001fc8000f8010ff */
[----:B------:R-:W-:-:S03]  /*0230*/  LEA.HI.X R9, R2, UR7, R3, 0x2, P0 ;  /* 0x0000000702097c11 */ /* 0x000fc600080f1403 */
[----:B------:R-:W0:Y:S03]  /*0240*/  LDC.64 R2, c[0x0][0x3b0] ;  /* 0x0000ec00ff027b82 */ /* 0x000e260000000a00 */
[----:B------:R-:W0:Y:S01]  /*0250*/  LDG.E.CONSTANT R9, desc[UR4][R8.64] ;  /* 0x0000000408097981 */ /* 0x000e22000c1e9900 */
[----:B-1----:R-:W-:-:S06]  /*0260*/  IMAD.WIDE R4, R0, 0x4, R4 ;  /* 0x0000000400047825 */ /* 0x002fcc00078e0204 */
[----:B------:R-:W3:Y:S01]  /*0270*/  LDG.E.CONSTANT R5, desc[UR4][R4.64] ;  /* 0x0000000404057981 */ /* 0x000ee2000c1e9900 */
[----:B0-----:R-:W-:Y:S02]  /*0280*/  IMAD.WIDE R2, R9, 0x4, R2 ;  /* 0x0000000409027825 */ /* 0x001fe400078e0202 */
[----:B------:R-:W0:Y:S04]  /*0290*/  LDC.64 R8, c[0x0][0x3c0] ;  /* 0x0000f000ff087b82 */ /* 0x000e280000000a00 */
[----:B------:R-:W3:Y:S02]  /*02a0*/  LDG.E.CONSTANT R2, desc[UR4][R2.64] ;  /* 0x0000000402027981 */ /* 0x000ee4000c1e9900 */
[----:B---3--:R-:W-:-:S04]  /*02b0*/  IMAD.IADD R11, R2, 0x1, R5 ;  /* 0x00000001020b7824 */ /* 0x008fc800078e0205 */
[----:B--2---:R-:W-:-:S06]  /*02c0*/  IMAD.WIDE R6, R11, 0x4, R6 ;  /* 0x000000040b067825 */ /* 0x004fcc00078e0206 */
[----:B------:R-:W2:Y:S01]  /*02d0*/  LDG.E.CONSTANT R7, desc[UR4][R6.64] ;  /* 0x0000000406077981 */ /* 0x000ea2000c1e9900 */
[----:B0-----:R-:W-:-:S05]  /*02e0*/  IMAD.WIDE R8, R0, 0x4, R8 ;  /* 0x0000000400087825 */ /* 0x001fca00078e0208 */
[----:B--2---:R-:W-:Y:S01]  /*02f0*/  STG.E desc[UR4][R8.64], R7 ;  /* 0x0000000708007986 */ /* 0x004fe2000c101904 */
[----:B------:R-:W-:Y:S05]  /*0300*/  EXIT ;  /* 0x000000000000794d */ /* 0x000fea0003800000 */
.L_x_1505:
        /* <DEDUP_REMOVED lines=15> */
.L_x_1665:


//--------------------- .text._Z20subtractFirstElementPiii --------------------------
	.section	.text._Z20subtractFirstElementPiii,"ax",@progbits
	.align	128
        .global         _Z20subtractFirstElementPiii
        .type           _Z20subtractFirstElementPiii,@function
        .size           _Z20subtractFirstElementPiii,(.L_x_1666 - _Z20subtractFirstElementPiii)
        .other          _Z20subtractFirstElementPiii,@"STO_CUDA_ENTRY STV_DEFAULT"
_Z20subtractFirstElementPiii:
.text._Z20subtractFirstElementPiii:
        /* <DEDUP_REMOVED lines=10> */
[----:B------:R-:W2:Y:S01]  /*00a0*/  LDCU UR6, c[0x0][0x388] ;  /* 0x00007100ff0677ac */ /* 0x000ea20008000800 */
[----:B0-----:R-:W-:-:S05]  /*00b0*/  IMAD.WIDE R2, R5, 0x4, R2 ;  /* 0x0000000405027825 */ /* 0x001fca00078e0202 */
[----:B-1----:R-:W2:Y:S02]  /*00c0*/  LDG.E R0, desc[UR4][R2.64] ;  /* 0x0000000402007981 */ /* 0x002ea4000c1e1900 */
[----:B--2---:R-:W-:-:S05]  /*00d0*/  IADD3 R5, PT, PT, R0, -UR6, RZ ;  /* 0x8000000600057c10 */ /* 0x004fca000fffe0ff */
[----:B------:R-:W-:Y:S01]  /*00e0*/  STG.E desc[UR4][R2.64], R5 ;  /* 0x0000000502007986 */ /* 0x000fe2000c101904 */
[----:B------:R-:W-:Y:S05]  /*00f0*/  EXIT ;  /* 0x000000000000794d */ /* 0x000fea0003800000 */
.L_x_1506:
        /* <DEDUP_REMOVED lines=16> */
.L_x_1666:


//--------------------- .text._Z19get_chain_start_lenPiS_S_S_S_S_iS_S_S_S_S_ --------------------------
	.section	.text._Z19get_chain_start_lenPiS_S_S_S_S_iS_S_S_S_S_,"ax",@progbits
	.align	128
        .global         _Z19get_chain_start_lenPiS_S_S_S_S_iS_S_S_S_S_
        .type           _Z19get_chain_start_lenPiS_S_S_S_S_iS_S_S_S_S_,@function
        .size           _Z19get_chain_start_lenPiS_S_S_S_S_iS_S_S_S_S_,(.L_x_1667 - _Z19get_chain_start_lenPiS_S_S_S_S_iS_S_S_S_S_)
        .other          _Z19get_chain_start_lenPiS_S_S_S_S_iS_S_S_S_S_,@"STO_CUDA_ENTRY STV_DEFAULT"
_Z19get_chain_start_lenPiS_S_S_S_S_iS_S_S_S_S_:
.text._Z19get_chain_start_lenPiS_S_S_S_S_iS_S_S_S_S_:
[----:B------:R-:W-:Y:S08]  /*0000*/  LDC R1, c[0x0][0x37c] ;  /* 0x0000df00ff017b82 */ /* 0x000ff00000000800 */
[----:B------:R-:W0:Y:S01]  /*0010*/  LDC R5, c[0x0][0x3b0] ;  /* 0x0000ec00ff057b82 */ /* 0x000e220000000800 */
[----:B------:R-:W1:Y:S07]  /*0020*/  LDCU.64 UR4, c[0x0][0x358] ;  /* 0x00006b00ff0477ac */ /* 0x000e6e0008000a00 */
[----:B------:R-:W0:Y:S08]  /*0030*/  LDC.64 R2, c[0x0][0x3c0] ;  /* 0x0000f000ff027b82 */ /* 0x000e300000000a00 */
[----:B------:R-:W2:Y:S08]  /*0040*/  LDC.64 R18, c[0x0][0x3c8] ;  /* 0x0000f200ff127b82 */ /* 0x000eb00000000a00 */
[----:B------:R-:W3:Y:S01]  /*0050*/  LDC.64 R20, c[0x0][0x3d8] ;  /* 0x0000f600ff147b82 */ /* 0x000ee20000000a00 */
[----:B0-----:R-:W-:-:S05]  /*0060*/  IMAD.WIDE R2, R5, 0x4, R2 ;  /* 0x0000000405027825 */ /* 0x001fca00078e0202 */
[----:B-1----:R-:W2:Y:S04]  /*0070*/  LDG.E.CONSTANT R0, desc[UR4][R2.64] ;  /* 0x0000000402007981 */ /* 0x002ea8000c1e9900 */
[----:B------:R-:W4:Y:S01]  /*0080*/  LDG.E.CONSTANT R13, desc[UR4][R2.64+0x4] ;  /* 0x00000404020d7981 */ /* 0x000f22000c1e9900 */
[----:B---3--:R-:W-:-:S05]  /*0090*/  IMAD.WIDE R20, R5, 0x4, R20 ;  /* 0x0000000405147825 */ /* 0x008fca00078e0214 */
[----:B------:R-:W3:Y:S04]  /*00a0*/  LDG.E.CONSTANT R25, desc[UR4][R20.64] ;  /* 0x0000000414197981 */ /* 0x000ee8000c1e9900 */
[----:B------:R-:W3:Y:S01]  /*00b0*/  LDG.E.CONSTANT R12, desc[UR4][R20.64+0x4] ;  /* 0x00000404140c7981 */ /* 0x000ee2000c1e9900 */
[----:B--2---:R-:W-:-:S04]  /*00c0*/  IMAD.WIDE R14, R0, 0x4, R18 ;  /* 0x00000004000e7825 */ /* 0x004fc800078e0212 */
[C---:B----4-:R-:W-:Y:S02]  /*00d0*/  IMAD.WIDE R18, R13.reuse, 0x4, R18 ;  /* 0x000000040d127825 */ /* 0x050fe400078e0212 */
[----:B------:R-:W2:Y:S04]  /*00e0*/  LDG.E.CONSTANT R15, desc[UR4][R14.64] ;  /* 0x000000040e0f7981 */ /* 0x000ea8000c1e9900 */
[----:B------:R3:W4:Y:S01]  /*00f0*/  LDG.E.CONSTANT R18, desc[UR4][R18.64] ;  /* 0x0000000412127981 */ /* 0x000722000c1e9900 */
[----:B------:R-:W2:Y:S08]  /*0100*/  LDC.64 R16, c[0x0][0x380] ;  /* 0x0000e000ff107b82 */ /* 0x000eb00000000a00 */
[----:B------:R-:W0:Y:S08]  /*0110*/  LDC.64 R10, c[0x0][0x388] ;  /* 0x0000e200ff0a7b82 */ /* 0x000e300000000a00 */
[----:B------:R-:W1:Y:S08]  /*0120*/  LDC.64 R8, c[0x0][0x390] ;  /* 0x0000e400ff087b82 */ /* 0x000e700000000a00 */
[----:B------:R-:W5:Y:S08]  /*0130*/  LDC.64 R6, c[0x0][0x398] ;  /* 0x0000e600ff067b82 */ /* 0x000f700000000a00 */
[----:B------:R-:W5:Y:S08]  /*0140*/  LDC.64 R4, c[0x0][0x3a0] ;  /* 0x0000e800ff047b82 */ /* 0x000f700000000a00 */
[----:B------:R-:W5:Y:S01]  /*0150*/  LDC.64 R2, c[0x0][0x3a8] ;  /* 0x0000ea00ff027b82 */ /* 0x000f620000000a00 */
[----:B------:R-:W-:-:S02]  /*0160*/  IADD3 R13, PT, PT, R13, 0x1, -R0 ;  /* 0x000000010d0d7810 */ /* 0x000fc40007ffe800 */
[----:B---3--:R-:W-:Y:S01]  /*0170*/  IADD3 R19, PT, PT, -R25, R12, RZ ;  /* 0x0000000c19137210 */ /* 0x008fe20007ffe1ff */
[----:B--2---:R-:W-:Y:S01]  /*0180*/  STG.E desc[UR4][R16.64], R15 ;  /* 0x0000000f10007986 */ /* 0x004fe2000c101904 */
[----:B----4-:R-:W-:-:S05]  /*0190*/  IADD3 R23, PT, PT, -R15, R18, RZ ;  /* 0x000000120f177210 */ /* 0x010fca0007ffe1ff */
[----:B0-----:R-:W-:Y:S04]  /*01a0*/  STG.E desc[UR4][R10.64], R23 ;  /* 0x000000170a007986 */ /* 0x001fe8000c101904 */
[----:B-1----:R-:W-:Y:S04]  /*01b0*/  STG.E desc[UR4][R8.64], R0 ;  /* 0x0000000008007986 */ /* 0x002fe8000c101904 */
[----:B-----5:R-:W-:Y:S04]  /*01c0*/  STG.E desc[UR4][R6.64], R13 ;  /* 0x0000000d06007986 */ /* 0x020fe8000c101904 */
[----:B------:R-:W-:Y:S04]  /*01d0*/  STG.E desc[UR4][R4.64], R25 ;  /* 0x0000001904007986 */ /* 0x000fe8000c101904 */
[----:B------:R-:W-:Y:S01]  /*01e0*/  STG.E desc[UR4][R2.64], R19 ;  /* 0x0000001302007986 */ /* 0x000fe2000c101904 */
[----:B------:R-:W-:Y:S05]  /*01f0*/  EXIT ;  /* 0x000000000000794d */ /* 0x000fea0003800000 */
.L_x_1507:
        /* <DEDUP_REMOVED lines=16> */
.L_x_1667:


//--------------------- .text._Z29single_item_peu_utility_countPiS_S_S_S_S_iPbS0_ --------------------------
	.section	.text._Z29single_item_peu_utility_countPiS_S_S_S_S_iPbS0_,"ax",@progbits
	.align	128
        .global         _Z29single_item_peu_utility_countPiS_S_S_S_S_iPbS0_
        .type           _Z29single_item_peu_utility_countPiS_S_S_S_S_iPbS0_,@function
        .size           _Z29single_item_peu_utility_countPiS_S_S_S_S_iPbS0_,(.L_x_1668 - _Z29single_item_peu_utility_countPiS_S_S_S_S_iPbS0_)
        .other          _Z29single_item_peu_utility_countPiS_S_S_S_S_iPbS0_,@"STO_CUDA_ENTRY STV_DEFAULT"
_Z29single_item_peu_utility_countPiS_S_S_S_S_iPbS0_:
.text._Z29single_item_peu_utility_countPiS_S_S_S_S_iPbS0_:
[----:B------:R-:W-:Y:S01]  /*0000*/  LDC R1, c[0x0][0x37c] ;  /* 0x0000df00ff017b82 */ /* 0x000fe20000000800 */
[----:B------:R-:W0:Y:S07]  /*0010*/  S2R R0, SR_CTAID.X ;  /* 0x0000000000007919 */ /* 0x000e2e0000002500 */
[----:B------:R-:W0:Y:S01]  /*0020*/  LDC.64 R4, c[0x0][0x398] ;  /* 0x0000e600ff047b82 */ /* 0x000e220000000a00 */
[----:B------:R-:W1:Y:S01]  /*0030*/  LDCU.64 UR8, c[0x0][0x358] ;  /* 0x00006b00ff0877ac */ /* 0x000e620008000a00 */
[----:B0-----:R-:W-:-:S05]  /*0040*/  IMAD.WIDE.U32 R4, R0, 0x4, R4 ;  /* 0x0000000400047825 */ /* 0x001fca00078e0004 */
[----:B-1----:R-:W2:Y:S01]  /*0050*/  LDG.E.CONSTANT R3, desc[UR8][R4.64] ;  /* 0x0000000804037981 */ /* 0x002ea2000c1e9900 */
[----:B------:R-:W-:Y:S01]  /*0060*/  BSSY.RECONVERGENT B0, `(.L_x_1508) ;  /* 0x0000017000007945 */ /* 0x000fe20003800200 */
[----:B------:R-:W-:Y:S01]  /*0070*/  CS2R R12, SRZ ;  /* 0x00000000000c7805 */ /* 0x000fe2000001ff00 */
[----:B------:R-:W2:Y:S02]  /*0080*/  S2R R2, SR_TID.X ;  /* 0x0000000000027919 */ /* 0x000ea40000002100 */
[----:B--2---:R-:W-:-:S13]  /*0090*/  ISETP.GE.AND P0, PT, R2, R3, PT ;  /* 0x000000030200720c */ /* 0x004fda0003f06270 */
[----:B------:R-:W-:Y:S05]  /*00a0*/  @P0 BRA `(.L_x_1509) ;  /* 0x0000000000480947 */ /* 0x000fea0003800000 */
[----:B------:R-:W0:Y:S08]  /*00b0*/  LDC.64 R8, c[0x0][0x390] ;  /* 0x0000e400ff087b82 */ /* 0x000e300000000a00 */
[----:B------:R-:W1:Y:S08]  /*00c0*/  LDC R16, c[0x0][0x360] ;  /* 0x0000d800ff107b82 */ /* 0x000e700000000800 */
[----:B------:R-:W2:Y:S01]  /*00d0*/  LDC.64 R4, c[0x0][0x380] ;  /* 0x0000e000ff047b82 */ /* 0x000ea20000000a00 */
[----:B0-----:R-:W-:-:S07]  /*00e0*/  IMAD.WIDE.U32 R8, R0, 0x4, R8 ;  /* 0x0000000400087825 */ /* 0x001fce00078e0008 */
[----:B------:R-:W0:Y:S01]  /*00f0*/  LDC.64 R6, c[0x0][0x388] ;  /* 0x0000e200ff067b82 */ /* 0x000e220000000a00 */
[----:B------:R3:W5:Y:S01]  /*0100*/  LDG.E.CONSTANT R14, desc[UR8][R8.64] ;  /* 0x00000008080e7981 */ /* 0x000762000c1e9900 */
[----:B------:R-:W-:Y:S01]  /*0110*/  CS2R R12, SRZ ;  /* 0x00000000000c7805 */ /* 0x000fe2000001ff00 */
[----:B-1----:R-:W-:-:S07]  /*0120*/  IMAD.MOV.U32 R15, RZ, RZ, R2 ;  /* 0x000000ffff0f7224 */ /* 0x002fce00078e0002 */
.L_x_1510:
[----:B-----5:R-:W-:-:S04]  /*0130*/  IMAD.IADD R11, R14, 0x1, R15 ;  /* 0x000000010e0b7824 */ /* 0x020fc800078e020f */
[----:B0--3--:R-:W-:-:S04]  /*0140*/  IMAD.WIDE R8, R11, 0x4, R6 ;  /* 0x000000040b087825 */ /* 0x009fc800078e0206 */
[----:B--2---:R-:W-:Y:S02]  /*0150*/  IMAD.WIDE R10, R11, 0x4, R4 ;  /* 0x000000040b0a7825 */ /* 0x004fe400078e0204 */
[----:B------:R-:W2:Y:S04]  /*0160*/  LDG.E.CONSTANT R8, desc[UR8][R8.64] ;  /* 0x0000000808087981 */ /* 0x000ea8000c1e9900 */
[----:B------:R-:W3:Y:S01]  /*0170*/  LDG.E.CONSTANT R11, desc[UR8][R10.64] ;  /* 0x000000080a0b7981 */ /* 0x000ee2000c1e9900 */
[----:B------:R-:W-:-:S05]  /*0180*/  IMAD.IADD R15, R16, 0x1, R15 ;  /* 0x00000001100f7824 */ /* 0x000fca00078e020f */
[----:B------:R-:W-:Y:S02]  /*0190*/  ISETP.GE.AND P0, PT, R15, R3, PT ;  /* 0x000000030f00720c */ /* 0x000fe40003f06270 */
[----:B--2---:R-:W-:Y:S01]  /*01a0*/  IADD3 R13, PT, PT, R8, R13, RZ ;  /* 0x0000000d080d7210 */ /* 0x004fe20007ffe0ff */
[----:B---3--:R-:W-:-:S10]  /*01b0*/  IMAD.IADD R12, R11, 0x1, R12 ;  /* 0x000000010b0c7824 */ /* 0x008fd400078e020c */
[----:B------:R-:W-:Y:S05]  /*01c0*/  @!P0 BRA `(.L_x_1510) ;  /* 0xfffffffc00d88947 */ /* 0x000fea000383ffff */
.L_x_1509:
[----:B------:R-:W-:Y:S05]  /*01d0*/  BSYNC.RECONVERGENT B0 ;  /* 0x0000000000007941 */ /* 0x000fea0003800200 */
.L_x_1508:
        /* <DEDUP_REMOVED lines=14> */
.L_x_1514:
[----:B------:R-:W-:Y:S01]  /*02c0*/  SHF.R.U32.HI R11, RZ, 0x1, R5 ;  /* 0x00000001ff0b7819 */ /* 0x000fe20000011605 */
[----:B------:R-:W-:Y:S03]  /*02d0*/  BSSY.RECONVERGENT B0, `(.L_x_1512) ;  /* 0x000000d000007945 */ /* 0x000fe60003800200 */
[----:B------:R-:W-:-:S13]  /*02e0*/  ISETP.GE.U32.AND P0, PT, R2, R11, PT ;  /* 0x0000000b0200720c */ /* 0x000fda0003f06070 */
[----:B0-----:R-:W-:Y:S05]  /*02f0*/  @P0 BRA `(.L_x_1513) ;  /* 0x0000000000280947 */ /* 0x001fea0003800000 */
[C---:B------:R-:W-:Y:S01]  /*0300*/  IMAD R6, R11.reuse, 0x4, R4 ;  /* 0x000000040b067824 */ /* 0x040fe200078e0204 */
[----:B------:R-:W-:Y:S01]  /*0310*/  LDS R7, [R4] ;  /* 0x0000000004077984 */ /* 0x000fe20000000800 */
[----:B------:R-:W-:-:S04]  /*0320*/  IMAD R8, R11, 0x4, R3 ;  /* 0x000000040b087824 */ /* 0x000fc800078e0203 */
[----:B------:R-:W0:Y:S02]  /*0330*/  LDS R6, [R6] ;  /* 0x0000000006067984 */ /* 0x000e240000000800 */
[----:B0-----:R-:W-:-:S05]  /*0340*/  IADD3 R7, PT, PT, R6, R7, RZ ;  /* 0x0000000706077210 */ /* 0x001fca0007ffe0ff */
[----:B------:R-:W-:Y:S04]  /*0350*/  STS [R4], R7 ;  /* 0x0000000704007388 */ /* 0x000fe80000000800 */
[----:B------:R-:W-:Y:S04]  /*0360*/  LDS R8, [R8] ;  /* 0x0000000008087984 */ /* 0x000fe80000000800 */
[----:B------:R-:W0:Y:S02]  /*0370*/  LDS R9, [R3] ;  /* 0x0000000003097984 */ /* 0x000e240000000800 */
[----:B0-----:R-:W-:-:S05]  /*0380*/  IMAD.IADD R10, R8, 0x1, R9 ;  /* 0x00000001080a7824 */ /* 0x001fca00078e0209 */
[----:B------:R0:W-:Y:S02]  /*0390*/  STS [R3], R10 ;  /* 0x0000000a03007388 */ /* 0x0001e40000000800 */
.L_x_1513:
[----:B------:R-:W-:Y:S05]  /*03a0*/  BSYNC.RECONVERGENT B0 ;  /* 0x0000000000007941 */ /* 0x000fea0003800200 */
.L_x_1512:
[----:B------:R-:W-:Y:S01]  /*03b0*/  BAR.SYNC.DEFER_BLOCKING 0x0 ;  /* 0x0000000000007b1d */ /* 0x000fe20000010000 */
[----:B------:R-:W-:Y:S01]  /*03c0*/  ISETP.GT.U32.AND P0, PT, R5, 0x83, PT ;  /* 0x000000830500780c */ /* 0x000fe20003f04070 */
[----:B------:R-:W-:-:S12]  /*03d0*/  IMAD.MOV.U32 R5, RZ, RZ, R11 ;  /* 0x000000ffff057224 */ /* 0x000fd800078e000b */
[----:B------:R-:W-:Y:S05]  /*03e0*/  @P0 BRA `(.L_x_1514) ;  /* 0xfffffffc00b40947 */ /* 0x000fea000383ffff */
.L_x_1511:
[----:B------:R-:W-:-:S13]  /*03f0*/  ISETP.GT.U32.AND P0, PT, R2, 0x1f, PT ;  /* 0x0000001f0200780c */ /* 0x000fda0003f04070 */
[----:B------:R-:W-:Y:S05]  /*0400*/  @P0 EXIT ;  /* 0x000000000000094d */ /* 0x000fea0003800000 */
[C---:B------:R-:W-:Y:S01]  /*0410*/  IADD3 R5, PT, PT, R2.reuse, 0x20, RZ ;  /* 0x0000002002057810 */ /* 0x040fe20007ffe0ff */
[C---:B------:R-:W-:Y:S02]  /*0420*/  VIADD R7, R2.reuse, 0x10 ;  /* 0x0000001002077836 */ /* 0x040fe40000000000 */
[----:B------:R-:W-:Y:S01]  /*0430*/  VIADD R8, R2, 0x8 ;  /* 0x0000000802087836 */ /* 0x000fe20000000000 */
[----:B------:R-:W-:Y:S02]  /*0440*/  ISETP.GE.U32.AND P1, PT, R5, UR4, PT ;  /* 0x0000000405007c0c */ /* 0x000fe4000bf26070 */
[----:B------:R-:W-:Y:S02]  /*0450*/  ISETP.GE.U32.AND P2, PT, R7, UR4, PT ;  /* 0x0000000407007c0c */ /* 0x000fe4000bf46070 */
[----:B------:R-:W-:Y:S01]  /*0460*/  ISETP.GE.U32.AND P3, PT, R8, UR4, PT ;  /* 0x0000000408007c0c */ /* 0x000fe2000bf66070 */
[----:B------:R-:W-:-:S05]  /*0470*/  VIADD R8, R2, 0x4 ;  /* 0x0000000402087836 */ /* 0x000fca0000000000 */
[----:B------:R-:W-:Y:S02]  /*0480*/  ISETP.GE.U32.AND P4, PT, R8, UR4, PT ;  /* 0x0000000408007c0c */ /* 0x000fe4000bf86070 */
[----:B------:R-:W-:Y:S01]  /*0490*/  IADD3 R8, PT, PT, R2, 0x2, RZ ;  /* 0x0000000202087810 */ /* 0x000fe20007ffe0ff */
[----:B------:R-:W-:Y:S03]  /*04a0*/  @!P1 LDS R5, [R4+0x80] ;  /* 0x0000800004059984 */ /* 0x000fe60000000800 */
[----:B------:R-:W-:Y:S01]  /*04b0*/  ISETP.GE.U32.AND P5, PT, R8, UR4, PT ;  /* 0x0000000408007c0c */ /* 0x000fe2000bfa6070 */
[----:B------:R-:W1:Y:S01]  /*04c0*/  @!P1 LDS R6, [R4] ;  /* 0x0000000004069984 */ /* 0x000e620000000800 */
[----:B------:R-:W-:-:S05]  /*04d0*/  VIADD R8, R2, 0x1 ;  /* 0x0000000102087836 */ /* 0x000fca0000000000 */
[----:B------:R-:W-:Y:S01]  /*04e0*/  ISETP.GE.U32.AND P0, PT, R8, UR4, PT ;  /* 0x0000000408007c0c */ /* 0x000fe2000bf06070 */
[----:B-1----:R-:W-:-:S05]  /*04f0*/  @!P1 IMAD.IADD R5, R5, 0x1, R6 ;  /* 0x0000000105059824 */ /* 0x002fca00078e0206 */
[----:B------:R-:W-:Y:S04]  /*0500*/  @!P1 STS [R4], R5 ;  /* 0x0000000504009388 */ /* 0x000fe80000000800 */
[----:B------:R-:W-:Y:S04]  /*0510*/  @!P2 LDS R6, [R4+0x40] ;  /* 0x000040000406a984 */ /* 0x000fe80000000800 */
[----:B------:R-:W1:Y:S02]  /*0520*/  @!P2 LDS R7, [R4] ;  /* 0x000000000407a984 */ /* 0x000e640000000800 */
[----:B-1----:R-:W-:-:S05]  /*0530*/  @!P2 IADD3 R7, PT, PT, R6, R7, RZ ;  /* 0x000000070607a210 */ /* 0x002fca0007ffe0ff */
[----:B------:R-:W-:Y:S04]  /*0540*/  @!P2 STS [R4], R7 ;  /* 0x000000070400a388 */ /* 0x000fe80000000800 */
[----:B------:R-:W-:Y:S04]  /*0550*/  @!P3 LDS R6, [R4+0x20] ;  /* 0x000020000406b984 */ /* 0x000fe80000000800 */
[----:B------:R-:W1:Y:S02]  /*0560*/  @!P3 LDS R9, [R4] ;  /* 0x000000000409b984 */ /* 0x000e640000000800 */
[----:B-1----:R-:W-:-:S05]  /*0570*/  @!P3 IMAD.IADD R9, R6, 0x1, R9 ;  /* 0x000000010609b824 */ /* 0x002fca00078e0209 */
[----:B------:R-:W-:Y:S04]  /*0580*/  @!P3 STS [R4], R9 ;  /* 0x000000090400b388 */ /* 0x000fe80000000800 */
[----:B------:R-:W-:Y:S04]  /*0590*/  @!P4 LDS R5, [R4+0x10] ;  /* 0x000010000405c984 */ /* 0x000fe80000000800 */
[----:B------:R-:W1:Y:S02]  /*05a0*/  @!P4 LDS R6, [R4] ;  /* 0x000000000406c984 */ /* 0x000e640000000800 */
        /* <DEDUP_REMOVED lines=13> */
[----:B------:R-:W-:Y:S01]  /*0680*/  @!P1 STS [R3], R6 ;  /* 0x0000000603009388 */ /* 0x000fe20000000800 */
[----:B------:R-:W-:-:S03]  /*0690*/  ISETP.NE.AND P1, PT, R2, RZ, PT ;  /* 0x000000ff0200720c */ /* 0x000fc60003f25270 */
[----:B------:R-:W-:Y:S04]  /*06a0*/  @!P2 LDS R5, [R3+0x40] ;  /* 0x000040000305a984 */ /* 0x000fe80000000800 */
[----:B------:R-:W1:Y:S02]  /*06b0*/  @!P2 LDS R8, [R3] ;  /* 0x000000000308a984 */ /* 0x000e640000000800 */
[----:B-1----:R-:W-:-:S05]  /*06c0*/  @!P2 IADD3 R8, PT, PT, R5, R8, RZ ;  /* 0x000000080508a210 */ /* 0x002fca0007ffe0ff */
[----:B------:R-:W-:Y:S04]  /*06d0*/  @!P2 STS [R3], R8 ;  /* 0x000000080300a388 */ /* 0x000fe80000000800 */
[----:B------:R-:W-:Y:S04]  /*06e0*/  @!P3 LDS R5, [R3+0x20] ;  /* 0x000020000305b984 */ /* 0x000fe80000000800 */
[----:B0-----:R-:W0:Y:S02]  /*06f0*/  @!P3 LDS R10, [R3] ;  /* 0x00000000030ab984 */ /* 0x001e240000000800 */
[----:B0-----:R-:W-:-:S05]  /*0700*/  @!P3 IMAD.IADD R10, R5, 0x1, R10 ;  /* 0x00000001050ab824 */ /* 0x001fca00078e020a */
[----:B------:R-:W-:Y:S04]  /*0710*/  @!P3 STS [R3], R10 ;  /* 0x0000000a0300b388 */ /* 0x000fe80000000800 */
[----:B------:R-:W-:Y:S04]  /*0720*/  @!P4 LDS R4, [R3+0x10] ;  /* 0x000010000304c984 */ /* 0x000fe80000000800 */
[----:B------:R-:W0:Y:S02]  /*0730*/  @!P4 LDS R5, [R3] ;  /* 0x000000000305c984 */ /* 0x000e240000000800 */
[----:B0-----:R-:W-:-:S05]  /*0740*/  @!P4 IMAD.IADD R4, R4, 0x1, R5 ;  /* 0x000000010404c824 */ /* 0x001fca00078e0205 */
[----:B------:R-:W-:Y:S04]  /*0750*/  @!P4 STS [R3], R4 ;  /* 0x000000040300c388 */ /* 0x000fe80000000800 */
[----:B------:R-:W-:Y:S04]  /*0760*/  @!P5 LDS R5, [R3+0x8] ;  /* 0x000008000305d984 */ /* 0x000fe80000000800 */
[----:B------:R-:W0:Y:S02]  /*0770*/  @!P5 LDS R6, [R3] ;  /* 0x000000000306d984 */ /* 0x000e240000000800 */
[----:B0-----:R-:W-:-:S05]  /*0780*/  @!P5 IADD3 R6, PT, PT, R5, R6, RZ ;  /* 0x000000060506d210 */ /* 0x001fca0007ffe0ff */
[----:B------:R-:W-:Y:S04]  /*0790*/  @!P5 STS [R3], R6 ;  /* 0x000000060300d388 */ /* 0x000fe80000000800 */
[----:B------:R-:W-:Y:S04]  /*07a0*/  @!P0 LDS R5, [R3+0x4] ;  /* 0x0000040003058984 */ /* 0x000fe80000000800 */
[----:B------:R-:W0:Y:S02]  /*07b0*/  @!P0 LDS R8, [R3] ;  /* 0x0000000003088984 */ /* 0x000e240000000800 */
[----:B0-----:R-:W-:-:S05]  /*07c0*/  @!P0 IMAD.IADD R8, R5, 0x1, R8 ;  /* 0x0000000105088824 */ /* 0x001fca00078e0208 */
[----:B------:R0:W-:Y:S01]  /*07d0*/  @!P0 STS [R3], R8 ;  /* 0x0000000803008388 */ /* 0x0001e20000000800 */
[----:B------:R-:W-:Y:S05]  /*07e0*/  @P1 EXIT ;  /* 0x000000000000194d */ /* 0x000fea0003800000 */
[----:B------:R-:W1:Y:S01]  /*07f0*/  S2UR UR5, SR_CgaCtaId ;  /* 0x00000000000579c3 */ /* 0x000e620000008800 */
[----:B------:R-:W-:-:S07]  /*0800*/  UMOV UR4, 0x400 ;  /* 0x0000040000047882 */ /* 0x000fce0000000000 */
[----:B0-----:R-:W0:Y:S08]  /*0810*/  LDC.64 R2, c[0x0][0x3a8] ;  /* 0x0000ea00ff027b82 */ /* 0x001e300000000a00 */
[----:B------:R-:W2:Y:S01]  /*0820*/  LDC.64 R4, c[0x0][0x3a0] ;  /* 0x0000e800ff047b82 */ /* 0x000ea20000000a00 */
[----:B-1----:R-:W-:Y:S01]  /*0830*/  ULEA UR4, UR5, UR4, 0x18 ;  /* 0x0000000405047291 */ /* 0x002fe2000f8ec0ff */
[----:B0-----:R-:W-:-:S08]  /*0840*/  IMAD.WIDE.U32 R2, R0, 0x4, R2 ;  /* 0x0000000400027825 */ /* 0x001fd000078e0002 */
[----:B------:R-:W0:Y:S04]  /*0850*/  LDS R7, [UR4] ;  /* 0x00000004ff077984 */ /* 0x000e280008000800 */
[----:B------:R-:W1:Y:S01]  /*0860*/  LDS R9, [UR4+0x1000] ;  /* 0x00100004ff097984 */ /* 0x000e620008000800 */
[----:B------:R-:W3:Y:S01]  /*0870*/  LDCU UR4, c[0x0][0x3b0] ;  /* 0x00007600ff0477ac */ /* 0x000ee20008000800 */
[----:B--2---:R-:W-:Y:S02]  /*0880*/  IMAD.WIDE.U32 R4, R0, 0x4, R4 ;  /* 0x0000000400047825 */ /* 0x004fe400078e0004 */
[----:B0-----:R0:W-:Y:S01]  /*0890*/  STG.E desc[UR8][R2.64], R7 ;  /* 0x0000000702007986 */ /* 0x0011e2000c101908 */
[----:B---3--:R-:W-:-:S03]  /*08a0*/  ISETP.GE.AND P0, PT, R7, UR4, PT ;  /* 0x0000000407007c0c */ /* 0x008fc6000bf06270 */
[----:B-1----:R0:W-:Y:S10]  /*08b0*/  STG.E desc[UR8][R4.64], R9 ;  /* 0x0000000904007986 */ /* 0x0021f4000c101908 */
[----:B------:R-:W-:Y:S05]  /*08c0*/  @!P0 BRA `(.L_x_1515) ;  /* 0x0000000000188947 */ /* 0x000fea0003800000 */
[----:B------:R-:W1:Y:S01]  /*08d0*/  LDCU.64 UR6, c[0x0][0x3b8] ;  /* 0x00007700ff0677ac */ /* 0x000e620008000a00 */
[----:B0-----:R-:W-:Y:S01]  /*08e0*/  IMAD.MOV.U32 R4, RZ, RZ, 0x1 ;  /* 0x00000001ff047424 */ /* 0x001fe200078e00ff */
[----:B-1----:R-:W-:-:S04]  /*08f0*/  IADD3 R2, P0, PT, R0, UR6, RZ ;  /* 0x0000000600027c10 */ /* 0x002fc8000ff1e0ff */
[----:B------:R-:W-:-:S05]  /*0900*/  IADD3.X R3, PT, PT, RZ, UR7, RZ, P0, !PT ;  /* 0x00000007ff037c10 */ /* 0x000fca00087fe4ff */
[----:B------:R1:W-:Y:S01]  /*0910*/  STG.E.U8 desc[UR8][R2.64], R4 ;  /* 0x0000000402007986 */ /* 0x0003e2000c101108 */
[----:B------:R-:W-:Y:S05]  /*0920*/  BRA `(.L_x_1516) ;  /* 0x0000000000107947 */ /* 0x000fea0003800000 */
.L_x_1515:
[----:B------:R-:W0:Y:S02]  /*0930*/  LDCU.64 UR6, c[0x0][0x3b8] ;  /* 0x00007700ff0677ac */ /* 0x000e240008000a00 */
[----:B0-----:R-:W-:-:S05]  /*0940*/  IADD3 R2, P0, PT, R0, UR6, RZ ;  /* 0x0000000600027c10 */ /* 0x001fca000ff1e0ff */
[----:B------:R-:W-:-:S05]  /*0950*/  IMAD.X R3, RZ, RZ, UR7, P0 ;  /* 0x00000007ff037e24 */ /* 0x000fca00080e06ff */
[----:B------:R0:W-:Y:S03]  /*0960*/  STG.E.U8 desc[UR8][R2.64], RZ ;  /* 0x000000ff02007986 */ /* 0x0001e6000c101108 */
.L_x_1516:
[----:B------:R-:W-:-:S13]  /*0970*/  ISETP.GE.AND P0, PT, R9, UR4, PT ;  /* 0x0000000409007c0c */ /* 0x000fda000bf06270 */
[----:B------:R-:W-:Y:S05]  /*0980*/  @!P0 BRA `(.L_x_1517) ;  /* 0x0000000000188947 */ /* 0x000fea0003800000 */
[----:B------:R-:W0:Y:S02]  /*0990*/  LDCU.64 UR4, c[0x0][0x3c0] ;  /* 0x00007800ff0477ac */ /* 0x000e240008000a00 */
[----:B01----:R-:W-:Y:S01]  /*09a0*/  IADD3 R2, P0, PT, R0, UR4, RZ ;  /* 0x0000000400027c10 */ /* 0x003fe2000ff1e0ff */
[----:B------:R-:W-:-:S03]  /*09b0*/  IMAD.MOV.U32 R0, RZ, RZ, 0x1 ;  /* 0x00000001ff007424 */ /* 0x000fc600078e00ff */
[----:B------:R-:W-:-:S05]  /*09c0*/  IADD3.X R3, PT, PT, RZ, UR5, RZ, P0, !PT ;  /* 0x00000005ff037c10 */ /* 0x000fca00087fe4ff */
[----:B------:R-:W-:Y:S01]  /*09d0*/  STG.E.U8 desc[UR8][R2.64], R0 ;  /* 0x0000000002007986 */ /* 0x000fe2000c101108 */
[----:B------:R-:W-:Y:S05]  /*09e0*/  EXIT ;  /* 0x000000000000794d */ /* 0x000fea0003800000 */
.L_x_1517:
[----:B------:R-:W0:Y:S02]  /*09f0*/  LDCU.64 UR4, c[0x0][0x3c0] ;  /* 0x00007800ff0477ac */ /* 0x000e240008000a00 */
[----:B01----:R-:W-:-:S05]  /*0a00*/  IADD3 R2, P0, PT, R0, UR4, RZ ;  /* 0x0000000400027c10 */ /* 0x003fca000ff1e0ff */
[----:B------:R-:W-:-:S05]  /*0a10*/  IMAD.X R3, RZ, RZ, UR5, P0 ;  /* 0x00000005ff037e24 */ /* 0x000fca00080e06ff */
[----:B------:R-:W-:Y:S01]  /*0a20*/  STG.E.U8 desc[UR8][R2.64], RZ ;  /* 0x000000ff02007986 */ /* 0x000fe2000c101108 */
[----:B------:R-:W-:Y:S05]  /*0a30*/  EXIT ;  /* 0x000000000000794d */ /* 0x000fea0003800000 */
.L_x_1518:
        /* <DEDUP_REMOVED lines=12> */
.L_x_1668:


//--------------------- .text._Z33single_item_peu_utility_count_maxPiS_S_S_S_S_S_S_S_S_S_S_S_S_Pb --------------------------
	.section	.text._Z33single_item_peu_utility_count_maxPiS_S_S_S_S_S_S_S_S_S_S_S_S_Pb,"ax",@progbits
	.align	128
        .global         _Z33single_item_peu_utility_count_maxPiS_S_S_S_S_S_S_S_S_S_S_S_S_Pb
        .type           _Z33single_item_peu_utility_count_maxPiS_S_S_S_S_S_S_S_S_S_S_S_S_Pb,@function
        .size           _Z33single_item_peu_utility_count_maxPiS_S_S_S_S_S_S_S_S_S_S_S_S_Pb,(.L_x_1669 - _Z33single_item_peu_utility_count_maxPiS_S_S_S_S_S_S_S_S_S_S_S_S_Pb)
        .other          _Z33single_item_peu_utility_count_maxPiS_S_S_S_S_S_S_S_S_S_S_S_S_Pb,@"STO_CUDA_ENTRY STV_DEFAULT"
_Z33single_item_peu_utility_count_maxPiS_S_S_S_S_S_S_S_S_S_S_S_S_Pb:
.text._Z33single_item_peu_utility_count_maxPiS_S_S_S_S_S_S_S_S_S_S_S_S_Pb:
[----:B------:R-:W-:Y:S01]  /*0000*/  LDC R1, c[0x0][0x37c] ;  /* 0x0000df00ff017b82 */ /* 0x000fe20000000800 */
[----:B------:R-:W0:Y:S07]  /*0010*/  S2R R3, SR_CTAID.X ;  /* 0x0000000000037919 */ /* 0x000e2e0000002500 */
[----:B------:R-:W0:Y:S01]  /*0020*/  LDC.64 R6, c[0x0][0x380] ;  /* 0x0000e000ff067b82 */ /* 0x000e220000000a00 */
[----:B------:R-:W1:Y:S01]  /*0030*/  LDCU.64 UR8, c[0x0][0x358] ;  /* 0x00006b00ff0877ac */ /* 0x000e620008000a00 */
[----:B------:R-:W2:Y:S06]  /*0040*/  S2R R2, SR_TID.X ;  /* 0x0000000000027919 */ /* 0x000eac0000002100 */
[----:B------:R-:W3:Y:S08]  /*0050*/  LDC.64 R8, c[0x0][0x388] ;  /* 0x0000e200ff087b82 */ /* 0x000ef00000000a00 */
[----:B------:R-:W4:Y:S08]  /*0060*/  LDC.64 R4, c[0x0][0x3b0] ;  /* 0x0000ec00ff047b82 */ /* 0x000f300000000a00 */
[----:B------:R-:W4:Y:S01]  /*0070*/  LDC.64 R10, c[0x0][0x3d8] ;  /* 0x0000f600ff0a7b82 */ /* 0x000f220000000a00 */
[----:B0-----:R-:W-:-:S07]  /*0080*/  IMAD.WIDE.U32 R6, R3, 0x4, R6 ;  /* 0x0000000403067825 */ /* 0x001fce00078e0006 */
[----:B------:R-:W0:Y:S01]  /*0090*/  LDC.64 R12, c[0x0][0x3d0] ;  /* 0x0000f400ff0c7b82 */ /* 0x000e220000000a00 */
[----:B-1----:R-:W4:Y:S01]  /*00a0*/  LDG.E.CONSTANT R7, desc[UR8][R6.64] ;  /* 0x0000000806077981 */ /* 0x002f22000c1e9900 */
[----:B--2---:R-:W-:Y:S01]  /*00b0*/  ISETP.NE.AND P0, PT, R2, RZ, PT ;  /* 0x000000ff0200720c */ /* 0x004fe20003f05270 */
[----:B---3--:R-:W-:-:S06]  /*00c0*/  IMAD.WIDE.U32 R8, R3, 0x4, R8 ;  /* 0x0000000403087825 */ /* 0x008fcc00078e0008 */
[----:B------:R-:W2:Y:S06]  /*00d0*/  LDG.E.CONSTANT R8, desc[UR8][R8.64] ;  /* 0x0000000808087981 */ /* 0x000eac000c1e9900 */
[----:B------:R-:W1:Y:S01]  /*00e0*/  @!P0 LDC.64 R16, c[0x0][0x3b8] ;  /* 0x0000ee00ff108b82 */ /* 0x000e620000000a00 */
[----:B----4-:R-:W-:-:S04]  /*00f0*/  IMAD.WIDE R4, R7, 0x4, R4 ;  /* 0x0000000407047825 */ /* 0x010fc800078e0204 */
[----:B------:R-:W-:Y:S01]  /*0100*/  IMAD.WIDE R10, R7, 0x4, R10 ;  /* 0x00000004070a7825 */ /* 0x000fe200078e020a */
[----:B------:R-:W3:Y:S05]  /*0110*/  @!P0 LDG.E.CONSTANT R15, desc[UR8][R4.64] ;  /* 0x00000008040f8981 */ /* 0x000eea000c1e9900 */
[----:B------:R-:W4:Y:S01]  /*0120*/  LDG.E.CONSTANT R11, desc[UR8][R10.64] ;  /* 0x000000080a0b7981 */ /* 0x000f22000c1e9900 */
[----:B--2---:R-:W-:Y:S02]  /*0130*/  IMAD.IADD R6, R3, 0x1, -R8 ;  /* 0x0000000103067824 */ /* 0x004fe400078e0a08 */
[----:B------:R-:W2:Y:S02]  /*0140*/  LDC.64 R8, c[0x0][0x3a0] ;  /* 0x0000e800ff087b82 */ /* 0x000ea40000000a00 */
[----:B---3--:R-:W-:-:S04]  /*0150*/  @!P0 IMAD.IADD R19, R6, 0x1, R15 ;  /* 0x0000000106138824 */ /* 0x008fc800078e020f */
[----:B-1----:R-:W-:Y:S02]  /*0160*/  @!P0 IMAD.WIDE R16, R19, 0x4, R16 ;  /* 0x0000000413108825 */ /* 0x002fe400078e0210 */
[----:B------:R-:W1:Y:S02]  /*0170*/  @!P0 LDC.64 R18, c[0x0][0x3a8] ;  /* 0x0000ea00ff128b82 */ /* 0x000e640000000a00 */
[----:B----4-:R-:W-:Y:S02]  /*0180*/  IMAD.IADD R15, R6, 0x1, R11 ;  /* 0x00000001060f7824 */ /* 0x010fe400078e020b */
[----:B------:R-:W1:Y:S02]  /*0190*/  @!P0 LDG.E.CONSTANT R17, desc[UR8][R16.64] ;  /* 0x0000000810118981 */ /* 0x000e64000c1e9900 */
[----:B0-----:R-:W-:Y:S02]  /*01a0*/  IMAD.WIDE R12, R15, 0x4, R12 ;  /* 0x000000040f0c7825 */ /* 0x001fe400078e020c */
[----:B------:R-:W0:Y:S04]  /*01b0*/  LDC.64 R14, c[0x0][0x3c8] ;  /* 0x0000f200ff0e7b82 */ /* 0x000e280000000a00 */
[----:B------:R-:W2:Y:S04]  /*01c0*/  LDG.E.CONSTANT R13, desc[UR8][R12.64] ;  /* 0x000000080c0d7981 */ /* 0x000ea8000c1e9900 */
[----:B------:R-:W3:Y:S01]  /*01d0*/  @!P0 LDC.64 R10, c[0x0][0x390] ;  /* 0x0000e400ff0a8b82 */ /* 0x000ee20000000a00 */
[----:B0-----:R-:W-:-:S06]  /*01e0*/  IMAD.WIDE R14, R7, 0x4, R14 ;  /* 0x00000004070e7825 */ /* 0x001fcc00078e020e */
[----:B------:R-:W4:Y:S01]  /*01f0*/  LDG.E.CONSTANT R15, desc[UR8][R14.64] ;  /* 0x000000080e0f7981 */ /* 0x000f22000c1e9900 */
[----:B-1----:R-:W-:Y:S02]  /*0200*/  @!P0 IMAD.WIDE R18, R17, 0x4, R18 ;  /* 0x0000000411128825 */ /* 0x002fe400078e0212 */
[----:B------:R-:W0:Y:S04]  /*0210*/  LDC.64 R16, c[0x0][0x3c0] ;  /* 0x0000f000ff107b82 */ /* 0x000e280000000a00 */
[----:B------:R-:W3:Y:S01]  /*0220*/  @!P0 LDG.E.CONSTANT R18, desc[UR8][R18.64] ;  /* 0x0000000812128981 */ /* 0x000ee2000c1e9900 */
[----:B--2---:R-:W-:-:S05]  /*0230*/  IMAD.WIDE R8, R13, 0x4, R8 ;  /* 0x000000040d087825 */ /* 0x004fca00078e0208 */
[----:B------:R-:W3:Y:S01]  /*0240*/  @!P0 LDG.E.CONSTANT R21, desc[UR8][R8.64] ;  /* 0x0000000808158981 */ /* 0x000ee2000c1e9900 */
[----:B----4-:R-:W-:-:S04]  /*0250*/  IMAD.IADD R13, R6, 0x1, R15 ;  /* 0x00000001060d7824 */ /* 0x010fc800078e020f */
[----:B0-----:R-:W-:-:S05]  /*0260*/  IMAD.WIDE R12, R13, 0x4, R16 ;  /* 0x000000040d0c7825 */ /* 0x001fca00078e0210 */
[----:B------:R-:W2:Y:S01]  /*0270*/  LDG.E.CONSTANT R7, desc[UR8][R12.64] ;  /* 0x000000080c077981 */ /* 0x000ea2000c1e9900 */
[----:B------:R-:W-:Y:S01]  /*0280*/  BSSY.RECONVERGENT B0, `(.L_x_1519) ;  /* 0x0000022000007945 */ /* 0x000fe20003800200 */
[----:B------:R-:W-:Y:S02]  /*0290*/  IMAD.MOV.U32 R16, RZ, RZ, -0x80000000 ;  /* 0x80000000ff107424 */ /* 0x000fe400078e00ff */
[----:B------:R-:W-:Y:S01]  /*02a0*/  IMAD.MOV.U32 R17, RZ, RZ, -0x80000000 ;  /* 0x80000000ff117424 */ /* 0x000fe200078e00ff */
[----:B---3--:R-:W-:-:S05]  /*02b0*/  @!P0 IADD3 R21, PT, PT, R18, R21, RZ ;  /* 0x0000001512158210 */ /* 0x008fca0007ffe0ff */
[----:B------:R-:W-:-:S05]  /*02c0*/  @!P0 IMAD.WIDE R10, R21, 0x4, R10 ;  /* 0x00000004150a8825 */ /* 0x000fca00078e020a */
[----:B------:R0:W5:Y:S01]  /*02d0*/  @!P0 LDG.E.CONSTANT R0, desc[UR8][R10.64] ;  /* 0x000000080a008981 */ /* 0x000162000c1e9900 */
[----:B--2---:R-:W-:-:S13]  /*02e0*/  ISETP.GE.AND P0, PT, R2, R7, PT ;  /* 0x000000070200720c */ /* 0x004fda0003f06270 */
[----:B0-----:R-:W-:Y:S05]  /*02f0*/  @P0 BRA `(.L_x_1520) ;  /* 0x0000000000680947 */ /* 0x001fea0003800000 */
[----:B------:R-:W2:Y:S01]  /*0300*/  LDG.E.CONSTANT R5, desc[UR8][R4.64] ;  /* 0x0000000804057981 */ /* 0x000ea2000c1e9900 */
[----:B------:R-:W0:Y:S03]  /*0310*/  LDC.64 R10, c[0x0][0x3b8] ;  /* 0x0000ee00ff0a7b82 */ /* 0x000e260000000a00 */
[----:B------:R1:W5:Y:S05]  /*0320*/  LDG.E.CONSTANT R25, desc[UR8][R8.64] ;  /* 0x0000000808197981 */ /* 0x00036a000c1e9900 */
[----:B------:R-:W3:Y:S08]  /*0330*/  LDC R21, c[0x0][0x360] ;  /* 0x0000d800ff157b82 */ /* 0x000ef00000000800 */
[----:B------:R-:W4:Y:S08]  /*0340*/  LDC.64 R12, c[0x0][0x390] ;  /* 0x0000e400ff0c7b82 */ /* 0x000f300000000a00 */
[----:B------:R-:W0:Y:S01]  /*0350*/  LDC.64 R14, c[0x0][0x398] ;  /* 0x0000e600ff0e7b82 */ /* 0x000e220000000a00 */
[----:B--2---:R-:W-:-:S04]  /*0360*/  IMAD.IADD R19, R6, 0x1, R5 ;  /* 0x0000000106137824 */ /* 0x004fc800078e0205 */
[----:B0-----:R-:W-:-:S03]  /*0370*/  IMAD.WIDE R18, R19, 0x4, R10 ;  /* 0x0000000413127825 */ /* 0x001fc600078e020a */
[----:B------:R-:W0:Y:S02]  /*0380*/  LDC.64 R10, c[0x0][0x3a8] ;  /* 0x0000ea00ff0a7b82 */ /* 0x000e240000000a00 */
[----:B------:R1:W5:Y:S01]  /*0390*/  LDG.E.CONSTANT R23, desc[UR8][R18.64] ;  /* 0x0000000812177981 */ /* 0x000362000c1e9900 */
[----:B------:R-:W-:Y:S02]  /*03a0*/  HFMA2 R17, -RZ, RZ, -0.0 , 0 ;  /* 0x80000000ff117431 */ /* 0x000fe400000001ff */
[----:B------:R-:W-:Y:S02]  /*03b0*/  IMAD.MOV.U32 R6, RZ, RZ, R2 ;  /* 0x000000ffff067224 */ /* 0x000fe400078e0002 */
[----:B---34-:R-:W-:-:S07]  /*03c0*/  IMAD.MOV.U32 R16, RZ, RZ, -0x80000000 ;  /* 0x80000000ff107424 */ /* 0x018fce00078e00ff */
.L_x_1521:
[----:B-1---5:R-:W-:-:S04]  /*03d0*/  IMAD.IADD R19, R23, 0x1, R6 ;  /* 0x0000000117137824 */ /* 0x022fc800078e0206 */
[----:B0-----:R-:W-:-:S06]  /*03e0*/  IMAD.WIDE R18, R19, 0x4, R10 ;  /* 0x0000000413127825 */ /* 0x001fcc00078e020a */
[----:B------:R-:W2:Y:S01]  /*03f0*/  LDG.E.CONSTANT R18, desc[UR8][R18.64] ;  /* 0x0000000812127981 */ /* 0x000ea2000c1e9900 */
[----:B------:R-:W-:Y:S01]  /*0400*/  IMAD.IADD R6, R21, 0x1, R6 ;  /* 0x0000000115067824 */ /* 0x000fe200078e0206 */
[----:B--2---:R-:W-:-:S05]  /*0410*/  IADD3 R9, PT, PT, R25, R18, RZ ;  /* 0x0000001219097210 */ /* 0x004fca0007ffe0ff */
[----:B------:R-:W-:-:S04]  /*0420*/  IMAD.WIDE R4, R9, 0x4, R12 ;  /* 0x0000000409047825 */ /* 0x000fc800078e020c */
[----:B------:R-:W-:Y:S02]  /*0430*/  IMAD.WIDE R8, R9, 0x4, R14 ;  /* 0x0000000409087825 */ /* 0x000fe400078e020e */
[----:B------:R-:W2:Y:S04]  /*0440*/  LDG.E.CONSTANT R4, desc[UR8][R4.64] ;  /* 0x0000000804047981 */ /* 0x000ea8000c1e9900 */
[----:B------:R-:W3:Y:S01]  /*0450*/  LDG.E.CONSTANT R8, desc[UR8][R8.64] ;  /* 0x0000000808087981 */ /* 0x000ee2000c1e9900 */
[----:B------:R-:W-:Y:S02]  /*0460*/  ISETP.GE.AND P0, PT, R6, R7, PT ;  /* 0x000000070600720c */ /* 0x000fe40003f06270 */
[----:B--2---:R-:W-:Y:S02]  /*0470*/  VIMNMX R16, PT, PT, R4, R16, !PT ;  /* 0x0000001004107248 */ /* 0x004fe40007fe0100 */
[----:B---3--:R-:W-:-:S09]  /*0480*/  VIADDMNMX R17, R8, R4, R17, !PT ;  /* 0x0000000408117246 */ /* 0x008fd20007800111 */
[----:B------:R-:W-:Y:S05]  /*0490*/  @!P0 BRA `(.L_x_1521) ;  /* 0xfffffffc00cc8947 */ /* 0x000fea000383ffff */
.L_x_1520:
[----:B------:R-:W-:Y:S05]  /*04a0*/  BSYNC.RECONVERGENT B0 ;  /* 0x0000000000007941 */ /* 0x000fea0003800200 */
.L_x_1519:
        /* <DEDUP_REMOVED lines=14> */
.L_x_1525:
[--C-:B------:R-:W-:Y:S01]  /*0590*/  IMAD.MOV.U32 R10, RZ, RZ, R7.reuse ;  /* 0x000000ffff0a7224 */ /* 0x100fe200078e0007 */
[----:B------:R-:W-:Y:S01]  /*05a0*/  SHF.R.U32.HI R7, RZ, 0x1, R7 ;  /* 0x00000001ff077819 */ /* 0x000fe20000011607 */
[----:B------:R-:W-:Y:S03]  /*05b0*/  BSSY.RECONVERGENT B0, `(.L_x_1523) ;  /* 0x000000d000007945 */ /* 0x000fe60003800200 */
[----:B------:R-:W-:-:S13]  /*05c0*/  ISETP.GE.U32.AND P0, PT, R2, R7, PT ;  /* 0x000000070200720c */ /* 0x000fda0003f06070 */
[----:B0-----:R-:W-:Y:S05]  /*05d0*/  @P0 BRA `(.L_x_1524) ;  /* 0x0000000000280947 */ /* 0x001fea0003800000 */
[C---:B------:R-:W-:Y:S01]  /*05e0*/  LEA R6, R7.reuse, R5, 0x2 ;  /* 0x0000000507067211 */ /* 0x040fe200078e10ff */
        /* <DEDUP_REMOVED lines=9> */
.L_x_1524:
[----:B------:R-:W-:Y:S05]  /*0680*/  BSYNC.RECONVERGENT B0 ;  /* 0x0000000000007941 */ /* 0x000fea0003800200 */
.L_x_1523:
[----:B------:R-:W-:Y:S01]  /*0690*/  BAR.SYNC.DEFER_BLOCKING 0x0 ;  /* 0x0000000000007b1d */ /* 0x000fe20000010000 */
[----:B------:R-:W-:-:S13]  /*06a0*/  ISETP.GT.U32.AND P0, PT, R10, 0x83, PT ;  /* 0x000000830a00780c */ /* 0x000fda0003f04070 */
[----:B------:R-:W-:Y:S05]  /*06b0*/  @P0 BRA `(.L_x_1525) ;  /* 0xfffffffc00b40947 */ /* 0x000fea000383ffff */
.L_x_1522:
[----:B------:R-:W-:-:S13]  /*06c0*/  ISETP.GT.U32.AND P0, PT, R2, 0x1f, PT ;  /* 0x0000001f0200780c */ /* 0x000fda0003f04070 */
[----:B------:R-:W-:Y:S05]  /*06d0*/  @P0 EXIT ;  /* 0x000000000000094d */ /* 0x000fea0003800000 */
[C---:B------:R-:W-:Y:S01]  /*06e0*/  VIADD R6, R2.reuse, 0x20 ;  /* 0x0000002002067836 */ /* 0x040fe20000000000 */
[C---:B0-----:R-:W-:Y:S01]  /*06f0*/  IADD3 R8, PT, PT, R2.reuse, 0x8, RZ ;  /* 0x0000000802087810 */ /* 0x041fe20007ffe0ff */
[C---:B------:R-:W-:Y:S01]  /*0700*/  VIADD R7, R2.reuse, 0x10 ;  /* 0x0000001002077836 */ /* 0x040fe20000000000 */
[----:B------:R-:W-:Y:S01]  /*0710*/  BSSY.RECONVERGENT B0, `(.L_x_1526) ;  /* 0x0000010000007945 */ /* 0x000fe20003800200 */
[----:B------:R-:W-:Y:S01]  /*0720*/  VIADD R9, R2, 0x1 ;  /* 0x0000000102097836 */ /* 0x000fe20000000000 */
[----:B------:R-:W-:Y:S01]  /*0730*/  ISETP.GE.U32.AND P0, PT, R6, UR4, PT ;  /* 0x0000000406007c0c */ /* 0x000fe2000bf06070 */
[C---:B------:R-:W-:Y:S01]  /*0740*/  VIADD R6, R2.reuse, 0x4 ;  /* 0x0000000402067836 */ /* 0x040fe20000000000 */
[----:B------:R-:W-:Y:S01]  /*0750*/  ISETP.GE.U32.AND P1, PT, R7, UR4, PT ;  /* 0x0000000407007c0c */ /* 0x000fe2000bf26070 */
[----:B------:R-:W-:Y:S01]  /*0760*/  VIADD R7, R2, 0x2 ;  /* 0x0000000202077836 */ /* 0x000fe20000000000 */
[----:B------:R-:W-:Y:S02]  /*0770*/  ISETP.GE.U32.AND P2, PT, R8, UR4, PT ;  /* 0x0000000408007c0c */ /* 0x000fe4000bf46070 */
        /* <DEDUP_REMOVED lines=9> */
.L_x_1527:
[----:B------:R-:W-:Y:S05]  /*0810*/  BSYNC.RECONVERGENT B0 ;  /* 0x0000000000007941 */ /* 0x000fea0003800200 */
.L_x_1526:
[----:B------:R-:W-:Y:S04]  /*0820*/  BSSY.RECONVERGENT B0, `(.L_x_1528) ;  /* 0x0000007000007945 */ /* 0x000fe80003800200 */
[----:B------:R-:W-:Y:S05]  /*0830*/  @P1 BRA `(.L_x_1529) ;  /* 0x0000000000141947 */ /* 0x000fea0003800000 */
[----:B0-----:R-:W-:Y:S04]  /*0840*/  LDS R6, [R5+0x40] ;  /* 0x0000400005067984 */ /* 0x001fe80000000800 */
[----:B------:R-:W0:Y:S02]  /*0850*/  LDS R7, [R5] ;  /* 0x0000000005077984 */ /* 0x000e240000000800 */
[----:B0-----:R-:W-:-:S13]  /*0860*/  ISETP.GT.AND P6, PT, R6, R7, PT ;  /* 0x000000070600720c */ /* 0x001fda0003fc4270 */
[----:B------:R-:W0:Y:S04]  /*0870*/  @P6 LDS R6, [R5+0x40] ;  /* 0x0000400005066984 */ /* 0x000e280000000800 */
[----:B0-----:R1:W-:Y:S02]  /*0880*/  @P6 STS [R5], R6 ;  /* 0x0000000605006388 */ /* 0x0013e40000000800 */
.L_x_1529:
[----:B------:R-:W-:Y:S05]  /*0890*/  BSYNC.RECONVERGENT B0 ;  /* 0x0000000000007941 */ /* 0x000fea0003800200 */
.L_x_1528:
[----:B------:R-:W-:Y:S04]  /*08a0*/  BSSY.RECONVERGENT B0, `(.L_x_1530) ;  /* 0x0000007000007945 */ /* 0x000fe80003800200 */
[----:B------:R-:W-:Y:S05]  /*08b0*/  @P2 BRA `(.L_x_1531) ;  /* 0x0000000000142947 */ /* 0x000fea0003800000 */
[----:B01----:R-:W-:Y:S04]  /*08c0*/  LDS R6, [R5+0x20] ;  /* 0x0000200005067984 */ /* 0x003fe80000000800 */
[----:B------:R-:W0:Y:S02]  /*08d0*/  LDS R7, [R5] ;  /* 0x0000000005077984 */ /* 0x000e240000000800 */
[----:B0-----:R-:W-:-:S13]  /*08e0*/  ISETP.GT.AND P6, PT, R6, R7, PT ;  /* 0x000000070600720c */ /* 0x001fda0003fc4270 */
[----:B------:R-:W0:Y:S04]  /*08f0*/  @P6 LDS R6, [R5+0x20] ;  /* 0x0000200005066984 */ /* 0x000e280000000800 */
[----:B0-----:R2:W-:Y:S02]  /*0900*/  @P6 STS [R5], R6 ;  /* 0x0000000605006388 */ /* 0x0015e40000000800 */
.L_x_1531:
[----:B------:R-:W-:Y:S05]  /*0910*/  BSYNC.RECONVERGENT B0 ;  /* 0x0000000000007941 */ /* 0x000fea0003800200 */
.L_x_1530:
[----:B------:R-:W-:Y:S04]  /*0920*/  BSSY.RECONVERGENT B0, `(.L_x_1532) ;  /* 0x0000007000007945 */ /* 0x000fe80003800200 */
[----:B------:R-:W-:Y:S05]  /*0930*/  @P3 BRA `(.L_x_1533) ;  /* 0x0000000000143947 */ /* 0x000fea0003800000 */
[----:B012---:R-:W-:Y:S04]  /*0940*/  LDS R6, [R5+0x10] ;  /* 0x0000100005067984 */ /* 0x007fe80000000800 */
[----:B------:R-:W0:Y:S02]  /*0950*/  LDS R7, [R5] ;  /* 0x0000000005077984 */ /* 0x000e240000000800 */
[----:B0-----:R-:W-:-:S13]  /*0960*/  ISETP.GT.AND P6, PT, R6, R7, PT ;  /* 0x000000070600720c */ /* 0x001fda0003fc4270 */
[----:B------:R-:W0:Y:S04]  /*0970*/  @P6 LDS R6, [R5+0x10] ;  /* 0x0000100005066984 */ /* 0x000e280000000800 */
[----:B0-----:R3:W-:Y:S02]  /*0980*/  @P6 STS [R5], R6 ;  /* 0x0000000605006388 */ /* 0x0017e40000000800 */
.L_x_1533:
[----:B------:R-:W-:Y:S05]  /*0990*/  BSYNC.RECONVERGENT B0 ;  /* 0x0000000000007941 */ /* 0x000fea0003800200 */
.L_x_1532:
[----:B------:R-:W-:Y:S04]  /*09a0*/  BSSY.RECONVERGENT B0, `(.L_x_1534) ;  /* 0x0000007000007945 */ /* 0x000fe80003800200 */
[----:B------:R-:W-:Y:S05]  /*09b0*/  @P4 BRA `(.L_x_1535) ;  /* 0x0000000000144947 */ /* 0x000fea0003800000 */
[----:B0123--:R-:W-:Y:S04]  /*09c0*/  LDS R6, [R5+0x8] ;  /* 0x0000080005067984 */ /* 0x00ffe80000000800 */
[----:B------:R-:W0:Y:S02]  /*09d0*/  LDS R7, [R5] ;  /* 0x0000000005077984 */ /* 0x000e240000000800 */
[----:B0-----:R-:W-:-:S13]  /*09e0*/  ISETP.GT.AND P6, PT, R6, R7, PT ;  /* 0x000000070600720c */ /* 0x001fda0003fc4270 */
[----:B------:R-:W0:Y:S04]  /*09f0*/  @P6 LDS R6, [R5+0x8] ;  /* 0x0000080005066984 */ /* 0x000e280000000800 */
[----:B0-----:R4:W-:Y:S02]  /*0a00*/  @P6 STS [R5], R6 ;  /* 0x0000000605006388 */ /* 0x0019e40000000800 */
.L_x_1535:
[----:B------:R-:W-:Y:S05]  /*0a10*/  BSYNC.RECONVERGENT B0 ;  /* 0x0000000000007941 */ /* 0x000fea0003800200 */
.L_x_1534:
[----:B------:R-:W-:Y:S04]  /*0a20*/  BSSY.RECONVERGENT B0, `(.L_x_1536) ;  /* 0x0000007000007945 */ /* 0x000fe80003800200 */
[----:B------:R-:W-:Y:S05]  /*0a30*/  @P5 BRA `(.L_x_1537) ;  /* 0x0000000000145947 */ /* 0x000fea0003800000 */
[----:B01234-:R-:W-:Y:S04]  /*0a40*/  LDS R6, [R5+0x4] ;  /* 0x0000040005067984 */ /* 0x01ffe80000000800 */
[----:B------:R-:W0:Y:S02]  /*0a50*/  LDS R7, [R5] ;  /* 0x0000000005077984 */ /* 0x000e240000000800 */
[----:B0-----:R-:W-:-:S13]  /*0a60*/  ISETP.GT.AND P6, PT, R6, R7, PT ;  /* 0x000000070600720c */ /* 0x001fda0003fc4270 */
[----:B------:R-:W0:Y:S04]  /*0a70*/  @P6 LDS R6, [R5+0x4] ;  /* 0x0000040005066984 */ /* 0x000e280000000800 */
[----:B0-----:R0:W-:Y:S02]  /*0a80*/  @P6 STS [R5], R6 ;  /* 0x0000000605006388 */ /* 0x0011e40000000800 */
.L_x_1537:
[----:B------:R-:W-:Y:S05]  /*0a90*/  BSYNC.RECONVERGENT B0 ;  /* 0x0000000000007941 */ /* 0x000fea0003800200 */
.L_x_1536:
        /* <DEDUP_REMOVED lines=8> */
.L_x_1539:
[----:B------:R-:W-:Y:S05]  /*0b20*/  BSYNC.RECONVERGENT B0 ;  /* 0x0000000000007941 */ /* 0x000fea0003800200 */
.L_x_1538:
[----:B------:R-:W-:Y:S04]  /*0b30*/  BSSY.RECONVERGENT B0, `(.L_x_1540) ;  /* 0x0000007000007945 */ /* 0x000fe80003800200 */
[----:B------:R-:W-:Y:S05]  /*0b40*/  @P1 BRA `(.L_x_1541) ;  /* 0x0000000000141947 */ /* 0x000fea0003800000 */
[----:B------:R-:W-:Y:S04]  /*0b50*/  LDS R2, [R4+0x40] ;  /* 0x0000400004027984 */ /* 0x000fe80000000800 */
[----:B01234-:R-:W0:Y:S02]  /*0b60*/  LDS R5, [R4] ;  /* 0x0000000004057984 */ /* 0x01fe240000000800 */
[----:B0-----:R-:W-:-:S13]  /*0b70*/  ISETP.GT.AND P0, PT, R2, R5, PT ;  /* 0x000000050200720c */ /* 0x001fda0003f04270 */
[----:B------:R-:W0:Y:S04]  /*0b80*/  @P0 LDS R5, [R4+0x40] ;  /* 0x0000400004050984 */ /* 0x000e280000000800 */
[----:B0-----:R0:W-:Y:S02]  /*0b90*/  @P0 STS [R4], R5 ;  /* 0x0000000504000388 */ /* 0x0011e40000000800 */
.L_x_1541:
[----:B------:R-:W-:Y:S05]  /*0ba0*/  BSYNC.RECONVERGENT B0 ;  /* 0x0000000000007941 */ /* 0x000fea0003800200 */
.L_x_1540:
[----:B------:R-:W-:Y:S04]  /*0bb0*/  BSSY.RECONVERGENT B0, `(.L_x_1542) ;  /* 0x0000007000007945 */ /* 0x000fe80003800200 */
[----:B------:R-:W-:Y:S05]  /*0bc0*/  @P2 BRA `(.L_x_1543) ;  /* 0x0000000000142947 */ /* 0x000fea0003800000 */
[----:B------:R-:W-:Y:S04]  /*0bd0*/  LDS R2, [R4+0x20] ;  /* 0x0000200004027984 */ /* 0x000fe80000000800 */
[----:B01234-:R-:W0:Y:S02]  /*0be0*/  LDS R5, [R4] ;  /* 0x0000000004057984 */ /* 0x01fe240000000800 */
[----:B0-----:R-:W-:-:S13]  /*0bf0*/  ISETP.GT.AND P0, PT, R2, R5, PT ;  /* 0x000000050200720c */ /* 0x001fda0003f04270 */
[----:B------:R-:W0:Y:S04]  /*0c00*/  @P0 LDS R5, [R4+0x20] ;  /* 0x0000200004050984 */ /* 0x000e280000000800 */
[----:B0-----:R0:W-:Y:S02]  /*0c10*/  @P0 STS [R4], R5 ;  /* 0x0000000504000388 */ /* 0x0011e40000000800 */
.L_x_1543:
[----:B------:R-:W-:Y:S05]  /*0c20*/  BSYNC.RECONVERGENT B0 ;  /* 0x0000000000007941 */ /* 0x000fea0003800200 */
.L_x_1542:
[----:B------:R-:W-:Y:S04]  /*0c30*/  BSSY.RECONVERGENT B0, `(.L_x_1544) ;  /* 0x0000007000007945 */ /* 0x000fe80003800200 */
[----:B------:R-:W-:Y:S05]  /*0c40*/  @P3 BRA `(.L_x_1545) ;  /* 0x0000000000143947 */ /* 0x000fea0003800000 */
[----:B------:R-:W-:Y:S04]  /*0c50*/  LDS R2, [R4+0x10] ;  /* 0x0000100004027984 */ /* 0x000fe80000000800 */
[----:B01234-:R-:W0:Y:S02]  /*0c60*/  LDS R5, [R4] ;  /* 0x0000000004057984 */ /* 0x01fe240000000800 */
[----:B0-----:R-:W-:-:S13]  /*0c70*/  ISETP.GT.AND P0, PT, R2, R5, PT ;  /* 0x000000050200720c */ /* 0x001fda0003f04270 */
[----:B------:R-:W0:Y:S04]  /*0c80*/  @P0 LDS R5, [R4+0x10] ;  /* 0x0000100004050984 */ /* 0x000e280000000800 */
[----:B0-----:R0:W-:Y:S02]  /*0c90*/  @P0 STS [R4], R5 ;  /* 0x0000000504000388 */ /* 0x0011e40000000800 */
.L_x_1545:
[----:B------:R-:W-:Y:S05]  /*0ca0*/  BSYNC.RECONVERGENT B0 ;  /* 0x0000000000007941 */ /* 0x000fea0003800200 */
.L_x_1544:
[----:B------:R-:W-:Y:S04]  /*0cb0*/  BSSY.RECONVERGENT B0, `(.L_x_1546) ;  /* 0x0000007000007945 */ /* 0x000fe80003800200 */
[----:B------:R-:W-:Y:S05]  /*0cc0*/  @P4 BRA `(.L_x_1547) ;  /* 0x0000000000144947 */ /* 0x000fea0003800000 */
[----:B------:R-:W-:Y:S04]  /*0cd0*/  LDS R2, [R4+0x8] ;  /* 0x0000080004027984 */ /* 0x000fe80000000800 */
[----:B01234-:R-:W0:Y:S02]  /*0ce0*/  LDS R5, [R4] ;  /* 0x0000000004057984 */ /* 0x01fe240000000800 */
[----:B0-----:R-:W-:-:S13]  /*0cf0*/  ISETP.GT.AND P0, PT, R2, R5, PT ;  /* 0x000000050200720c */ /* 0x001fda0003f04270 */
[----:B------:R-:W0:Y:S04]  /*0d00*/  @P0 LDS R5, [R4+0x8] ;  /* 0x0000080004050984 */ /* 0x000e280000000800 */
[----:B0-----:R0:W-:Y:S02]  /*0d10*/  @P0 STS [R4], R5 ;  /* 0x0000000504000388 */ /* 0x0011e40000000800 */
.L_x_1547:
[----:B------:R-:W-:Y:S05]  /*0d20*/  BSYNC.RECONVERGENT B0 ;  /* 0x0000000000007941 */ /* 0x000fea0003800200 */
.L_x_1546:
[----:B------:R-:W-:Y:S04]  /*0d30*/  BSSY.RECONVERGENT B0, `(.L_x_1548) ;  /* 0x0000007000007945 */ /* 0x000fe80003800200 */
[----:B------:R-:W-:Y:S05]  /*0d40*/  @P5 BRA `(.L_x_1549) ;  /* 0x0000000000145947 */ /* 0x000fea0003800000 */
[----:B------:R-:W-:Y:S04]  /*0d50*/  LDS R2, [R4+0x4] ;  /* 0x0000040004027984 */ /* 0x000fe80000000800 */
[----:B01234-:R-:W0:Y:S02]  /*0d60*/  LDS R5, [R4] ;  /* 0x0000000004057984 */ /* 0x01fe240000000800 */
[----:B0-----:R-:W-:-:S13]  /*0d70*/  ISETP.GT.AND P0, PT, R2, R5, PT ;  /* 0x000000050200720c */ /* 0x001fda0003f04270 */
[----:B------:R-:W0:Y:S04]  /*0d80*/  @P0 LDS R5, [R4+0x4] ;  /* 0x0000040004050984 */ /* 0x000e280000000800 */
[----:B0-----:R0:W-:Y:S02]  /*0d90*/  @P0 STS [R4], R5 ;  /* 0x0000000504000388 */ /* 0x0011e40000000800 */
.L_x_1549:
[----:B------:R-:W-:Y:S05]  /*0da0*/  BSYNC.RECONVERGENT B0 ;  /* 0x0000000000007941 */ /* 0x000fea0003800200 */
.L_x_1548:
[----:B------:R-:W-:Y:S05]  /*0db0*/  @P6 EXIT ;  /* 0x000000000000694d */ /* 0x000fea0003800000 */
[----:B------:R-:W0:Y:S01]  /*0dc0*/  S2UR UR5, SR_CgaCtaId ;  /* 0x00000000000579c3 */ /* 0x000e220000008800 */
[----:B------:R-:W-:-:S07]  /*0dd0*/  UMOV UR4, 0x400 ;  /* 0x0000040000047882 */ /* 0x000fce0000000000 */
        /* <DEDUP_REMOVED lines=8> */
[----:B------:R0:W-:Y:S01]  /*0e60*/  STG.E desc[UR8][R4.64], R11 ;  /* 0x0000000b04007986 */ /* 0x0001e2000c101908 */
[----:B------:R-:W-:-:S03]  /*0e70*/  MOV R0, 0x1 ;  /* 0x0000000100007802 */ /* 0x000fc60000000f00 */
        /* <DEDUP_REMOVED lines=11> */
.L_x_1550:
        /* <DEDUP_REMOVED lines=13> */
.L_x_1669:


//--------------------- .text._Z18Arr_MultiplicationPiS_i --------------------------
	.section	.text._Z18Arr_MultiplicationPiS_i,"ax",@progbits
	.align	128
        .global         _Z18Arr_MultiplicationPiS_i
        .type           _Z18Arr_MultiplicationPiS_i,@function
        .size           _Z18Arr_MultiplicationPiS_i,(.L_x_1670 - _Z18Arr_MultiplicationPiS_i)
        .other          _Z18Arr_MultiplicationPiS_i,@"STO_CUDA_ENTRY STV_DEFAULT"
_Z18Arr_MultiplicationPiS_i:
.text._Z18Arr_MultiplicationPiS_i:
        /* <DEDUP_REMOVED lines=13> */
[----:B--2---:R-:W-:-:S05]  /*00d0*/  IMAD.WIDE R2, R7, 0x4, R2 ;  /* 0x0000000407027825 */ /* 0x004fca00078e0202 */
[----:B------:R-:W3:Y:S02]  /*00e0*/  LDG.E R0, desc[UR4][R2.64] ;  /* 0x0000000402007981 */ /* 0x000ee4000c1e1900 */
[----:B---3--:R-:W-:-:S05]  /*00f0*/  IMAD R7, R0, R5, RZ ;  /* 0x0000000500077224 */ /* 0x008fca00078e02ff */
[----:B------:R-:W-:Y:S01]  /*0100*/  STG.E desc[UR4][R2.64], R7 ;  /* 0x0000000702007986 */ /* 0x000fe2000c101904 */
[----:B------:R-:W-:Y:S05]  /*0110*/  EXIT ;  /* 0x000000000000794d */ /* 0x000fea0003800000 */
.L_x_1551:
        /* <DEDUP_REMOVED lines=14> */
.L_x_1670:


//--------------------- .text._Z17reduceSum2DkernelPKiPii --------------------------
	.section	.text._Z17reduceSum2DkernelPKiPii,"ax",@progbits
	.align	128
        .global         _Z17reduceSum2DkernelPKiPii
        .type           _Z17reduceSum2DkernelPKiPii,@function
        .size           _Z17reduceSum2DkernelPKiPii,(.L_x_1671 - _Z17reduceSum2DkernelPKiPii)
        .other          _Z17reduceSum2DkernelPKiPii,@"STO_CUDA_ENTRY STV_DEFAULT"
_Z17reduceSum2DkernelPKiPii:
.text._Z17reduceSum2DkernelPKiPii:
[----:B------:R-:W-:Y:S01]  /*0000*/  LDC R1, c[0x0][0x37c] ;  /* 0x0000df00ff017b82 */ /* 0x000fe20000000800 */
[----:B------:R-:W0:Y:S07]  /*0010*/  S2R R3, SR_TID.X ;  /* 0x0000000000037919 */ /* 0x000e2e0000002100 */
[----:B------:R-:W0:Y:S01]  /*0020*/  LDC R4, c[0x0][0x390] ;  /* 0x0000e400ff047b82 */ /* 0x000e220000000800 */
[----:B------:R-:W1:Y:S01]  /*0030*/  LDCU UR8, c[0x0][0x360] ;  /* 0x00006c00ff0877ac */ /* 0x000e620008000800 */
[----:B------:R-:W2:Y:S01]  /*0040*/  S2R R0, SR_CTAID.X ;  /* 0x0000000000007919 */ /* 0x000ea20000002500 */
[----:B------:R-:W3:Y:S01]  /*0050*/  LDCU.64 UR6, c[0x0][0x358] ;  /* 0x00006b00ff0677ac */ /* 0x000ee20008000a00 */
[-C--:B0-----:R-:W-:Y:S01]  /*0060*/  ISETP.GE.AND P1, PT, R3, R4.reuse, PT ;  /* 0x000000040300720c */ /* 0x081fe20003f26270 */
[----:B--2---:R-:W-:-:S02]  /*0070*/  IMAD R9, R0, R4, R3 ;  /* 0x0000000400097224 */ /* 0x004fc400078e0203 */
[----:B------:R-:W-:Y:S02]  /*0080*/  IMAD R2, R0, R4, R4 ;  /* 0x0000000400027224 */ /* 0x000fe400078e0204 */
[----:B-1----:R-:W-:-:S05]  /*0090*/  VIADD R11, R9, UR8 ;  /* 0x00000008090b7c36 */ /* 0x002fca0008000000 */
[----:B------:R-:W-:-:S03]  /*00a0*/  ISETP.GE.AND P0, PT, R11, R2, PT ;  /* 0x000000020b00720c */ /* 0x000fc60003f06270 */
[----:B------:R-:W0:Y:S10]  /*00b0*/  @!P1 LDC.64 R4, c[0x0][0x380] ;  /* 0x0000e000ff049b82 */ /* 0x000e340000000a00 */
[----:B------:R-:W1:Y:S01]  /*00c0*/  @!P0 LDC.64 R6, c[0x0][0x380] ;  /* 0x0000e000ff068b82 */ /* 0x000e620000000a00 */
[----:B0-----:R-:W-:-:S04]  /*00d0*/  @!P1 IMAD.WIDE R4, R9, 0x4, R4 ;  /* 0x0000000409049825 */ /* 0x001fc800078e0204 */
[----:B------:R-:W-:-:S06]  /*00e0*/  IMAD.MOV.U32 R9, RZ, RZ, RZ ;  /* 0x000000ffff097224 */ /* 0x000fcc00078e00ff */
[----:B---3--:R-:W2:Y:S01]  /*00f0*/  @!P1 LDG.E.CONSTANT R9, desc[UR6][R4.64] ;  /* 0x0000000604099981 */ /* 0x008ea2000c1e9900 */
[----:B-1----:R-:W-:-:S06]  /*0100*/  @!P0 IMAD.WIDE R6, R11, 0x4, R6 ;  /* 0x000000040b068825 */ /* 0x002fcc00078e0206 */
[----:B------:R-:W2:Y:S01]  /*0110*/  @!P0 LDG.E.CONSTANT R6, desc[UR6][R6.64] ;  /* 0x0000000606068981 */ /* 0x000ea2000c1e9900 */
[----:B------:R-:W0:Y:S01]  /*0120*/  S2UR UR5, SR_CgaCtaId ;  /* 0x00000000000579c3 */ /* 0x000e220000008800 */
[----:B------:R-:W-:Y:S01]  /*0130*/  UMOV UR4, 0x400 ;  /* 0x0000040000047882 */ /* 0x000fe20000000000 */
[----:B------:R-:W-:Y:S02]  /*0140*/  UISETP.GE.U32.AND UP0, UPT, UR8, 0x42, UPT ;  /* 0x000000420800788c */ /* 0x000fe4000bf06070 */
[----:B0-----:R-:W-:-:S06]  /*0150*/  ULEA UR4, UR5, UR4, 0x18 ;  /* 0x0000000405047291 */ /* 0x001fcc000f8ec0ff */
[C---:B------:R-:W-:Y:S02]  /*0160*/  LEA R2, R3.reuse, UR4, 0x2 ;  /* 0x0000000403027c11 */ /* 0x040fe4000f8e10ff */
[----:B------:R-:W-:Y:S01]  /*0170*/  ISETP.GT.U32.AND P1, PT, R3, 0x1f, PT ;  /* 0x0000001f0300780c */ /* 0x000fe20003f24070 */
[----:B--2---:R-:W-:-:S05]  /*0180*/  @!P0 IMAD.IADD R9, R9, 0x1, R6 ;  /* 0x0000000109098824 */ /* 0x004fca00078e0206 */
[----:B------:R0:W-:Y:S01]  /*0190*/  STS [R2], R9 ;  /* 0x0000000902007388 */ /* 0x0001e20000000800 */
[----:B------:R-:W-:Y:S06]  /*01a0*/  BAR.SYNC.DEFER_BLOCKING 0x0 ;  /* 0x0000000000007b1d */ /* 0x000fec0000010000 */
[----:B------:R-:W-:Y:S05]  /*01b0*/  BRA.U !UP0, `(.L_x_1552) ;  /* 0x0000000108307547 */ /* 0x000fea000b800000 */
[----:B------:R-:W-:-:S07]  /*01c0*/  MOV R4, UR8 ;  /* 0x0000000800047c02 */ /* 0x000fce0008000f00 */
.L_x_1553:
[----:B------:R-:W-:-:S04]  /*01d0*/  SHF.R.U32.HI R8, RZ, 0x1, R4 ;  /* 0x00000001ff087819 */ /* 0x000fc80000011604 */
[----:B------:R-:W-:-:S13]  /*01e0*/  ISETP.GE.U32.AND P0, PT, R3, R8, PT ;  /* 0x000000080300720c */ /* 0x000fda0003f06070 */
[----:B------:R-:W-:Y:S01]  /*01f0*/  @!P0 IMAD R5, R8, 0x4, R2 ;  /* 0x0000000408058824 */ /* 0x000fe200078e0202 */
[----:B------:R-:W-:Y:S05]  /*0200*/  @!P0 LDS R6, [R2] ;  /* 0x0000000002068984 */ /* 0x000fea0000000800 */
[----:B------:R-:W1:Y:S02]  /*0210*/  @!P0 LDS R5, [R5] ;  /* 0x0000000005058984 */ /* 0x000e640000000800 */
[----:B-1----:R-:W-:-:S05]  /*0220*/  @!P0 IMAD.IADD R7, R5, 0x1, R6 ;  /* 0x0000000105078824 */ /* 0x002fca00078e0206 */
[----:B------:R1:W-:Y:S01]  /*0230*/  @!P0 STS [R2], R7 ;  /* 0x0000000702008388 */ /* 0x0003e20000000800 */
[----:B------:R-:W-:Y:S01]  /*0240*/  BAR.SYNC.DEFER_BLOCKING 0x0 ;  /* 0x0000000000007b1d */ /* 0x000fe20000010000 */
[----:B------:R-:W-:Y:S02]  /*0250*/  ISETP.GT.U32.AND P0, PT, R4, 0x83, PT ;  /* 0x000000830400780c */ /* 0x000fe40003f04070 */
[----:B------:R-:W-:-:S11]  /*0260*/  MOV R4, R8 ;  /* 0x0000000800047202 */ /* 0x000fd60000000f00 */
[----:B-1----:R-:W-:Y:S05]  /*0270*/  @P0 BRA `(.L_x_1553) ;  /* 0xfffffffc00d40947 */ /* 0x002fea000383ffff */
.L_x_1552:
[----:B------:R-:W-:Y:S05]  /*0280*/  @P1 EXIT ;  /* 0x000000000000194d */ /* 0x000fea0003800000 */
[C---:B------:R-:W-:Y:S02]  /*0290*/  VIADD R4, R3.reuse, 0x20 ;  /* 0x0000002003047836 */ /* 0x040fe40000000000 */
[----:B------:R-:W-:-:S03]  /*02a0*/  VIADD R6, R3, 0x10 ;  /* 0x0000001003067836 */ /* 0x000fc60000000000 */
[----:B------:R-:W-:Y:S02]  /*02b0*/  ISETP.GE.U32.AND P1, PT, R4, UR8, PT ;  /* 0x0000000804007c0c */ /* 0x000fe4000bf26070 */
[----:B------:R-:W-:Y:S01]  /*02c0*/  ISETP.GE.U32.AND P0, PT, R6, UR8, PT ;  /* 0x0000000806007c0c */ /* 0x000fe2000bf06070 */
[----:B------:R-:W-:-:S10]  /*02d0*/  VIADD R6, R3, 0x8 ;  /* 0x0000000803067836 */ /* 0x000fd40000000000 */
[----:B------:R-:W-:Y:S04]  /*02e0*/  @!P1 LDS R4, [R2+0x80] ;  /* 0x0000800002049984 */ /* 0x000fe80000000800 */
[----:B------:R-:W1:Y:S02]  /*02f0*/  @!P1 LDS R5, [R2] ;  /* 0x0000000002059984 */ /* 0x000e640000000800 */
[----:B-1----:R-:W-:-:S05]  /*0300*/  @!P1 IADD3 R5, PT, PT, R4, R5, RZ ;  /* 0x0000000504059210 */ /* 0x002fca0007ffe0ff */
[----:B------:R-:W-:Y:S01]  /*0310*/  @!P1 STS [R2], R5 ;  /* 0x0000000502009388 */ /* 0x000fe20000000800 */
[----:B------:R-:W-:Y:S02]  /*0320*/  ISETP.GE.U32.AND P1, PT, R6, UR8, PT ;  /* 0x0000000806007c0c */ /* 0x000fe4000bf26070 */
[----:B------:R-:W-:Y:S01]  /*0330*/  IADD3 R6, PT, PT, R3, 0x4, RZ ;  /* 0x0000000403067810 */ /* 0x000fe20007ffe0ff */
[----:B------:R-:W-:Y:S04]  /*0340*/  @!P0 LDS R4, [R2+0x40] ;  /* 0x0000400002048984 */ /* 0x000fe80000000800 */
[----:B------:R-:W1:Y:S02]  /*0350*/  @!P0 LDS R7, [R2] ;  /* 0x0000000002078984 */ /* 0x000e640000000800 */
[----:B-1----:R-:W-:-:S05]  /*0360*/  @!P0 IMAD.IADD R7, R4, 0x1, R7 ;  /* 0x0000000104078824 */ /* 0x002fca00078e0207 */
[----:B------:R-:W-:Y:S01]  /*0370*/  @!P0 STS [R2], R7 ;  /* 0x0000000702008388 */ /* 0x000fe20000000800 */
[----:B------:R-:W-:Y:S01]  /*0380*/  ISETP.GE.U32.AND P0, PT, R6, UR8, PT ;  /* 0x0000000806007c0c */ /* 0x000fe2000bf06070 */
[----:B------:R-:W-:Y:S02]  /*0390*/  VIADD R6, R3, 0x2 ;  /* 0x0000000203067836 */ /* 0x000fe40000000000 */
[----:B------:R-:W-:Y:S04]  /*03a0*/  @!P1 LDS R4, [R2+0x20] ;  /* 0x0000200002049984 */ /* 0x000fe80000000800 */
[----:B0-----:R-:W0:Y:S02]  /*03b0*/  @!P1 LDS R9, [R2] ;  /* 0x0000000002099984 */ /* 0x001e240000000800 */
[----:B0-----:R-:W-:-:S05]  /*03c0*/  @!P1 IMAD.IADD R9, R4, 0x1, R9 ;  /* 0x0000000104099824 */ /* 0x001fca00078e0209 */
[----:B------:R-:W-:Y:S01]  /*03d0*/  @!P1 STS [R2], R9 ;  /* 0x0000000902009388 */ /* 0x000fe20000000800 */
[----:B------:R-:W-:Y:S01]  /*03e0*/  ISETP.GE.U32.AND P1, PT, R6, UR8, PT ;  /* 0x0000000806007c0c */ /* 0x000fe2000bf26070 */
[----:B------:R-:W-:Y:S02]  /*03f0*/  VIADD R6, R3, 0x1 ;  /* 0x0000000103067836 */ /* 0x000fe40000000000 */
[----:B------:R-:W-:Y:S04]  /*0400*/  @!P0 LDS R4, [R2+0x10] ;  /* 0x0000100002048984 */ /* 0x000fe80000000800 */
[----:B------:R-:W0:Y:S02]  /*0410*/  @!P0 LDS R5, [R2] ;  /* 0x0000000002058984 */ /* 0x000e240000000800 */
[----:B0-----:R-:W-:-:S05]  /*0420*/  @!P0 IADD3 R5, PT, PT, R4, R5, RZ ;  /* 0x0000000504058210 */ /* 0x001fca0007ffe0ff */
[----:B------:R-:W-:Y:S01]  /*0430*/  @!P0 STS [R2], R5 ;  /* 0x0000000502008388 */ /* 0x000fe20000000800 */
[----:B------:R-:W-:-:S03]  /*0440*/  ISETP.GE.U32.AND P0, PT, R6, UR8, PT ;  /* 0x0000000806007c0c */ /* 0x000fc6000bf06070 */
[----:B------:R-:W-:Y:S04]  /*0450*/  @!P1 LDS R4, [R2+0x8] ;  /* 0x0000080002049984 */ /* 0x000fe80000000800 */
[----:B------:R-:W0:Y:S02]  /*0460*/  @!P1 LDS R7, [R2] ;  /* 0x0000000002079984 */ /* 0x000e240000000800 */
[----:B0-----:R-:W-:-:S05]  /*0470*/  @!P1 IMAD.IADD R7, R4, 0x1, R7 ;  /* 0x0000000104079824 */ /* 0x001fca00078e0207 */
[----:B------:R-:W-:Y:S01]  /*0480*/  @!P1 STS [R2], R7 ;  /* 0x0000000702009388 */ /* 0x000fe20000000800 */
[----:B------:R-:W-:-:S03]  /*0490*/  ISETP.NE.AND P1, PT, R3, RZ, PT ;  /* 0x000000ff0300720c */ /* 0x000fc60003f25270 */
[----:B------:R-:W-:Y:S04]  /*04a0*/  @!P0 LDS R4, [R2+0x4] ;  /* 0x0000040002048984 */ /* 0x000fe80000000800 */
[----:B------:R-:W0:Y:S02]  /*04b0*/  @!P0 LDS R9, [R2] ;  /* 0x0000000002098984 */ /* 0x000e240000000800 */
[----:B0-----:R-:W-:-:S05]  /*04c0*/  @!P0 IADD3 R9, PT, PT, R4, R9, RZ ;  /* 0x0000000904098210 */ /* 0x001fca0007ffe0ff */
[----:B------:R0:W-:Y:S01]  /*04d0*/  @!P0 STS [R2], R9 ;  /* 0x0000000902008388 */ /* 0x0001e20000000800 */
[----:B------:R-:W-:Y:S05]  /*04e0*/  @P1 EXIT ;  /* 0x000000000000194d */ /* 0x000fea0003800000 */
[----:B------:R-:W1:Y:S01]  /*04f0*/  S2UR UR5, SR_CgaCtaId ;  /* 0x00000000000579c3 */ /* 0x000e620000008800 */
[----:B------:R-:W-:-:S07]  /*0500*/  UMOV UR4, 0x400 ;  /* 0x0000040000047882 */ /* 0x000fce0000000000 */
[----:B0-----:R-:W0:Y:S01]  /*0510*/  LDC.64 R2, c[0x0][0x388] ;  /* 0x0000e200ff027b82 */ /* 0x001e220000000a00 */
[----:B-1----:R-:W-:Y:S01]  /*0520*/  ULEA UR4, UR5, UR4, 0x18 ;  /* 0x0000000405047291 */ /* 0x002fe2000f8ec0ff */
[----:B0-----:R-:W-:-:S08]  /*0530*/  IMAD.WIDE.U32 R2, R0, 0x4, R2 ;  /* 0x0000000400027825 */ /* 0x001fd000078e0002 */
[----:B------:R-:W0:Y:S04]  /*0540*/  LDS R5, [UR4] ;  /* 0x00000004ff057984 */ /* 0x000e280008000800 */
[----:B0-----:R-:W-:Y:S01]  /*0550*/  STG.E desc[UR6][R2.64], R5 ;  /* 0x0000000502007986 */ /* 0x001fe2000c101906 */
[----:B------:R-:W-:Y:S05]  /*0560*/  EXIT ;  /* 0x000000000000794d */ /* 0x000fea0003800000 */
.L_x_1554:
        /* <DEDUP_REMOVED lines=9> */
.L_x_1671:


//--------------------- .text._Z23single_item_TSU_pruningiiPiS_S_S_ --------------------------
	.section	.text._Z23single_item_TSU_pruningiiPiS_S_S_,"ax",@progbits
	.align	128
        .global         _Z23single_item_TSU_pruningiiPiS_S_S_
        .type           _Z23single_item_TSU_pruningiiPiS_S_S_,@function
        .size           _Z23single_item_TSU_pruningiiPiS_S_S_,(.L_x_1672 - _Z23single_item_TSU_pruningiiPiS_S_S_)
        .other          _Z23single_item_TSU_pruningiiPiS_S_S_,@"STO_CUDA_ENTRY STV_DEFAULT"
_Z23single_item_TSU_pruningiiPiS_S_S_:
.text._Z23single_item_TSU_pruningiiPiS_S_S_:
[----:B------:R-:W-:Y:S01]  /*0000*/  LDC R1, c[0x0][0x37c] ;  /* 0x0000df00ff017b82 */ /* 0x000fe20000000800 */
[----:B------:R-:W0:Y:S01]  /*0010*/  S2R R0, SR_TID.X ;  /* 0x0000000000007919 */ /* 0x000e220000002100 */
[----:B------:R-:W0:Y:S02]  /*0020*/  LDCU UR4, c[0x0][0x384] ;  /* 0x00007080ff0477ac */ /* 0x000e240008000800 */
[----:B0-----:R-:W-:-:S13]  /*0030*/  ISETP.GE.AND P0, PT, R0, UR4, PT ;  /* 0x0000000400007c0c */ /* 0x001fda000bf06270 */
[----:B------:R-:W-:Y:S05]  /*0040*/  @P0 EXIT ;  /* 0x000000000000094d */ /* 0x000fea0003800000 */
[----:B------:R-:W0:Y:S01]  /*0050*/  S2UR UR4, SR_CTAID.X ;  /* 0x00000000000479c3 */ /* 0x000e220000002500 */
[----:B------:R-:W1:Y:S01]  /*0060*/  LDCU UR5, c[0x0][0x360] ;  /* 0x00006c00ff0577ac */ /* 0x000e620008000800 */
[----:B------:R-:W2:Y:S06]  /*0070*/  LDCU.64 UR6, c[0x0][0x358] ;  /* 0x00006b00ff0677ac */ /* 0x000eac0008000a00 */
[----:B------:R-:W3:Y:S08]  /*0080*/  LDC.64 R10, c[0x0][0x390] ;  /* 0x0000e400ff0a7b82 */ /* 0x000ef00000000a00 */
[----:B------:R-:W4:Y:S08]  /*0090*/  LDC.64 R12, c[0x0][0x3a0] ;  /* 0x0000e800ff0c7b82 */ /* 0x000f300000000a00 */
[----:B-12---:R-:W0:Y:S02]  /*00a0*/  LDC.64 R14, c[0x0][0x380] ;  /* 0x0000e000ff0e7b82 */ /* 0x006e240000000a00 */
.L_x_1555:
[----:B0-----:R-:W-:-:S04]  /*00b0*/  IMAD R17, R15, UR4, R0 ;  /* 0x000000040f117c24 */ /* 0x001fc8000f8e0200 */
[----:B---3--:R-:W-:-:S04]  /*00c0*/  IMAD.WIDE R2, R17, 0x4, R10 ;  /* 0x0000000411027825 */ /* 0x008fc800078e020a */
[----:B----4-:R-:W-:Y:S02]  /*00d0*/  IMAD.WIDE R6, R17, 0x4, R12 ;  /* 0x0000000411067825 */ /* 0x010fe400078e020c */
[----:B--2---:R-:W2:Y:S04]  /*00e0*/  LDG.E.CONSTANT R3, desc[UR6][R2.64] ;  /* 0x0000000602037981 */ /* 0x004ea8000c1e9900 */
[----:B------:R-:W3:Y:S01]  /*00f0*/  LDG.E.CONSTANT R7, desc[UR6][R6.64] ;  /* 0x0000000606077981 */ /* 0x000ee2000c1e9900 */
[----:B------:R-:W-:Y:S02]  /*0100*/  IADD3 R0, PT, PT, R0, UR5, RZ ;  /* 0x0000000500007c10 */ /* 0x000fe4000fffe0ff */
[-C--:B--2---:R-:W-:Y:S02]  /*0110*/  ISETP.GE.AND P0, PT, R3, R14.reuse, PT ;  /* 0x0000000e0300720c */ /* 0x084fe40003f06270 */
[----:B---3--:R-:W-:-:S11]  /*0120*/  ISETP.GE.AND P1, PT, R7, R14, PT ;  /* 0x0000000e0700720c */ /* 0x008fd60003f26270 */
[----:B------:R-:W0:Y:S08]  /*0130*/  @!P0 LDC.64 R4, c[0x0][0x388] ;  /* 0x0000e200ff048b82 */ /* 0x000e300000000a00 */
[----:B------:R-:W1:Y:S01]  /*0140*/  @!P1 LDC.64 R8, c[0x0][0x398] ;  /* 0x0000e600ff089b82 */ /* 0x000e620000000a00 */
[----:B0-----:R-:W-:-:S05]  /*0150*/  @!P0 IMAD.WIDE R4, R17, 0x4, R4 ;  /* 0x0000000411048825 */ /* 0x001fca00078e0204 */
[----:B------:R2:W-:Y:S01]  /*0160*/  @!P0 STG.E desc[UR6][R4.64], RZ ;  /* 0x000000ff04008986 */ /* 0x0005e2000c101906 */
[----:B------:R-:W-:Y:S01]  /*0170*/  ISETP.GE.AND P0, PT, R0, R15, PT ;  /* 0x0000000f0000720c */ /* 0x000fe20003f06270 */
[----:B-1----:R-:W-:-:S05]  /*0180*/  @!P1 IMAD.WIDE R8, R17, 0x4, R8 ;  /* 0x0000000411089825 */ /* 0x002fca00078e0208 */
[----:B------:R2:W-:Y:S07]  /*0190*/  @!P1 STG.E desc[UR6][R8.64], RZ ;  /* 0x000000ff08009986 */ /* 0x0005ee000c101906 */
[----:B------:R-:W-:Y:S05]  /*01a0*/  @!P0 BRA `(.L_x_1555) ;  /* 0xfffffffc00c08947 */ /* 0x000fea000383ffff */
[----:B------:R-:W-:Y:S05]  /*01b0*/  EXIT ;  /* 0x000000000000794d */ /* 0x000fea0003800000 */
.L_x_1556:
        /* <DEDUP_REMOVED lines=12> */
.L_x_1672:


//--------------------- .text._Z49sum_i_candidate_TSU_chain_sid_num_Segments_LargeNPKiS0_iiPi --------------------------
	.section	.text._Z49sum_i_candidate_TSU_chain_sid_num_Segments_LargeNPKiS0_iiPi,"ax",@progbits
	.align	128
        .global         _Z49sum_i_candidate_TSU_chain_sid_num_Segments_LargeNPKiS0_iiPi
        .type           _Z49sum_i_candidate_TSU_chain_sid_num_Segments_LargeNPKiS0_iiPi,@function
        .size           _Z49sum_i_candidate_TSU_chain_sid_num_Segments_LargeNPKiS0_iiPi,(.L_x_1673 - _Z49sum_i_candidate_TSU_chain_sid_num_Segments_LargeNPKiS0_iiPi)
        .other          _Z49sum_i_candidate_TSU_chain_sid_num_Segments_LargeNPKiS0_iiPi,@"STO_CUDA_ENTRY STV_DEFAULT"
_Z49sum_i_candidate_TSU_chain_sid_num_Segments_LargeNPKiS0_iiPi:
.text._Z49sum_i_candidate_TSU_chain_sid_num_Segments_LargeNPKiS0_iiPi:
[----:B------:R-:W-:Y:S01]  /*0000*/  LDC R1, c[0x0][0x37c] ;  /* 0x0000df00ff017b82 */ /* 0x000fe20000000800 */
[----:B------:R-:W0:Y:S07]  /*0010*/  S2R R0, SR_TID.X ;  /* 0x0000000000007919 */ /* 0x000e2e0000002100 */
[----:B------:R-:W0:Y:S01]  /*0020*/  S2UR UR6, SR_CTAID.X ;  /* 0x00000000000679c3 */ /* 0x000e220000002500 */
[----:B------:R-:W1:Y:S07]  /*0030*/  LDCU.64 UR4, c[0x0][0x390] ;  /* 0x00007200ff0477ac */ /* 0x000e6e0008000a00 */
[----:B------:R-:W0:Y:S01]  /*0040*/  LDC R3, c[0x0][0x360] ;  /* 0x0000d800ff037b82 */ /* 0x000e220000000800 */
[----:B-1----:R-:W-:-:S04]  /*0050*/  UIADD3 UR4, UPT, UPT, UR4, -0x1, URZ ;  /* 0xffffffff04047890 */ /* 0x002fc8000fffe0ff */
[----:B------:R-:W-:Y:S01]  /*0060*/  UIMAD UR4, UR4, UR5, URZ ;  /* 0x00000005040472a4 */ /* 0x000fe2000f8e02ff */
[----:B0-----:R-:W-:-:S05]  /*0070*/  IMAD R0, R3, UR6, R0 ;  /* 0x0000000603007c24 */ /* 0x001fca000f8e0200 */
[----:B------:R-:W-:-:S13]  /*0080*/  ISETP.GE.AND P0, PT, R0, UR4, PT ;  /* 0x0000000400007c0c */ /* 0x000fda000bf06270 */
[----:B------:R-:W-:Y:S05]  /*0090*/  @P0 EXIT ;  /* 0x000000000000094d */ /* 0x000fea0003800000 */
[----:B------:R-:W0:Y:S01]  /*00a0*/  LDCU UR5, c[0x0][0x370] ;  /* 0x00006e00ff0577ac */ /* 0x000e220008000800 */
[----:B------:R-:W1:Y:S01]  /*00b0*/  LDCU.64 UR6, c[0x0][0x358] ;  /* 0x00006b00ff0677ac */ /* 0x000e620008000a00 */
[----:B0-----:R-:W-:-:S07]  /*00c0*/  IMAD R3, R3, UR5, RZ ;  /* 0x0000000503037c24 */ /* 0x001fce000f8e02ff */
.L_x_1566:
[----:B0-----:R-:W0:Y:S02]  /*00d0*/  LDC R5, c[0x0][0x394] ;  /* 0x0000e500ff057b82 */ /* 0x001e240000000800 */
[----:B0-----:R-:W-:-:S04]  /*00e0*/  IABS R9, R5 ;  /* 0x0000000500097213 */ /* 0x001fc80000000000 */
[----:B------:R-:W0:Y:S08]  /*00f0*/  I2F.RP R2, R9 ;  /* 0x0000000900027306 */ /* 0x000e300000209400 */
[----:B0-----:R-:W0:Y:S02]  /*0100*/  MUFU.RCP R2, R2 ;  /* 0x0000000200027308 */ /* 0x001e240000001000 */
[----:B0-----:R-:W-:-:S06]  /*0110*/  IADD3 R6, PT, PT, R2, 0xffffffe, RZ ;  /* 0x0ffffffe02067810 */ /* 0x001fcc0007ffe0ff */
[----:B------:R0:W2:Y:S02]  /*0120*/  F2I.FTZ.U32.TRUNC.NTZ R7, R6 ;  /* 0x0000000600077305 */ /* 0x0000a4000021f000 */
[----:B0-----:R-:W-:Y:S01]  /*0130*/  IMAD.MOV.U32 R6, RZ, RZ, RZ ;  /* 0x000000ffff067224 */ /* 0x001fe200078e00ff */
[----:B--2---:R-:W-:-:S05]  /*0140*/  IADD3 R4, PT, PT, RZ, -R7, RZ ;  /* 0x80000007ff047210 */ /* 0x004fca0007ffe0ff */
[----:B------:R-:W-:Y:S01]  /*0150*/  IMAD R11, R4, R9, RZ ;  /* 0x00000009040b7224 */ /* 0x000fe200078e02ff */
[----:B------:R-:W-:-:S03]  /*0160*/  IABS R4, R0 ;  /* 0x0000000000047213 */ /* 0x000fc60000000000 */
[----:B------:R-:W-:-:S06]  /*0170*/  IMAD.HI.U32 R7, R7, R11, R6 ;  /* 0x0000000b07077227 */ /* 0x000fcc00078e0006 */
[----:B------:R-:W-:-:S05]  /*0180*/  IMAD.HI.U32 R2, R7, R4, RZ ;  /* 0x0000000407027227 */ /* 0x000fca00078e00ff */
[----:B------:R-:W-:-:S05]  /*0190*/  IADD3 R7, PT, PT, -R2, RZ, RZ ;  /* 0x000000ff02077210 */ /* 0x000fca0007ffe1ff */
[----:B------:R-:W-:-:S05]  /*01a0*/  IMAD R4, R9, R7, R4 ;  /* 0x0000000709047224 */ /* 0x000fca00078e0204 */
[----:B------:R-:W-:-:S13]  /*01b0*/  ISETP.GT.U32.AND P2, PT, R9, R4, PT ;  /* 0x000000040900720c */ /* 0x000fda0003f44070 */
[----:B------:R-:W-:Y:S01]  /*01c0*/  @!P2 IMAD.IADD R4, R4, 0x1, -R9 ;  /* 0x000000010404a824 */ /* 0x000fe200078e0a09 */
[----:B------:R-:W-:Y:S02]  /*01d0*/  @!P2 IADD3 R2, PT, PT, R2, 0x1, RZ ;  /* 0x000000010202a810 */ /* 0x000fe40007ffe0ff */
[----:B------:R-:W-:Y:S02]  /*01e0*/  ISETP.NE.AND P2, PT, R5, RZ, PT ;  /* 0x000000ff0500720c */ /* 0x000fe40003f45270 */
[----:B------:R-:W-:Y:S02]  /*01f0*/  ISETP.GE.U32.AND P0, PT, R4, R9, PT ;  /* 0x000000090400720c */ /* 0x000fe40003f06070 */
[----:B------:R-:W0:Y:S01]  /*0200*/  LDC.64 R8, c[0x0][0x388] ;  /* 0x0000e200ff087b82 */ /* 0x000e220000000a00 */
[----:B------:R-:W-:-:S04]  /*0210*/  LOP3.LUT R4, R0, R5, RZ, 0x3c, !PT ;  /* 0x0000000500047212 */ /* 0x000fc800078e3cff */
[----:B------:R-:W-:-:S06]  /*0220*/  ISETP.GE.AND P1, PT, R4, RZ, PT ;  /* 0x000000ff0400720c */ /* 0x000fcc0003f26270 */
[----:B------:R-:W-:-:S07]  /*0230*/  @P0 VIADD R2, R2, 0x1 ;  /* 0x0000000102020836 */ /* 0x000fce0000000000 */
[----:B------:R-:W-:Y:S02]  /*0240*/  @!P1 IADD3 R2, PT, PT, -R2, RZ, RZ ;  /* 0x000000ff02029210 */ /* 0x000fe40007ffe1ff */
[----:B------:R-:W-:-:S05]  /*0250*/  @!P2 LOP3.LUT R2, RZ, R5, RZ, 0x33, !PT ;  /* 0x00000005ff02a212 */ /* 0x000fca00078e33ff */
[----:B0-----:R-:W-:-:S05]  /*0260*/  IMAD.WIDE R8, R2, 0x4, R8 ;  /* 0x0000000402087825 */ /* 0x001fca00078e0208 */
[----:B-1----:R-:W2:Y:S04]  /*0270*/  LDG.E.CONSTANT R7, desc[UR6][R8.64] ;  /* 0x0000000608077981 */ /* 0x002ea8000c1e9900 */
[----:B------:R-:W2:Y:S01]  /*0280*/  LDG.E.CONSTANT R4, desc[UR6][R8.64+0x4] ;  /* 0x0000040608047981 */ /* 0x000ea2000c1e9900 */
[----:B------:R-:W-:Y:S01]  /*0290*/  IADD3 R6, PT, PT, -R2, RZ, RZ ;  /* 0x000000ff02067210 */ /* 0x000fe20007ffe1ff */
[----:B------:R-:W-:Y:S01]  /*02a0*/  BSSY.RECONVERGENT B0, `(.L_x_1557) ;  /* 0x0000081000007945 */ /* 0x000fe20003800200 */
[----:B------:R-:W-:-:S03]  /*02b0*/  IMAD.MOV.U32 R11, RZ, RZ, RZ ;  /* 0x000000ffff0b7224 */ /* 0x000fc600078e00ff */
[----:B------:R-:W-:Y:S01]  /*02c0*/  IMAD R6, R5, R6, R0 ;  /* 0x0000000605067224 */ /* 0x000fe200078e0200 */
[----:B--2---:R-:W-:-:S13]  /*02d0*/  ISETP.GE.AND P0, PT, R7, R4, PT ;  /* 0x000000040700720c */ /* 0x004fda0003f06270 */
[----:B------:R-:W-:Y:S05]  /*02e0*/  @P0 BRA `(.L_x_1558) ;  /* 0x0000000400f00947 */ /* 0x000fea0003800000 */
[CC--:B------:R-:W-:Y:S01]  /*02f0*/  IADD3 R8, PT, PT, R4.reuse, -R7.reuse, RZ ;  /* 0x8000000704087210 */ /* 0x0c0fe20007ffe0ff */
[----:B------:R-:W-:Y:S01]  /*0300*/  BSSY.RECONVERGENT B1, `(.L_x_1559) ;  /* 0x0000039000017945 */ /* 0x000fe20003800200 */
[----:B------:R-:W-:Y:S01]  /*0310*/  IADD3 R4, PT, PT, -R4, R7, RZ ;  /* 0x0000000704047210 */ /* 0x000fe20007ffe1ff */
[----:B------:R-:W-:Y:S01]  /*0320*/  IMAD.MOV.U32 R11, RZ, RZ, RZ ;  /* 0x000000ffff0b7224 */ /* 0x000fe200078e00ff */
[----:B------:R-:W-:Y:S02]  /*0330*/  LOP3.LUT R9, R8, 0xf, RZ, 0xc0, !PT ;  /* 0x0000000f08097812 */ /* 0x000fe400078ec0ff */
[----:B------:R-:W-:Y:S02]  /*0340*/  ISETP.GT.U32.AND P0, PT, R4, -0x10, PT ;  /* 0xfffffff00400780c */ /* 0x000fe40003f04070 */
[----:B------:R-:W-:-:S11]  /*0350*/  ISETP.NE.AND P1, PT, R9, RZ, PT ;  /* 0x000000ff0900720c */ /* 0x000fd60003f25270 */
[----:B------:R-:W-:Y:S05]  /*0360*/  @P0 BRA `(.L_x_1560) ;  /* 0x0000000000c80947 */ /* 0x000fea0003800000 */
[----:B------:R-:W-:Y:S01]  /*0370*/  LOP3.LUT R10, R8, 0xfffffff0, RZ, 0xc0, !PT ;  /* 0xfffffff0080a7812 */ /* 0x000fe200078ec0ff */
[----:B------:R-:W-:Y:S02]  /*0380*/  HFMA2 R11, -RZ, RZ, 0, 0 ;  /* 0x00000000ff0b7431 */ /* 0x000fe400000001ff */
[----:B------:R-:W-:Y:S01]  /*0390*/  IMAD R4, R7, R5, R6 ;  /* 0x0000000507047224 */ /* 0x000fe200078e0206 */
[----:B------:R-:W-:-:S07]  /*03a0*/  IADD3 R10, PT, PT, -R10, RZ, RZ ;  /* 0x000000ff0a0a7210 */ /* 0x000fce0007ffe1ff */
.L_x_1561:
[----:B------:R-:W0:Y:S02]  /*03b0*/  LDC.64 R12, c[0x0][0x380] ;  /* 0x0000e000ff0c7b82 */ /* 0x000e240000000a00 */
[----:B0-----:R-:W-:-:S04]  /*03c0*/  IMAD.WIDE R12, R4, 0x4, R12 ;  /* 0x00000004040c7825 */ /* 0x001fc800078e020c */
[C---:B------:R-:W-:Y:S02]  /*03d0*/  IMAD.WIDE R14, R5.reuse, 0x4, R12 ;  /* 0x00000004050e7825 */ /* 0x040fe400078e020c */
[----:B------:R-:W2:Y:S04]  /*03e0*/  LDG.E.CONSTANT R12, desc[UR6][R12.64] ;  /* 0x000000060c0c7981 */ /* 0x000ea8000c1e9900 */
[----:B------:R-:W2:Y:S01]  /*03f0*/  LDG.E.CONSTANT R18, desc[UR6][R14.64] ;  /* 0x000000060e127981 */ /* 0x000ea2000c1e9900 */
[----:B------:R-:W-:-:S04]  /*0400*/  IMAD.WIDE R22, R5, 0x4, R14 ;  /* 0x0000000405167825 */ /* 0x000fc800078e020e */
[C---:B------:R-:W-:Y:S02]  /*0410*/  IMAD.WIDE R28, R5.reuse, 0x4, R22 ;  /* 0x00000004051c7825 */ /* 0x040fe400078e0216 */
[----:B------:R-:W3:Y:S02]  /*0420*/  LDG.E.CONSTANT R22, desc[UR6][R22.64] ;  /* 0x0000000616167981 */ /* 0x000ee4000c1e9900 */
[C---:B------:R-:W-:Y:S02]  /*0430*/  IMAD.WIDE R26, R5.reuse, 0x4, R28 ;  /* 0x00000004051a7825 */ /* 0x040fe400078e021c */
[----:B------:R-:W3:Y:S02]  /*0440*/  LDG.E.CONSTANT R28, desc[UR6][R28.64] ;  /* 0x000000061c1c7981 */ /* 0x000ee4000c1e9900 */
[C---:B------:R-:W-:Y:S02]  /*0450*/  IMAD.WIDE R24, R5.reuse, 0x4, R26 ;  /* 0x0000000405187825 */ /* 0x040fe400078e021a */
[----:B------:R-:W4:Y:S02]  /*0460*/  LDG.E.CONSTANT R27, desc[UR6][R26.64] ;  /* 0x000000061a1b7981 */ /* 0x000f24000c1e9900 */
[----:B------:R-:W-:-:S04]  /*0470*/  IMAD.WIDE R16, R5, 0x4, R24 ;  /* 0x0000000405107825 */ /* 0x000fc800078e0218 */
[C---:B------:R-:W-:Y:S01]  /*0480*/  IMAD.WIDE R20, R5.reuse, 0x4, R16 ;  /* 0x0000000405147825 */ /* 0x040fe200078e0210 */
[----:B------:R-:W4:Y:S04]  /*0490*/  LDG.E.CONSTANT R26, desc[UR6][R24.64] ;  /* 0x00000006181a7981 */ /* 0x000f28000c1e9900 */
[----:B------:R0:W5:Y:S04]  /*04a0*/  LDG.E.CONSTANT R25, desc[UR6][R16.64] ;  /* 0x0000000610197981 */ /* 0x000168000c1e9900 */
[----:B------:R-:W5:Y:S01]  /*04b0*/  LDG.E.CONSTANT R24, desc[UR6][R20.64] ;  /* 0x0000000614187981 */ /* 0x000f62000c1e9900 */
[----:B--2---:R-:W-:Y:S01]  /*04c0*/  IADD3 R11, PT, PT, R18, R12, R11 ;  /* 0x0000000c120b7210 */ /* 0x004fe20007ffe00b */
[----:B------:R-:W-:-:S05]  /*04d0*/  IMAD.WIDE R18, R5, 0x4, R20 ;  /* 0x0000000405127825 */ /* 0x000fca00078e0214 */
[----:B------:R1:W2:Y:S01]  /*04e0*/  LDG.E.CONSTANT R23, desc[UR6][R18.64] ;  /* 0x0000000612177981 */ /* 0x0002a2000c1e9900 */
[----:B------:R-:W-:-:S05]  /*04f0*/  IMAD.WIDE R12, R5, 0x4, R18 ;  /* 0x00000004050c7825 */ /* 0x000fca00078e0212 */
[----:B------:R3:W2:Y:S01]  /*0500*/  LDG.E.CONSTANT R29, desc[UR6][R12.64] ;  /* 0x000000060c1d7981 */ /* 0x0006a2000c1e9900 */
[----:B------:R-:W-:-:S04]  /*0510*/  IMAD.WIDE R14, R5, 0x4, R12 ;  /* 0x00000004050e7825 */ /* 0x000fc800078e020c */
[C---:B0-----:R-:W-:Y:S02]  /*0520*/  IMAD.WIDE R16, R5.reuse, 0x4, R14 ;  /* 0x0000000405107825 */ /* 0x041fe400078e020e */
[----:B------:R-:W2:Y:S02]  /*0530*/  LDG.E.CONSTANT R14, desc[UR6][R14.64] ;  /* 0x000000060e0e7981 */ /* 0x000ea4000c1e9900 */
[----:B-1----:R-:W-:-:S04]  /*0540*/  IMAD.WIDE R18, R5, 0x4, R16 ;  /* 0x0000000405127825 */ /* 0x002fc800078e0210 */
[C---:B------:R-:W-:Y:S01]  /*0550*/  IMAD.WIDE R20, R5.reuse, 0x4, R18 ;  /* 0x0000000405147825 */ /* 0x040fe200078e0212 */
[----:B------:R0:W2:Y:S04]  /*0560*/  LDG.E.CONSTANT R15, desc[UR6][R16.64] ;  /* 0x00000006100f7981 */ /* 0x0000a8000c1e9900 */
[----:B------:R-:W2:Y:S01]  /*0570*/  LDG.E.CONSTANT R18, desc[UR6][R18.64] ;  /* 0x0000000612127981 */ /* 0x000ea2000c1e9900 */
[----:B---3--:R-:W-:-:S03]  /*0580*/  IMAD.WIDE R12, R5, 0x4, R20 ;  /* 0x00000004050c7825 */ /* 0x008fc600078e0214 */
[----:B------:R-:W3:Y:S01]  /*0590*/  LDG.E.CONSTANT R21, desc[UR6][R20.64] ;  /* 0x0000000614157981 */ /* 0x000ee2000c1e9900 */
[----:B0-----:R-:W-:-:S03]  /*05a0*/  IMAD.WIDE R16, R5, 0x4, R12 ;  /* 0x0000000405107825 */ /* 0x001fc600078e020c */
[----:B------:R-:W3:Y:S04]  /*05b0*/  LDG.E.CONSTANT R19, desc[UR6][R12.64] ;  /* 0x000000060c137981 */ /* 0x000ee8000c1e9900 */
[----:B------:R-:W3:Y:S01]  /*05c0*/  LDG.E.CONSTANT R16, desc[UR6][R16.64] ;  /* 0x0000000610107981 */ /* 0x000ee2000c1e9900 */
[----:B------:R-:W-:Y:S01]  /*05d0*/  IADD3 R11, PT, PT, R28, R22, R11 ;  /* 0x000000161c0b7210 */ /* 0x000fe20007ffe00b */
[----:B------:R-:W-:-:S03]  /*05e0*/  VIADD R10, R10, 0x10 ;  /* 0x000000100a0a7836 */ /* 0x000fc60000000000 */
[----:B----4-:R-:W-:Y:S02]  /*05f0*/  IADD3 R11, PT, PT, R26, R27, R11 ;  /* 0x0000001b1a0b7210 */ /* 0x010fe40007ffe00b */
[----:B------:R-:W-:Y:S02]  /*0600*/  ISETP.NE.AND P0, PT, R10, RZ, PT ;  /* 0x000000ff0a00720c */ /* 0x000fe40003f05270 */
[----:B-----5:R-:W-:Y:S02]  /*0610*/  IADD3 R24, PT, PT, R24, R25, R11 ;  /* 0x0000001918187210 */ /* 0x020fe40007ffe00b */
[----:B------:R-:W-:Y:S02]  /*0620*/  IADD3 R7, PT, PT, R7, 0x10, RZ ;  /* 0x0000001007077810 */ /* 0x000fe40007ffe0ff */
[----:B------:R-:W-:Y:S02]  /*0630*/  LEA R4, R5, R4, 0x4 ;  /* 0x0000000405047211 */ /* 0x000fe400078e20ff */
[----:B--2---:R-:W-:-:S04]  /*0640*/  IADD3 R23, PT, PT, R29, R23, R24 ;  /* 0x000000171d177210 */ /* 0x004fc80007ffe018 */
[----:B------:R-:W-:-:S04]  /*0650*/  IADD3 R14, PT, PT, R15, R14, R23 ;  /* 0x0000000e0f0e7210 */ /* 0x000fc80007ffe017 */
[----:B---3--:R-:W-:-:S04]  /*0660*/  IADD3 R14, PT, PT, R21, R18, R14 ;  /* 0x00000012150e7210 */ /* 0x008fc80007ffe00e */
[----:B------:R-:W-:Y:S01]  /*0670*/  IADD3 R11, PT, PT, R16, R19, R14 ;  /* 0x00000013100b7210 */ /* 0x000fe20007ffe00e */
[----:B------:R-:W-:Y:S06]  /*0680*/  @P0 BRA `(.L_x_1561) ;  /* 0xfffffffc00480947 */ /* 0x000fec000383ffff */
.L_x_1560:
[----:B------:R-:W-:Y:S05]  /*0690*/  BSYNC.RECONVERGENT B1 ;  /* 0x0000000000017941 */ /* 0x000fea0003800200 */
.L_x_1559:
[----:B------:R-:W-:Y:S05]  /*06a0*/  @!P1 BRA `(.L_x_1558) ;  /* 0x0000000400009947 */ /* 0x000fea0003800000 */
[----:B------:R-:W-:Y:S01]  /*06b0*/  ISETP.GE.U32.AND P0, PT, R9, 0x8, PT ;  /* 0x000000080900780c */ /* 0x000fe20003f06070 */
[----:B------:R-:W-:Y:S01]  /*06c0*/  BSSY.RECONVERGENT B1, `(.L_x_1562) ;  /* 0x000001b000017945 */ /* 0x000fe20003800200 */
[----:B------:R-:W-:-:S04]  /*06d0*/  LOP3.LUT R4, R8, 0x7, RZ, 0xc0, !PT ;  /* 0x0000000708047812 */ /* 0x000fc800078ec0ff */
[----:B------:R-:W-:-:S07]  /*06e0*/  ISETP.NE.AND P1, PT, R4, RZ, PT ;  /* 0x000000ff0400720c */ /* 0x000fce0003f25270 */
[----:B------:R-:W-:Y:S06]  /*06f0*/  @!P0 BRA `(.L_x_1563) ;  /* 0x00000000005c8947 */ /* 0x000fec0003800000 */
[----:B------:R-:W0:Y:S01]  /*0700*/  LDC.64 R24, c[0x0][0x380] ;  /* 0x0000e000ff187b82 */ /* 0x000e220000000a00 */
[----:B------:R-:W-:-:S04]  /*0710*/  IMAD R9, R7, R5, R6 ;  /* 0x0000000507097224 */ /* 0x000fc800078e0206 */
        /* <DEDUP_REMOVED lines=16> */
[----:B------:R-:W-:Y:S01]  /*0820*/  VIADD R7, R7, 0x8 ;  /* 0x0000000807077836 */ /* 0x000fe20000000000 */
[----:B--2---:R-:W-:-:S04]  /*0830*/  IADD3 R11, PT, PT, R20, R24, R11 ;  /* 0x00000018140b7210 */ /* 0x004fc80007ffe00b */
[----:B---3--:R-:W-:-:S04]  /*0840*/  IADD3 R11, PT, PT, R14, R12, R11 ;  /* 0x0000000c0e0b7210 */ /* 0x008fc80007ffe00b */
[----:B----4-:R-:W-:-:S04]  /*0850*/  IADD3 R11, PT, PT, R18, R16, R11 ;  /* 0x00000010120b7210 */ /* 0x010fc80007ffe00b */
[----:B-----5:R-:W-:-:S07]  /*0860*/  IADD3 R11, PT, PT, R26, R22, R11 ;  /* 0x000000161a0b7210 */ /* 0x020fce0007ffe00b */
.L_x_1563:
[----:B------:R-:W-:Y:S05]  /*0870*/  BSYNC.RECONVERGENT B1 ;  /* 0x0000000000017941 */ /* 0x000fea0003800200 */
.L_x_1562:
        /* <DEDUP_REMOVED lines=16> */
[----:B------:R-:W-:-:S02]  /*0980*/  IADD3 R7, PT, PT, R7, 0x4, RZ ;  /* 0x0000000407077810 */ /* 0x000fc40007ffe0ff */
[----:B--2---:R-:W-:-:S04]  /*0990*/  IADD3 R11, PT, PT, R14, R12, R11 ;  /* 0x0000000c0e0b7210 */ /* 0x004fc80007ffe00b */
[----:B---3--:R-:W-:-:S07]  /*09a0*/  IADD3 R11, PT, PT, R18, R16, R11 ;  /* 0x00000010120b7210 */ /* 0x008fce0007ffe00b */
.L_x_1565:
[----:B------:R-:W-:Y:S05]  /*09b0*/  BSYNC.RECONVERGENT B1 ;  /* 0x0000000000017941 */ /* 0x000fea0003800200 */
.L_x_1564:
[----:B------:R-:W-:Y:S05]  /*09c0*/  @!P1 BRA `(.L_x_1558) ;  /* 0x0000000000389947 */ /* 0x000fea0003800000 */
[----:B------:R-:W0:Y:S01]  /*09d0*/  LDC.64 R12, c[0x0][0x380] ;  /* 0x0000e000ff0c7b82 */ /* 0x000e220000000a00 */
[----:B------:R-:W-:-:S04]  /*09e0*/  IMAD R7, R7, R5, R6 ;  /* 0x0000000507077224 */ /* 0x000fc800078e0206 */
[----:B0-----:R-:W-:-:S05]  /*09f0*/  IMAD.WIDE R12, R7, 0x4, R12 ;  /* 0x00000004070c7825 */ /* 0x001fca00078e020c */
[----:B------:R-:W2:Y:S01]  /*0a00*/  LDG.E.CONSTANT R4, desc[UR6][R12.64] ;  /* 0x000000060c047981 */ /* 0x000ea2000c1e9900 */
[----:B------:R-:W-:Y:S02]  /*0a10*/  ISETP.NE.AND P0, PT, R8, 0x1, PT ;  /* 0x000000010800780c */ /* 0x000fe40003f05270 */
[----:B--2---:R-:W-:-:S11]  /*0a20*/  IADD3 R11, PT, PT, R11, R4, RZ ;  /* 0x000000040b0b7210 */ /* 0x004fd60007ffe0ff */
[----:B------:R-:W-:Y:S05]  /*0a30*/  @!P0 BRA `(.L_x_1558) ;  /* 0x00000000001c8947 */ /* 0x000fea0003800000 */
[----:B------:R-:W-:Y:S01]  /*0a40*/  ISETP.NE.AND P0, PT, R8, 0x2, PT ;  /* 0x000000020800780c */ /* 0x000fe20003f05270 */
[----:B------:R-:W-:-:S12]  /*0a50*/  IMAD.WIDE R12, R5, 0x4, R12 ;  /* 0x00000004050c7825 */ /* 0x000fd800078e020c */
[----:B------:R-:W-:Y:S02]  /*0a60*/  @P0 IMAD.WIDE R8, R5, 0x4, R12 ;  /* 0x0000000405080825 */ /* 0x000fe400078e020c */
[----:B------:R-:W2:Y:S04]  /*0a70*/  LDG.E.CONSTANT R12, desc[UR6][R12.64] ;  /* 0x000000060c0c7981 */ /* 0x000ea8000c1e9900 */
[----:B------:R-:W3:Y:S01]  /*0a80*/  @P0 LDG.E.CONSTANT R8, desc[UR6][R8.64] ;  /* 0x0000000608080981 */ /* 0x000ee2000c1e9900 */
[----:B--2---:R-:W-:-:S05]  /*0a90*/  IMAD.IADD R11, R11, 0x1, R12 ;  /* 0x000000010b0b7824 */ /* 0x004fca00078e020c */
[----:B---3--:R-:W-:-:S07]  /*0aa0*/  @P0 IADD3 R11, PT, PT, R11, R8, RZ ;  /* 0x000000080b0b0210 */ /* 0x008fce0007ffe0ff */
.L_x_1558:
[----:B------:R-:W-:Y:S05]  /*0ab0*/  BSYNC.RECONVERGENT B0 ;  /* 0x0000000000007941 */ /* 0x000fea0003800200 */
.L_x_1557:
[----:B------:R-:W0:Y:S01]  /*0ac0*/  LDC.64 R8, c[0x0][0x398] ;  /* 0x0000e600ff087b82 */ /* 0x000e220000000a00 */
[----:B------:R-:W-:Y:S01]  /*0ad0*/  IMAD R5, R2, R5, R6 ;  /* 0x0000000502057224 */ /* 0x000fe200078e0206 */
[----:B------:R-:W-:-:S04]  /*0ae0*/  IADD3 R0, PT, PT, R3, R0, RZ ;  /* 0x0000000003007210 */ /* 0x000fc80007ffe0ff */
[----:B------:R-:W-:Y:S01]  /*0af0*/  ISETP.GE.AND P0, PT, R0, UR4, PT ;  /* 0x0000000400007c0c */ /* 0x000fe2000bf06270 */
[----:B0-----:R-:W-:-:S05]  /*0b00*/  IMAD.WIDE R4, R5, 0x4, R8 ;  /* 0x0000000405047825 */ /* 0x001fca00078e0208 */
[----:B------:R0:W-:Y:S07]  /*0b10*/  STG.E desc[UR6][R4.64], R11 ;  /* 0x0000000b04007986 */ /* 0x0001ee000c101906 */
[----:B------:R-:W-:Y:S05]  /*0b20*/  @!P0 BRA `(.L_x_1566) ;  /* 0xfffffff400688947 */ /* 0x000fea000383ffff */
[----:B------:R-:W-:Y:S05]  /*0b30*/  EXIT ;  /* 0x000000000000794d */ /* 0x000fea0003800000 */
.L_x_1567:
        /* <DEDUP_REMOVED lines=12> */
.L_x_1673:


//--------------------- .text._Z29count_single_item_i_candidateiPiS_S_S_S_S_S_S_S_S_S_S_S_S_S_S_S_PbS_S_S_ --------------------------
	.section	.text._Z29count_single_item_i_candidateiPiS_S_S_S_S_S_S_S_S_S_S_S_S_S_S_S_PbS_S_S_,"ax",@progbits
	.align	128
        .global         _Z29count_single_item_i_candidateiPiS_S_S_S_S_S_S_S_S_S_S_S_S_S_S_S_PbS_S_S_
        .type           _Z29count_single_item_i_candidateiPiS_S_S_S_S_S_S_S_S_S_S_S_S_S_S_S_PbS_S_S_,@function
        .size           _Z29count_single_item_i_candidateiPiS_S_S_S_S_S_S_S_S_S_S_S_S_S_S_S_PbS_S_S_,(.L_x_1674 - _Z29count_single_item_i_candidateiPiS_S_S_S_S_S_S_S_S_S_S_S_S_S_S_S_PbS_S_S_)
        .other          _Z29count_single_item_i_candidateiPiS_S_S_S_S_S_S_S_S_S_S_S_S_S_S_S_PbS_S_S_,@"STO_CUDA_ENTRY STV_DEFAULT"
_Z29count_single_item_i_candidateiPiS_S_S_S_S_S_S_S_S_S_S_S_S_S_S_S_PbS_S_S_:
.text._Z29count_single_item_i_candidateiPiS_S_S_S_S_S_S_S_S_S_S_S_S_S_S_S_PbS_S_S_:
[----:B------:R-:W-:Y:S01]  /*0000*/  LDC R1, c[0x0][0x37c] ;  /* 0x0000df00ff017b82 */ /* 0x000fe20000000800 */
[----:B------:R-:W0:Y:S07]  /*0010*/  S2R R13, SR_CTAID.X ;  /* 0x00000000000d7919 */ /* 0x000e2e0000002500 */
[----:B------:R-:W0:Y:S01]  /*0020*/  LDC.64 R4, c[0x0][0x388] ;  /* 0x0000e200ff047b82 */ /* 0x000e220000000a00 */
[----:B------:R-:W1:Y:S07]  /*0030*/  LDCU.64 UR4, c[0x0][0x358] ;  /* 0x00006b00ff0477ac */ /* 0x000e6e0008000a00 */
[----:B------:R-:W2:Y:S08]  /*0040*/  LDC.64 R6, c[0x0][0x390] ;  /* 0x0000e400ff067b82 */ /* 0x000eb00000000a00 */
[----:B------:R-:W3:Y:S08]  /*0050*/  LDC.64 R8, c[0x0][0x3c8] ;  /* 0x0000f200ff087b82 */ /* 0x000ef00000000a00 */
[----:B------:R-:W4:Y:S01]  /*0060*/  LDC.64 R10, c[0x0][0x3c0] ;  /* 0x0000f000ff0a7b82 */ /* 0x000f220000000a00 */
[----:B0-----:R-:W-:-:S05]  /*0070*/  IMAD.WIDE.U32 R4, R13, 0x4, R4 ;  /* 0x000000040d047825 */ /* 0x001fca00078e0004 */
[----:B-1----:R0:W3:Y:S01]  /*0080*/  LDG.E.CONSTANT R12, desc[UR4][R4.64] ;  /* 0x00000004040c7981 */ /* 0x0020e2000c1e9900 */
[----:B--2---:R-:W-:-:S05]  /*0090*/  IMAD.WIDE.U32 R6, R13, 0x4, R6 ;  /* 0x000000040d067825 */ /* 0x004fca00078e0006 */
[----:B------:R-:W2:Y:S01]  /*00a0*/  LDG.E.CONSTANT R2, desc[UR4][R6.64] ;  /* 0x0000000406027981 */ /* 0x000ea2000c1e9900 */
[----:B0-----:R-:W0:Y:S01]  /*00b0*/  LDC.64 R4, c[0x0][0x3f0] ;  /* 0x0000fc00ff047b82 */ /* 0x001e220000000a00 */
[----:B---3--:R-:W-:-:S06]  /*00c0*/  IMAD.WIDE R8, R12, 0x4, R8 ;  /* 0x000000040c087825 */ /* 0x008fcc00078e0208 */
[----:B------:R-:W3:Y:S01]  /*00d0*/  LDG.E.CONSTANT R9, desc[UR4][R8.64] ;  /* 0x0000000408097981 */ /* 0x000ee2000c1e9900 */
[----:B--2---:R-:W-:Y:S01]  /*00e0*/  IADD3 R2, PT, PT, -R2, R13, RZ ;  /* 0x0000000d02027210 */ /* 0x004fe20007ffe1ff */
[----:B0-----:R-:W-:Y:S01]  /*00f0*/  IMAD.WIDE R4, R12, 0x4, R4 ;  /* 0x000000040c047825 */ /* 0x001fe200078e0204 */
[----:B------:R-:W0:Y:S02]  /*0100*/  S2R R17, SR_TID.X ;  /* 0x0000000000117919 */ /* 0x000e240000002100 */
[----:B---3--:R-:W-:-:S05]  /*0110*/  IADD3 R3, PT, PT, R2, R9, RZ ;  /* 0x0000000902037210 */ /* 0x008fca0007ffe0ff */
[----:B----4-:R-:W-:Y:S02]  /*0120*/  IMAD.WIDE R10, R3, 0x4, R10 ;  /* 0x00000004030a7825 */ /* 0x010fe400078e020a */
[----:B------:R1:W5:Y:S04]  /*0130*/  LDG.E.CONSTANT R3, desc[UR4][R4.64] ;  /* 0x0000000404037981 */ /* 0x000368000c1e9900 */
[----:B------:R-:W0:Y:S02]  /*0140*/  LDG.E.CONSTANT R0, desc[UR4][R10.64] ;  /* 0x000000040a007981 */ /* 0x000e24000c1e9900 */
[----:B0-----:R-:W-:-:S13]  /*0150*/  ISETP.GE.AND P0, PT, R17, R0, PT ;  /* 0x000000001100720c */ /* 0x001fda0003f06270 */
[----:B-1----:R-:W-:Y:S05]  /*0160*/  @P0 EXIT ;  /* 0x000000000000094d */ /* 0x002fea0003800000 */
[----:B------:R-:W0:Y:S01]  /*0170*/  LDC.64 R6, c[0x0][0x3d8] ;  /* 0x0000f600ff067b82 */ /* 0x000e220000000a00 */
[----:B-----5:R-:W-:Y:S01]  /*0180*/  IADD3 R3, PT, PT, R2, R3, RZ ;  /* 0x0000000302037210 */ /* 0x020fe20007ffe0ff */
[----:B------:R-:W1:Y:S06]  /*0190*/  LDCU.64 UR8, c[0x0][0x410] ;  /* 0x00008200ff0877ac */ /* 0x000e6c0008000a00 */
[----:B------:R-:W2:Y:S08]  /*01a0*/  LDC.64 R4, c[0x0][0x3e8] ;  /* 0x0000fa00ff047b82 */ /* 0x000eb00000000a00 */
[----:B------:R-:W3:Y:S08]  /*01b0*/  LDC.64 R10, c[0x0][0x3a8] ;  /* 0x0000ea00ff0a7b82 */ /* 0x000ef00000000a00 */
[----:B------:R-:W4:Y:S01]  /*01c0*/  LDC.64 R18, c[0x0][0x3b0] ;  /* 0x0000ec00ff127b82 */ /* 0x000f220000000a00 */
[----:B0-----:R-:W-:-:S07]  /*01d0*/  IMAD.WIDE R6, R12, 0x4, R6 ;  /* 0x000000040c067825 */ /* 0x001fce00078e0206 */
[----:B------:R-:W0:Y:S01]  /*01e0*/  LDC.64 R8, c[0x0][0x3e0] ;  /* 0x0000f800ff087b82 */ /* 0x000e220000000a00 */
[----:B--2---:R-:W-:Y:S01]  /*01f0*/  IMAD.WIDE R4, R3, 0x4, R4 ;  /* 0x0000000403047825 */ /* 0x004fe200078e0204 */
[----:B------:R-:W2:Y:S01]  /*0200*/  LDG.E.CONSTANT R7, desc[UR4][R6.64] ;  /* 0x0000000406077981 */ /* 0x000ea2000c1e9900 */
[----:B------:R-:W0:Y:S04]  /*0210*/  LDCU UR6, c[0x0][0x360] ;  /* 0x00006c00ff0677ac */ /* 0x000e280008000800 */
[----:B------:R-:W3:Y:S01]  /*0220*/  LDG.E.CONSTANT R5, desc[UR4][R4.64] ;  /* 0x0000000404057981 */ /* 0x000ee2000c1e9900 */
[----:B------:R-:W0:Y:S01]  /*0230*/  LDCU UR7, c[0x0][0x380] ;  /* 0x00007000ff0777ac */ /* 0x000e220008000800 */
[----:B--2---:R-:W-:Y:S02]  /*0240*/  IADD3 R3, PT, PT, R2, R7, RZ ;  /* 0x0000000702037210 */ /* 0x004fe40007ffe0ff */
[----:B------:R-:W2:Y:S01]  /*0250*/  LDC.64 R6, c[0x0][0x408] ;  /* 0x00010200ff067b82 */ /* 0x000ea20000000a00 */
[----:B---3--:R-:W-:-:S04]  /*0260*/  IMAD.WIDE R10, R5, 0x4, R10 ;  /* 0x00000004050a7825 */ /* 0x008fc800078e020a */
[----:B----4-:R-:W-:Y:S01]  /*0270*/  IMAD.WIDE R18, R5, 0x4, R18 ;  /* 0x0000000405127825 */ /* 0x010fe200078e0212 */
[----:B------:R3:W5:Y:S02]  /*0280*/  LDG.E.CONSTANT R14, desc[UR4][R10.64] ;  /* 0x000000040a0e7981 */ /* 0x000764000c1e9900 */
[----:B------:R-:W4:Y:S01]  /*0290*/  LDC.64 R4, c[0x0][0x400] ;  /* 0x00010000ff047b82 */ /* 0x000f220000000a00 */
[----:B0-----:R-:W-:Y:S01]  /*02a0*/  IMAD.WIDE R8, R3, 0x4, R8 ;  /* 0x0000000403087825 */ /* 0x001fe200078e0208 */
[----:B------:R3:W5:Y:S04]  /*02b0*/  LDG.E.CONSTANT R15, desc[UR4][R18.64] ;  /* 0x00000004120f7981 */ /* 0x000768000c1e9900 */
[----:B------:R3:W5:Y:S01]  /*02c0*/  LDG.E.CONSTANT R16, desc[UR4][R8.64] ;  /* 0x0000000408107981 */ /* 0x000762000c1e9900 */
[----:B-1----:R-:W-:-:S04]  /*02d0*/  IADD3 R2, P0, PT, R13, UR8, RZ ;  /* 0x000000080d027c10 */ /* 0x002fc8000ff1e0ff */
[----:B------:R-:W-:Y:S01]  /*02e0*/  IADD3.X R3, PT, PT, RZ, UR9, RZ, P0, !PT ;  /* 0x00000009ff037c10 */ /* 0x000fe200087fe4ff */
[----:B--2---:R-:W-:-:S04]  /*02f0*/  IMAD.WIDE.U32 R6, R13, 0x4, R6 ;  /* 0x000000040d067825 */ /* 0x004fc800078e0006 */
[----:B---34-:R-:W-:-:S07]  /*0300*/  IMAD.WIDE.U32 R4, R13, 0x4, R4 ;  /* 0x000000040d047825 */ /* 0x018fce00078e0004 */
.L_x_1573:
[----:B01----:R-:W0:Y:S01]  /*0310*/  LDC.64 R8, c[0x0][0x3d0] ;  /* 0x0000f400ff087b82 */ /* 0x003e220000000a00 */
[----:B-----5:R-:W-:-:S05]  /*0320*/  IADD3 R11, PT, PT, R16, R17, RZ ;  /* 0x00000011100b7210 */ /* 0x020fca0007ffe0ff */
[----:B0-----:R-:W-:Y:S02]  /*0330*/  IMAD.WIDE R8, R11, 0x4, R8 ;  /* 0x000000040b087825 */ /* 0x001fe400078e0208 */
[----:B------:R-:W0:Y:S04]  /*0340*/  LDC.64 R10, c[0x0][0x3a0] ;  /* 0x0000e800ff0a7b82 */ /* 0x000e280000000a00 */
[----:B------:R-:W2:Y:S01]  /*0350*/  LDG.E.CONSTANT R9, desc[UR4][R8.64] ;  /* 0x0000000408097981 */ /* 0x000ea2000c1e9900 */
[----:B------:R-:W-:Y:S01]  /*0360*/  IADD3 R17, PT, PT, R17, UR6, RZ ;  /* 0x0000000611117c10 */ /* 0x000fe2000fffe0ff */
[----:B------:R-:W-:Y:S03]  /*0370*/  BSSY.RECONVERGENT B0, `(.L_x_1568) ;  /* 0x000002f000007945 */ /* 0x000fe60003800200 */
[----:B------:R-:W-:-:S02]  /*0380*/  ISETP.GE.AND P0, PT, R17, R0, PT ;  /* 0x000000001100720c */ /* 0x000fc40003f06270 */
[----:B--2---:R-:W-:Y:S02]  /*0390*/  IADD3 R20, PT, PT, R9, 0x1, RZ ;  /* 0x0000000109147810 */ /* 0x004fe40007ffe0ff */
[----:B------:R-:W-:Y:S02]  /*03a0*/  IADD3 R19, PT, PT, R14, R9, RZ ;  /* 0x000000090e137210 */ /* 0x000fe40007ffe0ff */
[----:B------:R-:W-:-:S03]  /*03b0*/  ISETP.GE.AND P1, PT, R20, R15, PT ;  /* 0x0000000f1400720c */ /* 0x000fc60003f26270 */
[----:B0-----:R-:W-:-:S10]  /*03c0*/  IMAD.WIDE R10, R19, 0x4, R10 ;  /* 0x00000004130a7825 */ /* 0x001fd400078e020a */
[----:B------:R-:W-:Y:S05]  /*03d0*/  @P1 BRA `(.L_x_1569) ;  /* 0x0000000000a01947 */ /* 0x000fea0003800000 */
[----:B------:R0:W5:Y:S01]  /*03e0*/  LDG.E.CONSTANT R18, desc[UR4][R10.64] ;  /* 0x000000040a127981 */ /* 0x000162000c1e9900 */
[----:B------:R-:W-:-:S07]  /*03f0*/  MOV R19, R20 ;  /* 0x0000001400137202 */ /* 0x000fce0000000f00 */
.L_x_1572:
[----:B-1----:R-:W1:Y:S01]  /*0400*/  LDC.64 R8, c[0x0][0x3a0] ;  /* 0x0000e800ff087b82 */ /* 0x002e620000000a00 */
[----:B0-----:R-:W-:-:S05]  /*0410*/  IADD3 R21, PT, PT, R14, R19, RZ ;  /* 0x000000130e157210 */ /* 0x001fca0007ffe0ff */
[----:B-1----:R-:W-:-:S06]  /*0420*/  IMAD.WIDE R8, R21, 0x4, R8 ;  /* 0x0000000415087825 */ /* 0x002fcc00078e0208 */
[----:B------:R-:W2:Y:S02]  /*0430*/  LDG.E.CONSTANT R9, desc[UR4][R8.64] ;  /* 0x0000000408097981 */ /* 0x000ea4000c1e9900 */
[----:B--2--5:R-:W-:-:S13]  /*0440*/  ISETP.NE.AND P1, PT, R18, R9, PT ;  /* 0x000000091200720c */ /* 0x024fda0003f25270 */
[----:B------:R-:W-:Y:S05]  /*0450*/  @P1 BRA `(.L_x_1569) ;  /* 0x0000000000801947 */ /* 0x000fea0003800000 */
[----:B0-----:R-:W0:Y:S01]  /*0460*/  LDC.64 R10, c[0x0][0x398] ;  /* 0x0000e600ff0a7b82 */ /* 0x001e220000000a00 */
[----:B------:R-:W2:Y:S07]  /*0470*/  LDG.E.U8.CONSTANT R22, desc[UR4][R2.64] ;  /* 0x0000000402167981 */ /* 0x000eae000c1e9100 */
[----:B------:R-:W1:Y:S01]  /*0480*/  LDC.64 R8, c[0x0][0x3f8] ;  /* 0x0000fe00ff087b82 */ /* 0x000e620000000a00 */
[----:B0-----:R-:W-:-:S05]  /*0490*/  IMAD.WIDE R10, R21, 0x4, R10 ;  /* 0x00000004150a7825 */ /* 0x001fca00078e020a */
[----:B------:R-:W3:Y:S01]  /*04a0*/  LDG.E.CONSTANT R20, desc[UR4][R10.64] ;  /* 0x000000040a147981 */ /* 0x000ee2000c1e9900 */
[----:B------:R-:W-:Y:S01]  /*04b0*/  HFMA2 R25, -RZ, RZ, 0, 5.9604644775390625e-08 ;  /* 0x00000001ff197431 */ /* 0x000fe200000001ff */
[----:B--2---:R-:W-:Y:S01]  /*04c0*/  ISETP.NE.AND P1, PT, R22, RZ, PT ;  /* 0x000000ff1600720c */ /* 0x004fe20003f25270 */
[----:B---3--:R-:W-:-:S04]  /*04d0*/  IMAD R23, R12, UR7, R20 ;  /* 0x000000070c177c24 */ /* 0x008fc8000f8e0214 */
[----:B-1----:R-:W-:-:S05]  /*04e0*/  IMAD.WIDE R8, R23, 0x4, R8 ;  /* 0x0000000417087825 */ /* 0x002fca00078e0208 */
[----:B------:R0:W-:Y:S03]  /*04f0*/  REDG.E.OR.STRONG.GPU desc[UR4][R8.64], R25 ;  /* 0x000000190800798e */ /* 0x0001e6000f12e104 */
[----:B------:R-:W-:Y:S05]  /*0500*/  @!P1 BRA `(.L_x_1570) ;  /* 0x0000000000349947 */ /* 0x000fea0003800000 */
[----:B------:R-:W1:Y:S01]  /*0510*/  LDC.64 R10, c[0x0][0x418] ;  /* 0x00010600ff0a7b82 */ /* 0x000e620000000a00 */
[----:B------:R-:W2:Y:S07]  /*0520*/  LDG.E.CONSTANT R24, desc[UR4][R4.64] ;  /* 0x0000000404187981 */ /* 0x000eae000c1e9900 */
[----:B0-----:R-:W0:Y:S08]  /*0530*/  LDC.64 R8, c[0x0][0x420] ;  /* 0x00010800ff087b82 */ /* 0x001e300000000a00 */
[----:B------:R-:W3:Y:S01]  /*0540*/  LDC.64 R22, c[0x0][0x428] ;  /* 0x00010a00ff167b82 */ /* 0x000ee20000000a00 */
[----:B-1----:R-:W-:-:S06]  /*0550*/  IMAD.WIDE R10, R21, 0x4, R10 ;  /* 0x00000004150a7825 */ /* 0x002fcc00078e020a */
[----:B------:R-:W2:Y:S01]  /*0560*/  LDG.E.CONSTANT R11, desc[UR4][R10.64] ;  /* 0x000000040a0b7981 */ /* 0x000ea2000c1e9900 */
[----:B0-----:R-:W-:-:S06]  /*0570*/  IMAD.WIDE R8, R21, 0x4, R8 ;  /* 0x0000000415087825 */ /* 0x001fcc00078e0208 */
[----:B------:R-:W2:Y:S01]  /*0580*/  LDG.E.CONSTANT R8, desc[UR4][R8.64] ;  /* 0x0000000408087981 */ /* 0x000ea2000c1e9900 */
[----:B------:R-:W-:-:S04]  /*0590*/  IMAD R21, R13, UR7, R20 ;  /* 0x000000070d157c24 */ /* 0x000fc8000f8e0214 */
[----:B---3--:R-:W-:Y:S01]  /*05a0*/  IMAD.WIDE.U32 R22, R21, 0x4, R22 ;  /* 0x0000000415167825 */ /* 0x008fe200078e0016 */
[----:B--2---:R-:W-:-:S05]  /*05b0*/  IADD3 R21, PT, PT, R8, R11, R24 ;  /* 0x0000000b08157210 */ /* 0x004fca0007ffe018 */
[----:B------:R0:W-:Y:S01]  /*05c0*/  REDG.E.MAX.S32.STRONG.GPU desc[UR4][R22.64], R21 ;  /* 0x000000151600798e */ /* 0x0001e2000d12e304 */
[----:B------:R-:W-:Y:S05]  /*05d0*/  BRA `(.L_x_1571) ;  /* 0x0000000000147947 */ /* 0x000fea0003800000 */
.L_x_1570:
[----:B------:R-:W2:Y:S01]  /*05e0*/  LDG.E.CONSTANT R11, desc[UR4][R6.64] ;  /* 0x00000004060b7981 */ /* 0x000ea2000c1e9900 */
[----:B0-----:R-:W0:Y:S01]  /*05f0*/  LDC.64 R8, c[0x0][0x428] ;  /* 0x00010a00ff087b82 */ /* 0x001e220000000a00 */
[----:B------:R-:W-:-:S04]  /*0600*/  IMAD R21, R13, UR7, R20 ;  /* 0x000000070d157c24 */ /* 0x000fc8000f8e0214 */
[----:B0-----:R-:W-:-:S05]  /*0610*/  IMAD.WIDE.U32 R8, R21, 0x4, R8 ;  /* 0x0000000415087825 */ /* 0x001fca00078e0008 */
[----:B--2---:R1:W-:Y:S02]  /*0620*/  STG.E desc[UR4][R8.64], R11 ;  /* 0x0000000b08007986 */ /* 0x0043e4000c101904 */
.L_x_1571:
[----:B------:R-:W-:-:S04]  /*0630*/  IADD3 R19, PT, PT, R19, 0x1, RZ ;  /* 0x0000000113137810 */ /* 0x000fc80007ffe0ff */
[----:B------:R-:W-:-:S13]  /*0640*/  ISETP.GE.AND P1, PT, R19, R15, PT ;  /* 0x0000000f1300720c */ /* 0x000fda0003f26270 */
[----:B------:R-:W-:Y:S05]  /*0650*/  @!P1 BRA `(.L_x_1572) ;  /* 0xfffffffc00689947 */ /* 0x000fea000383ffff */
.L_x_1569:
[----:B------:R-:W-:Y:S05]  /*0660*/  BSYNC.RECONVERGENT B0 ;  /* 0x0000000000007941 */ /* 0x000fea0003800200 */
.L_x_1568:
[----:B------:R-:W-:Y:S05]  /*0670*/  @!P0 BRA `(.L_x_1573) ;  /* 0xfffffffc00248947 */ /* 0x000fea000383ffff */
[----:B------:R-:W-:Y:S05]  /*0680*/  EXIT ;  /* 0x000000000000794d */ /* 0x000fea0003800000 */
.L_x_1574:
        /* <DEDUP_REMOVED lines=15> */
.L_x_1674:


//--------------------- .text._Z29count_single_item_s_candidateiPiS_S_S_S_S_S_S_S_S_S_S_S_S_S_PbS_S_S_S_S_ --------------------------
	.section	.text._Z29count_single_item_s_candidateiPiS_S_S_S_S_S_S_S_S_S_S_S_S_S_PbS_S_S_S_S_,"ax",@progbits
	.align	128
        .global         _Z29count_single_item_s_candidateiPiS_S_S_S_S_S_S_S_S_S_S_S_S_S_PbS_S_S_S_S_
        .type           _Z29count_single_item_s_candidateiPiS_S_S_S_S_S_S_S_S_S_S_S_S_S_PbS_S_S_S_S_,@function
        .size           _Z29count_single_item_s_candidateiPiS_S_S_S_S_S_S_S_S_S_S_S_S_S_PbS_S_S_S_S_,(.L_x_1675 - _Z29count_single_item_s_candidateiPiS_S_S_S_S_S_S_S_S_S_S_S_S_S_PbS_S_S_S_S_)
        .other          _Z29count_single_item_s_candidateiPiS_S_S_S_S_S_S_S_S_S_S_S_S_S_PbS_S_S_S_S_,@"STO_CUDA_ENTRY STV_DEFAULT"
_Z29count_single_item_s_candidateiPiS_S_S_S_S_S_S_S_S_S_S_S_S_S_PbS_S_S_S_S_:
.text._Z29count_single_item_s_candidateiPiS_S_S_S_S_S_S_S_S_S_S_S_S_S_PbS_S_S_S_S_:
[----:B------:R-:W0:Y:S01]  /*0000*/  LDC R1, c[0x0][0x37c] ;  /* 0x0000df00ff017b82 */ /* 0x000e220000000800 */
[----:B------:R-:W1:Y:S07]  /*0010*/  S2R R4, SR_CTAID.X ;  /* 0x0000000000047919 */ /* 0x000e6e0000002500 */
[----:B------:R-:W1:Y:S01]  /*0020*/  LDC.64 R20, c[0x0][0x388] ;  /* 0x0000e200ff147b82 */ /* 0x000e620000000a00 */
[----:B------:R-:W2:Y:S01]  /*0030*/  LDCU.64 UR6, c[0x0][0x358] ;  /* 0x00006b00ff0677ac */ /* 0x000ea20008000a00 */
[----:B0-----:R-:W-:-:S06]  /*0040*/  IADD3 R1, PT, PT, R1, -0x8, RZ ;  /* 0xfffffff801017810 */ /* 0x001fcc0007ffe0ff */
[----:B------:R-:W0:Y:S08]  /*0050*/  LDC.64 R2, c[0x0][0x390] ;  /* 0x0000e400ff027b82 */ /* 0x000e300000000a00 */
[----:B------:R-:W3:Y:S08]  /*0060*/  LDC.64 R6, c[0x0][0x3b0] ;  /* 0x0000ec00ff067b82 */ /* 0x000ef00000000a00 */
[----:B------:R-:W4:Y:S01]  /*0070*/  LDC.64 R8, c[0x0][0x3a8] ;  /* 0x0000ea00ff087b82 */ /* 0x000f220000000a00 */
[----:B-1----:R-:W-:-:S07]  /*0080*/  IMAD.WIDE.U32 R20, R4, 0x4, R20 ;  /* 0x0000000404147825 */ /* 0x002fce00078e0014 */
[----:B------:R-:W1:Y:S01]  /*0090*/  LDC.64 R10, c[0x0][0x3b8] ;  /* 0x0000ee00ff0a7b82 */ /* 0x000e620000000a00 */
[----:B--2---:R-:W3:Y:S01]  /*00a0*/  LDG.E.CONSTANT R20, desc[UR6][R20.64] ;  /* 0x0000000614147981 */ /* 0x004ee2000c1e9900 */
[----:B0-----:R-:W-:-:S06]  /*00b0*/  IMAD.WIDE.U32 R2, R4, 0x4, R2 ;  /* 0x0000000404027825 */ /* 0x001fcc00078e0002 */
[----:B------:R-:W2:Y:S01]  /*00c0*/  LDG.E.CONSTANT R3, desc[UR6][R2.64] ;  /* 0x0000000602037981 */ /* 0x000ea2000c1e9900 */
[----:B---3--:R-:W-:-:S06]  /*00d0*/  IMAD.WIDE R6, R20, 0x4, R6 ;  /* 0x0000000414067825 */ /* 0x008fcc00078e0206 */
[----:B------:R-:W2:Y:S02]  /*00e0*/  LDG.E.CONSTANT R6, desc[UR6][R6.64] ;  /* 0x0000000606067981 */ /* 0x000ea4000c1e9900 */
[----:B--2---:R-:W-:Y:S01]  /*00f0*/  IADD3 R5, PT, PT, R6, R4, -R3 ;  /* 0x0000000406057210 */ /* 0x004fe20007ffe803 */
[----:B------:R-:W0:Y:S01]  /*0100*/  S2R R0, SR_TID.X ;  /* 0x0000000000007919 */ /* 0x000e220000002100 */
[----:B------:R-:W2:Y:S01]  /*0110*/  LDCU UR4, c[0x0][0x2f8] ;  /* 0x00005f00ff0477ac */ /* 0x000ea20008000800 */
[----:B------:R-:W3:Y:S02]  /*0120*/  LDC.64 R2, c[0x0][0x3e0] ;  /* 0x0000f800ff027b82 */ /* 0x000ee40000000a00 */
[----:B----4-:R-:W-:-:S06]  /*0130*/  IMAD.WIDE R8, R5, 0x4, R8 ;  /* 0x0000000405087825 */ /* 0x010fcc00078e0208 */
[----:B------:R-:W1:Y:S01]  /*0140*/  LDG.E.CONSTANT R8, desc[UR6][R8.64] ;  /* 0x0000000608087981 */ /* 0x000e62000c1e9900 */
[----:B------:R-:W4:Y:S01]  /*0150*/  LDCU UR5, c[0x0][0x2fc] ;  /* 0x00005f80ff0577ac */ /* 0x000f220008000800 */
[----:B------:R-:W-:Y:S01]  /*0160*/  BSSY.RECONVERGENT B0, `(.L_x_1575) ;  /* 0x0000024000007945 */ /* 0x000fe20003800200 */
[----:B-1----:R-:W-:-:S05]  /*0170*/  IMAD.WIDE R10, R8, 0x4, R10 ;  /* 0x00000004080a7825 */ /* 0x002fca00078e020a */
[----:B------:R1:W5:Y:S01]  /*0180*/  LDG.E.CONSTANT R21, desc[UR6][R10.64] ;  /* 0x000000060a157981 */ /* 0x000362000c1e9900 */
[----:B0-----:R-:W-:Y:S02]  /*0190*/  ISETP.NE.AND P0, PT, R0, RZ, PT ;  /* 0x000000ff0000720c */ /* 0x001fe40003f05270 */
[----:B--2---:R-:W-:Y:S01]  /*01a0*/  IADD3 R6, P1, PT, R1, UR4, RZ ;  /* 0x0000000401067c10 */ /* 0x004fe2000ff3e0ff */
[----:B---3--:R-:W-:-:S03]  /*01b0*/  IMAD.WIDE R2, R8, 0x4, R2 ;  /* 0x0000000408027825 */ /* 0x008fc600078e0202 */
[----:B----4-:R-:W-:-:S07]  /*01c0*/  IADD3.X R7, PT, PT, RZ, UR5, RZ, P1, !PT ;  /* 0x00000005ff077c10 */ /* 0x010fce0008ffe4ff */
[----:B-1----:R-:W-:Y:S05]  /*01d0*/  @P0 BRA `(.L_x_1576) ;  /* 0x0000000000700947 */ /* 0x002fea0003800000 */
[----:B-----5:R-:W-:Y:S01]  /*01e0*/  ISETP.GE.AND P0, PT, R21, 0x1, PT ;  /* 0x000000011500780c */ /* 0x020fe20003f06270 */
[----:B------:R-:W-:-:S12]  /*01f0*/  IMAD.MOV.U32 R5, RZ, RZ, -0x1 ;  /* 0xffffffffff057424 */ /* 0x000fd800078e00ff */
[----:B------:R-:W-:Y:S05]  /*0200*/  @!P0 BRA `(.L_x_1577) ;  /* 0x0000000000548947 */ /* 0x000fea0003800000 */
[----:B------:R0:W5:Y:S01]  /*0210*/  LDG.E.CONSTANT R14, desc[UR6][R2.64] ;  /* 0x00000006020e7981 */ /* 0x000162000c1e9900 */
[----:B------:R-:W1:Y:S01]  /*0220*/  LDC.64 R10, c[0x0][0x3d8] ;  /* 0x0000f600ff0a7b82 */ /* 0x000e620000000a00 */
[----:B------:R-:W-:Y:S01]  /*0230*/  IADD3 R5, PT, PT, R21, -0x1, RZ ;  /* 0xffffffff15057810 */ /* 0x000fe20007ffe0ff */
[----:B------:R-:W-:-:S07]  /*0240*/  IMAD.MOV.U32 R9, RZ, RZ, RZ ;  /* 0x000000ffff097224 */ /* 0x000fce00078e00ff */
.L_x_1578:
[----:B------:R-:W-:-:S05]  /*0250*/  MOV R16, R5 ;  /* 0x0000000500107202 */ /* 0x000fca0000000f00 */
[----:B------:R-:W-:-:S05]  /*0260*/  IMAD.IADD R5, R9, 0x1, R16 ;  /* 0x0000000109057824 */ /* 0x000fca00078e0210 */
[----:B------:R-:W-:-:S04]  /*0270*/  SHF.R.U32.HI R5, RZ, 0x1, R5 ;  /* 0x00000001ff057819 */ /* 0x000fc80000011605 */
[----:B-----5:R-:W-:-:S04]  /*0280*/  IADD3 R13, P0, PT, R14, R5, RZ ;  /* 0x000000050e0d7210 */ /* 0x020fc80007f1e0ff */
[----:B------:R-:W-:Y:S02]  /*0290*/  LEA.HI.X.SX32 R18, R14, RZ, 0x1, P0 ;  /* 0x000000ff0e127211 */ /* 0x000fe400000f0eff */
[----:B-1----:R-:W-:-:S04]  /*02a0*/  LEA R12, P0, R13, R10, 0x2 ;  /* 0x0000000a0d0c7211 */ /* 0x002fc800078010ff */
[----:B------:R-:W-:-:S06]  /*02b0*/  LEA.HI.X R13, R13, R11, R18, 0x2, P0 ;  /* 0x0000000b0d0d7211 */ /* 0x000fcc00000f1412 */
[----:B------:R-:W2:Y:S02]  /*02c0*/  LDG.E.CONSTANT R13, desc[UR6][R12.64] ;  /* 0x000000060c0d7981 */ /* 0x000ea4000c1e9900 */
[----:B--2---:R-:W-:-:S13]  /*02d0*/  ISETP.NE.AND P0, PT, R13, R20, PT ;  /* 0x000000140d00720c */ /* 0x004fda0003f05270 */
[----:B------:R-:W-:Y:S05]  /*02e0*/  @!P0 BRA `(.L_x_1577) ;  /* 0x00000000001c8947 */ /* 0x000fea0003800000 */
[----:B------:R-:W-:-:S13]  /*02f0*/  ISETP.GE.AND P0, PT, R13, R20, PT ;  /* 0x000000140d00720c */ /* 0x000fda0003f06270 */
[C---:B------:R-:W-:Y:S01]  /*0300*/  @P0 VIADD R16, R5.reuse, 0xffffffff ;  /* 0xffffffff05100836 */ /* 0x040fe20000000000 */
[----:B------:R-:W-:-:S04]  /*0310*/  @!P0 IADD3 R9, PT, PT, R5, 0x1, RZ ;  /* 0x0000000105098810 */ /* 0x000fc80007ffe0ff */
[-C--:B------:R-:W-:Y:S02]  /*0320*/  ISETP.GT.AND P0, PT, R9, R16.reuse, PT ;  /* 0x000000100900720c */ /* 0x080fe40003f04270 */
[----:B------:R-:W-:-:S11]  /*0330*/  MOV R5, R16 ;  /* 0x0000001000057202 */ /* 0x000fd60000000f00 */
[----:B------:R-:W-:Y:S05]  /*0340*/  @!P0 BRA `(.L_x_1578) ;  /* 0xfffffffc00c08947 */ /* 0x000fea000383ffff */
[----:B------:R-:W-:-:S07]  /*0350*/  IMAD.MOV.U32 R5, RZ, RZ, -0x1 ;  /* 0xffffffffff057424 */ /* 0x000fce00078e00ff */
.L_x_1577:
[----:B------:R-:W1:Y:S01]  /*0360*/  S2UR UR5, SR_CgaCtaId ;  /* 0x00000000000579c3 */ /* 0x000e620000008800 */
[----:B------:R-:W-:Y:S02]  /*0370*/  UMOV UR4, 0x400 ;  /* 0x0000040000047882 */ /* 0x000fe40000000000 */
[----:B-1----:R-:W-:-:S09]  /*0380*/  ULEA UR4, UR5, UR4, 0x18 ;  /* 0x0000000405047291 */ /* 0x002fd2000f8ec0ff */
[----:B------:R1:W-:Y:S03]  /*0390*/  STS [UR4], R5 ;  /* 0x00000005ff007988 */ /* 0x0003e60008000804 */
.L_x_1576:
[----:B------:R-:W-:Y:S05]  /*03a0*/  BSYNC.RECONVERGENT B0 ;  /* 0x0000000000007941 */ /* 0x000fea0003800200 */
.L_x_1575:
[----:B------:R-:W2:Y:S08]  /*03b0*/  S2UR UR5, SR_CgaCtaId ;  /* 0x00000000000579c3 */ /* 0x000eb00000008800 */
[----:B------:R-:W-:Y:S06]  /*03c0*/  BAR.SYNC.DEFER_BLOCKING 0x0 ;  /* 0x0000000000007b1d */ /* 0x000fec0000010000 */
[----:B------:R-:W-:-:S02]  /*03d0*/  UMOV UR4, 0x400 ;  /* 0x0000040000047882 */ /* 0x000fc40000000000 */
[----:B--2---:R-:W-:-:S09]  /*03e0*/  ULEA UR4, UR5, UR4, 0x18 ;  /* 0x0000000405047291 */ /* 0x004fd2000f8ec0ff */
[----:B------:R-:W2:Y:S02]  /*03f0*/  LDS R12, [UR4] ;  /* 0x00000004ff0c7984 */ /* 0x000ea40008000800 */
[----:B--2---:R-:W-:-:S13]  /*0400*/  ISETP.NE.AND P0, PT, R12, -0x1, PT ;  /* 0xffffffff0c00780c */ /* 0x004fda0003f05270 */
[----:B------:R-:W-:Y:S05]  /*0410*/  @P0 BRA `(.L_x_1579) ;  /* 0x0000000000240947 */ /* 0x000fea0003800000 */
[----:B0-----:R-:W-:Y:S01]  /*0420*/  MOV R2, 0x1e8 ;  /* 0x000001e800027802 */ /* 0x001fe20000000f00 */
[----:B------:R0:W-:Y:S01]  /*0430*/  STL [R1], R0 ;  /* 0x0000000001007387 */ /* 0x0001e20000100800 */
[----:B------:R-:W2:Y:S04]  /*0440*/  LDCU.64 UR4, c[0x4][0x178] ;  /* 0x01002f00ff0477ac */ /* 0x000ea80008000a00 */
[----:B------:R-:W3:Y:S01]  /*0450*/  LDC.64 R2, c[0x4][R2] ;  /* 0x0100000002027b82 */ /* 0x000ee20000000a00 */
[----:B--2---:R-:W-:Y:S01]  /*0460*/  MOV R4, UR4 ;  /* 0x0000000400047c02 */ /* 0x004fe20008000f00 */
[----:B01----:R-:W-:-:S07]  /*0470*/  IMAD.U32 R5, RZ, RZ, UR5 ;  /* 0x00000005ff057e24 */ /* 0x003fce000f8e00ff */
[----:B-----5:R-:W-:-:S07]  /*0480*/  LEPC R20, `(.L_x_1580) ;  /* 0x000000001014794e */ /* 0x020fce0000000000 */
[----:B---3--:R-:W-:Y:S05]  /*0490*/  CALL.ABS.NOINC R2 ;  /* 0x0000000002007343 */ /* 0x008fea0003c00000 */
.L_x_1580:
[----:B------:R-:W-:Y:S05]  /*04a0*/  EXIT ;  /* 0x000000000000794d */ /* 0x000fea0003800000 */
.L_x_1579:
[----:B------:R-:W2:Y:S08]  /*04b0*/  LDC.64 R6, c[0x0][0x3c8] ;  /* 0x0000f200ff067b82 */ /* 0x000eb00000000a00 */
[----:B------:R-:W3:Y:S01]  /*04c0*/  LDC.64 R10, c[0x0][0x3d0] ;  /* 0x0000f400ff0a7b82 */ /* 0x000ee20000000a00 */
[----:B--2---:R-:W-:-:S05]  /*04d0*/  IMAD.WIDE R6, R8, 0x4, R6 ;  /* 0x0000000408067825 */ /* 0x004fca00078e0206 */
[----:B------:R-:W1:Y:S01]  /*04e0*/  LDG.E.CONSTANT R23, desc[UR6][R6.64] ;  /* 0x0000000606177981 */ /* 0x000e62000c1e9900 */
[----:B-----5:R-:W-:Y:S02]  /*04f0*/  ISETP.GE.AND P0, PT, R0, R21, PT ;  /* 0x000000150000720c */ /* 0x020fe40003f06270 */
[----:B-1----:R-:W-:Y:S02]  /*0500*/  IADD3 R5, PT, PT, R12, R23, RZ ;  /* 0x000000170c057210 */ /* 0x002fe40007ffe0ff */
[----:B------:R-:W1:Y:S03]  /*0510*/  LDC.64 R12, c[0x0][0x3c0] ;  /* 0x0000f000ff0c7b82 */ /* 0x000e660000000a00 */
[----:B---3--:R-:W-:-:S06]  /*0520*/  IMAD.WIDE R10, R5, 0x4, R10 ;  /* 0x00000004050a7825 */ /* 0x008fcc00078e020a */
[----:B------:R-:W1:Y:S02]  /*0530*/  LDG.E.CONSTANT R11, desc[UR6][R10.64] ;  /* 0x000000060a0b7981 */ /* 0x000e64000c1e9900 */
[----:B-1----:R-:W-:Y:S01]  /*0540*/  IMAD.WIDE R12, R11, 0x4, R12 ;  /* 0x000000040b0c7825 */ /* 0x002fe200078e020c */
[----:B------:R-:W-:Y:S06]  /*0550*/  @P0 EXIT ;  /* 0x000000000000094d */ /* 0x000fec0003800000 */
[----:B------:R1:W5:Y:S01]  /*0560*/  LDG.E.CONSTANT R22, desc[UR6][R12.64] ;  /* 0x000000060c167981 */ /* 0x000362000c1e9900 */
[----:B------:R-:W2:Y:S01]  /*0570*/  LDC.64 R6, c[0x0][0x3a0] ;  /* 0x0000e800ff067b82 */ /* 0x000ea20000000a00 */
[----:B------:R-:W3:Y:S01]  /*0580*/  LDCU.64 UR8, c[0x0][0x400] ;  /* 0x00008000ff0877ac */ /* 0x000ee20008000a00 */
[----:B------:R-:W-:Y:S01]  /*0590*/  IADD3 R23, PT, PT, R23, 0x1, RZ ;  /* 0x0000000117177810 */ /* 0x000fe20007ffe0ff */
[----:B------:R-:W4:Y:S05]  /*05a0*/  LDCU UR4, c[0x0][0x360] ;  /* 0x00006c00ff0477ac */ /* 0x000f2a0008000800 */
[----:B------:R-:W0:Y:S08]  /*05b0*/  LDC.64 R14, c[0x0][0x3f0] ;  /* 0x0000fc00ff0e7b82 */ /* 0x000e300000000a00 */
[----:B------:R-:W1:Y:S01]  /*05c0*/  LDC.64 R16, c[0x0][0x3f8] ;  /* 0x0000fe00ff107b82 */ /* 0x000e620000000a00 */
[----:B---3--:R-:W-:Y:S01]  /*05d0*/  IADD3 R10, P0, PT, R4, UR8, RZ ;  /* 0x00000008040a7c10 */ /* 0x008fe2000ff1e0ff */
[----:B--2---:R-:W-:-:S04]  /*05e0*/  IMAD.WIDE R8, R8, 0x4, R6 ;  /* 0x0000000408087825 */ /* 0x004fc800078e0206 */
[----:B------:R-:W-:Y:S02]  /*05f0*/  IMAD.X R11, RZ, RZ, UR9, P0 ;  /* 0x00000009ff0b7e24 */ /* 0x000fe400080e06ff */
[----:B0-----:R-:W-:-:S04]  /*0600*/  IMAD.WIDE.U32 R6, R4, 0x4, R14 ;  /* 0x0000000404067825 */ /* 0x001fc800078e000e */
[----:B-1--4-:R-:W-:-:S07]  /*0610*/  IMAD.WIDE.U32 R4, R4, 0x4, R16 ;  /* 0x0000000404047825 */ /* 0x012fce00078e0010 */
.L_x_1587:
[----:B01----:R-:W0:Y:S01]  /*0620*/  LDC.64 R12, c[0x0][0x3d0] ;  /* 0x0000f400ff0c7b82 */ /* 0x003e220000000a00 */
[----:B------:R-:W-:-:S04]  /*0630*/  IMAD.IADD R15, R23, 0x1, R0 ;  /* 0x00000001170f7824 */ /* 0x000fc800078e0200 */
[----:B0-----:R-:W-:-:S03]  /*0640*/  IMAD.WIDE R12, R15, 0x4, R12 ;  /* 0x000000040f0c7825 */ /* 0x001fc600078e020c */
[----:B------:R-:W0:Y:S02]  /*0650*/  LDC.64 R14, c[0x0][0x3c0] ;  /* 0x0000f000ff0e7b82 */ /* 0x000e240000000a00 */
[----:B------:R-:W0:Y:S02]  /*0660*/  LDG.E.CONSTANT R17, desc[UR6][R12.64] ;  /* 0x000000060c117981 */ /* 0x000e24000c1e9900 */
[----:B0-----:R-:W-:-:S06]  /*0670*/  IMAD.WIDE R16, R17, 0x4, R14 ;  /* 0x0000000411107825 */ /* 0x001fcc00078e020e */
[----:B------:R-:W2:Y:S01]  /*0680*/  LDG.E.CONSTANT R16, desc[UR6][R16.64+-0x4] ;  /* 0xfffffc0610107981 */ /* 0x000ea2000c1e9900 */
[----:B------:R-:W-:Y:S01]  /*0690*/  BSSY.RECONVERGENT B0, `(.L_x_1581) ;  /* 0x000003b000007945 */ /* 0x000fe20003800200 */
[----:B--2--5:R-:W-:-:S13]  /*06a0*/  ISETP.GE.AND P0, PT, R22, R16, PT ;  /* 0x000000101600720c */ /* 0x024fda0003f06270 */
[----:B------:R-:W-:Y:S05]  /*06b0*/  @P0 BRA `(.L_x_1582) ;  /* 0x0000000000e00947 */ /* 0x000fea0003800000 */
[----:B------:R-:W2:Y:S01]  /*06c0*/  LDG.E.CONSTANT R25, desc[UR6][R8.64] ;  /* 0x0000000608197981 */ /* 0x000ea2000c1e9900 */
[----:B------:R-:W0:Y:S01]  /*06d0*/  LDC.64 R18, c[0x0][0x398] ;  /* 0x0000e600ff127b82 */ /* 0x000e220000000a00 */
[----:B--2---:R-:W-:Y:S01]  /*06e0*/  IADD3 R17, PT, PT, R22, R25, RZ ;  /* 0x0000001916117210 */ /* 0x004fe20007ffe0ff */
[----:B------:R-:W-:-:S04]  /*06f0*/  IMAD.IADD R27, R16, 0x1, R25 ;  /* 0x00000001101b7824 */ /* 0x000fc800078e0219 */
        /* <DEDUP_REMOVED lines=8> */
[----:B------:R-:W1:Y:S02]  /*0780*/  LDCU UR5, c[0x0][0x380] ;  /* 0x00007000ff0577ac */ /* 0x000e640008000800 */
[----:B------:R-:W3:Y:S01]  /*0790*/  LDG.E.U8.CONSTANT R18, desc[UR6][R10.64] ;  /* 0x000000060a127981 */ /* 0x000ee2000c1e9100 */
[----:B--2---:R-:W-:-:S05]  /*07a0*/  IADD3 R27, PT, PT, R27, R0, RZ ;  /* 0x000000001b1b7210 */ /* 0x004fca0007ffe0ff */
[----:B0-----:R-:W-:Y:S02]  /*07b0*/  IMAD.WIDE R26, R27, 0x4, R16 ;  /* 0x000000041b1a7825 */ /* 0x001fe400078e0210 */
[----:B------:R-:W0:Y:S03]  /*07c0*/  LDC.64 R16, c[0x0][0x3e8] ;  /* 0x0000fa00ff107b82 */ /* 0x000e260000000a00 */
[----:B------:R-:W1:Y:S01]  /*07d0*/  LDG.E.CONSTANT R19, desc[UR6][R26.64] ;  /* 0x000000061a137981 */ /* 0x000e62000c1e9900 */
[----:B---3--:R-:W-:Y:S01]  /*07e0*/  ISETP.NE.AND P0, PT, R18, RZ, PT ;  /* 0x000000ff1200720c */ /* 0x008fe20003f05270 */
[----:B------:R-:W-:Y:S02]  /*07f0*/  IMAD.MOV.U32 R29, RZ, RZ, 0x1 ;  /* 0x00000001ff1d7424 */ /* 0x000fe400078e00ff */
[----:B-1----:R-:W-:-:S04]  /*0800*/  IMAD R19, R20, UR5, R19 ;  /* 0x0000000514137c24 */ /* 0x002fc8000f8e0213 */
[----:B0-----:R-:W-:-:S05]  /*0810*/  IMAD.WIDE R16, R19, 0x4, R16 ;  /* 0x0000000413107825 */ /* 0x001fca00078e0210 */
[----:B------:R0:W-:Y:S01]  /*0820*/  REDG.E.OR.STRONG.GPU desc[UR6][R16.64], R29 ;  /* 0x0000001d1000798e */ /* 0x0001e2000f12e106 */
[----:B------:R-:W-:Y:S05]  /*0830*/  @!P0 BRA `(.L_x_1583) ;  /* 0x0000000000708947 */ /* 0x000fea0003800000 */
[----:B------:R-:W2:Y:S02]  /*0840*/  LDG.E.CONSTANT R13, desc[UR6][R12.64+-0x4] ;  /* 0xfffffc060c0d7981 */ /* 0x000ea4000c1e9900 */
[----:B--2---:R-:W-:-:S05]  /*0850*/  IMAD.WIDE R14, R13, 0x4, R14 ;  /* 0x000000040d0e7825 */ /* 0x004fca00078e020e */
[----:B0-----:R-:W2:Y:S01]  /*0860*/  LDG.E.CONSTANT R16, desc[UR6][R14.64] ;  /* 0x000000060e107981 */ /* 0x001ea2000c1e9900 */
[----:B------:R-:W-:Y:S01]  /*0870*/  BSSY.RECONVERGENT B1, `(.L_x_1584) ;  /* 0x000000b000017945 */ /* 0x000fe20003800200 */
[----:B--2---:R-:W-:-:S13]  /*0880*/  ISETP.GT.AND P0, PT, R16, R22, PT ;  /* 0x000000161000720c */ /* 0x004fda0003f04270 */
[----:B------:R-:W-:Y:S05]  /*0890*/  @P0 BRA `(.L_x_1585) ;  /* 0x0000000000200947 */ /* 0x000fea0003800000 */
[----:B------:R-:W-:Y:S01]  /*08a0*/  HFMA2 R17, -RZ, RZ, 0, 0 ;  /* 0x00000000ff117431 */ /* 0x000fe200000001ff */
[----:B------:R-:W-:Y:S06]  /*08b0*/  BSSY.RECONVERGENT B2, `(.L_x_1585) ;  /* 0x0000006000027945 */ /* 0x000fec0003800200 */
.L_x_1586:
[----:B------:R-:W-:-:S05]  /*08c0*/  IMAD.WIDE.U32 R12, R17, 0x4, R14 ;  /* 0x00000004110c7825 */ /* 0x000fca00078e000e */
[----:B------:R-:W2:Y:S01]  /*08d0*/  LDG.E.CONSTANT R16, desc[UR6][R12.64+0x4] ;  /* 0x000004060c107981 */ /* 0x000ea2000c1e9900 */
[----:B------:R-:W-:Y:S01]  /*08e0*/  VIADD R17, R17, 0x1 ;  /* 0x0000000111117836 */ /* 0x000fe20000000000 */
[----:B--2---:R-:W-:-:S13]  /*08f0*/  ISETP.GT.AND P0, PT, R16, R22, PT ;  /* 0x000000161000720c */ /* 0x004fda0003f04270 */
[----:B------:R-:W-:Y:S05]  /*0900*/  @!P0 BRA `(.L_x_1586) ;  /* 0xfffffffc00ec8947 */ /* 0x000fea000383ffff */
[----:B------:R-:W-:Y:S05]  /*0910*/  BSYNC.RECONVERGENT B2 ;  /* 0x0000000000027941 */ /* 0x000fea0003800200 */
.L_x_1585:
[----:B------:R-:W-:Y:S05]  /*0920*/  BSYNC.RECONVERGENT B1 ;  /* 0x0000000000017941 */ /* 0x000fea0003800200 */
.L_x_1584:
[----:B------:R-:W0:Y:S01]  /*0930*/  LDC.64 R14, c[0x0][0x408] ;  /* 0x00010200ff0e7b82 */ /* 0x000e220000000a00 */
[----:B------:R-:W-:Y:S01]  /*0940*/  IADD3 R25, PT, PT, R25, R16, RZ ;  /* 0x0000001019197210 */ /* 0x000fe20007ffe0ff */
[----:B------:R-:W2:Y:S06]  /*0950*/  LDG.E.CONSTANT R18, desc[UR6][R6.64] ;  /* 0x0000000606127981 */ /* 0x000eac000c1e9900 */
        /* <DEDUP_REMOVED lines=10> */
.L_x_1583:
[----:B------:R-:W2:Y:S01]  /*0a00*/  LDG.E.CONSTANT R15, desc[UR6][R4.64] ;  /* 0x00000006040f7981 */ /* 0x000ea2000c1e9900 */
[----:B------:R-:W1:Y:S02]  /*0a10*/  LDC.64 R12, c[0x0][0x428] ;  /* 0x00010a00ff0c7b82 */ /* 0x000e640000000a00 */
[----:B-1----:R-:W-:-:S05]  /*0a20*/  IMAD.WIDE R12, R19, 0x4, R12 ;  /* 0x00000004130c7825 */ /* 0x002fca00078e020c */
[----:B--2---:R1:W-:Y:S02]  /*0a30*/  REDG.E.ADD.STRONG.GPU desc[UR6][R12.64], R15 ;  /* 0x0000000f0c00798e */ /* 0x0043e4000c12e106 */
.L_x_1582:
[----:B------:R-:W-:Y:S05]  /*0a40*/  BSYNC.RECONVERGENT B0 ;  /* 0x0000000000007941 */ /* 0x000fea0003800200 */
.L_x_1581:
[----:B------:R-:W-:-:S05]  /*0a50*/  VIADD R0, R0, UR4 ;  /* 0x0000000400007c36 */ /* 0x000fca0008000000 */
[----:B------:R-:W-:-:S13]  /*0a60*/  ISETP.GE.AND P0, PT, R0, R21, PT ;  /* 0x000000150000720c */ /* 0x000fda0003f06270 */
[----:B------:R-:W-:Y:S05]  /*0a70*/  @!P0 BRA `(.L_x_1587) ;  /* 0xfffffff800e88947 */ /* 0x000fea000383ffff */
[----:B------:R-:W-:Y:S05]  /*0a80*/  EXIT ;  /* 0x000000000000794d */ /* 0x000fea0003800000 */
.L_x_1588:
        /* <DEDUP_REMOVED lines=15> */
.L_x_1675:


//--------------------- .text._Z23count_chain_offset_sizePiS_S_S_S_S_S_S_S_ --------------------------
	.section	.text._Z23count_chain_offset_sizePiS_S_S_S_S_S_S_S_,"ax",@progbits
	.align	128
        .global         _Z23count_chain_offset_sizePiS_S_S_S_S_S_S_S_
        .type           _Z23count_chain_offset_sizePiS_S_S_S_S_S_S_S_,@function
        .size           _Z23count_chain_offset_sizePiS_S_S_S_S_S_S_S_,(.L_x_1676 - _Z23count_chain_offset_sizePiS_S_S_S_S_S_S_S_)
        .other          _Z23count_chain_offset_sizePiS_S_S_S_S_S_S_S_,@"STO_CUDA_ENTRY STV_DEFAULT"
_Z23count_chain_offset_sizePiS_S_S_S_S_S_S_S_:
.text._Z23count_chain_offset_sizePiS_S_S_S_S_S_S_S_:
[----:B------:R-:W-:Y:S01]  /*0000*/  LDC R1, c[0x0][0x37c] ;  /* 0x0000df00ff017b82 */ /* 0x000fe20000000800 */
[----:B------:R-:W0:Y:S07]  /*0010*/  S2R R0, SR_CTAID.X ;  /* 0x0000000000007919 */ /* 0x000e2e0000002500 */
[----:B------:R-:W0:Y:S01]  /*0020*/  LDC.64 R2, c[0x0][0x3b0] ;  /* 0x0000ec00ff027b82 */ /* 0x000e220000000a00 */
[----:B------:R-:W1:Y:S01]  /*0030*/  LDCU.64 UR6, c[0x0][0x358] ;  /* 0x00006b00ff0677ac */ /* 0x000e620008000a00 */
[----:B0-----:R-:W-:-:S05]  /*0040*/  IMAD.WIDE.U32 R2, R0, 0x4, R2 ;  /* 0x0000000400027825 */ /* 0x001fca00078e0002 */
[----:B-1----:R-:W2:Y:S01]  /*0050*/  LDG.E.CONSTANT R10, desc[UR6][R2.64] ;  /* 0x00000006020a7981 */ /* 0x002ea2000c1e9900 */
[----:B------:R-:W-:Y:S01]  /*0060*/  BSSY.RECONVERGENT B0, `(.L_x_1589) ;  /* 0x0000021000007945 */ /* 0x000fe20003800200 */
[----:B------:R-:W-:Y:S01]  /*0070*/  HFMA2 R23, -RZ, RZ, -0.0 , 0 ;  /* 0x80000000ff177431 */ /* 0x000fe200000001ff */
[----:B------:R-:W2:Y:S02]  /*0080*/  S2R R11, SR_TID.X ;  /* 0x00000000000b7919 */ /* 0x000ea40000002100 */
[----:B--2---:R-:W-:-:S13]  /*0090*/  ISETP.GE.AND P0, PT, R11, R10, PT ;  /* 0x0000000a0b00720c */ /* 0x004fda0003f06270 */
[----:B------:R-:W-:Y:S05]  /*00a0*/  @P0 BRA `(.L_x_1590) ;  /* 0x0000000000700947 */ /* 0x000fea0003800000 */
[----:B------:R-:W0:Y:S08]  /*00b0*/  LDC.64 R12, c[0x0][0x3a0] ;  /* 0x0000e800ff0c7b82 */ /* 0x000e300000000a00 */
[----:B------:R-:W1:Y:S08]  /*00c0*/  LDC.64 R14, c[0x0][0x390] ;  /* 0x0000e400ff0e7b82 */ /* 0x000e700000000a00 */
[----:B------:R-:W2:Y:S01]  /*00d0*/  LDC R24, c[0x0][0x360] ;  /* 0x0000d800ff187b82 */ /* 0x000ea20000000800 */
[----:B0-----:R-:W-:-:S07]  /*00e0*/  IMAD.WIDE.U32 R12, R0, 0x4, R12 ;  /* 0x00000004000c7825 */ /* 0x001fce00078e000c */
[----:B------:R-:W0:Y:S01]  /*00f0*/  LDC.64 R2, c[0x0][0x3a8] ;  /* 0x0000ea00ff027b82 */ /* 0x000e220000000a00 */
[----:B------:R3:W5:Y:S01]  /*0100*/  LDG.E.CONSTANT R16, desc[UR6][R12.64] ;  /* 0x000000060c107981 */ /* 0x000762000c1e9900 */
[----:B-1----:R-:W-:-:S06]  /*0110*/  IMAD.WIDE.U32 R14, R0, 0x4, R14 ;  /* 0x00000004000e7825 */ /* 0x002fcc00078e000e */
[----:B------:R-:W1:Y:S01]  /*0120*/  LDC.64 R4, c[0x0][0x398] ;  /* 0x0000e600ff047b82 */ /* 0x000e620000000a00 */
[----:B------:R3:W5:Y:S07]  /*0130*/  LDG.E.CONSTANT R22, desc[UR6][R14.64] ;  /* 0x000000060e167981 */ /* 0x00076e000c1e9900 */
[----:B------:R-:W4:Y:S08]  /*0140*/  LDC.64 R6, c[0x0][0x380] ;  /* 0x0000e000ff067b82 */ /* 0x000f300000000a00 */
[----:B------:R-:W0:Y:S01]  /*0150*/  LDC.64 R8, c[0x0][0x388] ;  /* 0x0000e200ff087b82 */ /* 0x000e220000000a00 */
[----:B------:R-:W-:Y:S01]  /*0160*/  MOV R23, 0x80000000 ;  /* 0x8000000000177802 */ /* 0x000fe20000000f00 */
[----:B--23--:R-:W-:-:S07]  /*0170*/  IMAD.MOV.U32 R17, RZ, RZ, R11 ;  /* 0x000000ffff117224 */ /* 0x00cfce00078e000b */
.L_x_1591:
[----:B-----5:R-:W-:Y:S01]  /*0180*/  IADD3 R19, PT, PT, R16, R17, RZ ;  /* 0x0000001110137210 */ /* 0x020fe20007ffe0ff */
[----:B------:R-:W-:-:S04]  /*0190*/  IMAD.IADD R13, R22, 0x1, R17 ;  /* 0x00000001160d7824 */ /* 0x000fc800078e0211 */
[----:B0-----:R-:W-:-:S04]  /*01a0*/  IMAD.WIDE R18, R19, 0x4, R2 ;  /* 0x0000000413127825 */ /* 0x001fc800078e0202 */
[----:B------:R-:W-:Y:S02]  /*01b0*/  IMAD.WIDE R12, R13, 0x4, R8 ;  /* 0x000000040d0c7825 */ /* 0x000fe400078e0208 */
[----:B------:R-:W1:Y:S04]  /*01c0*/  LDG.E.CONSTANT R19, desc[UR6][R18.64] ;  /* 0x0000000612137981 */ /* 0x000e68000c1e9900 */
[----:B------:R-:W4:Y:S01]  /*01d0*/  LDG.E.CONSTANT R13, desc[UR6][R12.64] ;  /* 0x000000060c0d7981 */ /* 0x000f22000c1e9900 */
[----:B------:R-:W-:Y:S01]  /*01e0*/  IADD3 R17, PT, PT, R24, R17, RZ ;  /* 0x0000001118117210 */ /* 0x000fe20007ffe0ff */
[----:B-1----:R-:W-:-:S04]  /*01f0*/  IMAD.WIDE R20, R19, 0x4, R4 ;  /* 0x0000000413147825 */ /* 0x002fc800078e0204 */
[----:B----4-:R-:W-:Y:S02]  /*0200*/  IMAD.WIDE R14, R13, 0x4, R6 ;  /* 0x000000040d0e7825 */ /* 0x010fe400078e0206 */
[----:B------:R-:W2:Y:S04]  /*0210*/  LDG.E.CONSTANT R20, desc[UR6][R20.64] ;  /* 0x0000000614147981 */ /* 0x000ea8000c1e9900 */
[----:B------:R-:W3:Y:S01]  /*0220*/  LDG.E.CONSTANT R14, desc[UR6][R14.64] ;  /* 0x000000060e0e7981 */ /* 0x000ee2000c1e9900 */
[----:B------:R-:W-:Y:S02]  /*0230*/  ISETP.GE.AND P0, PT, R17, R10, PT ;  /* 0x0000000a1100720c */ /* 0x000fe40003f06270 */
[----:B--2---:R-:W-:-:S04]  /*0240*/  LOP3.LUT R25, RZ, R20, RZ, 0x33, !PT ;  /* 0x00000014ff197212 */ /* 0x004fc800078e33ff */
[----:B---3--:R-:W-:-:S07]  /*0250*/  VIADDMNMX R23, R14, R25, R23, !PT ;  /* 0x000000190e177246 */ /* 0x008fce0007800117 */
[----:B------:R-:W-:Y:S05]  /*0260*/  @!P0 BRA `(.L_x_1591) ;  /* 0xfffffffc00c48947 */ /* 0x000fea000383ffff */
.L_x_1590:
[----:B------:R-:W-:Y:S05]  /*0270*/  BSYNC.RECONVERGENT B0 ;  /* 0x0000000000007941 */ /* 0x000fea0003800200 */
.L_x_1589:
[----:B------:R-:W0:Y:S01]  /*0280*/  S2UR UR5, SR_CgaCtaId ;  /* 0x00000000000579c3 */ /* 0x000e220000008800 */
[----:B------:R-:W-:Y:S01]  /*0290*/  UMOV UR4, 0x400 ;  /* 0x0000040000047882 */ /* 0x000fe20000000000 */
[----:B------:R-:W1:Y:S01]  /*02a0*/  LDCU UR8, c[0x0][0x360] ;  /* 0x00006c00ff0877ac */ /* 0x000e620008000800 */
[----:B------:R-:W-:Y:S01]  /*02b0*/  ISETP.NE.AND P0, PT, R11, RZ, PT ;  /* 0x000000ff0b00720c */ /* 0x000fe20003f05270 */
[----:B-1----:R-:W-:Y:S02]  /*02c0*/  UISETP.GE.U32.AND UP0, UPT, UR8, 0x2, UPT ;  /* 0x000000020800788c */ /* 0x002fe4000bf06070 */
[----:B0-----:R-:W-:-:S06]  /*02d0*/  ULEA UR4, UR5, UR4, 0x18 ;  /* 0x0000000405047291 */ /* 0x001fcc000f8ec0ff */
[----:B------:R-:W-:-:S05]  /*02e0*/  LEA R2, R11, UR4, 0x2 ;  /* 0x000000040b027c11 */ /* 0x000fca000f8e10ff */
[----:B------:R0:W-:Y:S01]  /*02f0*/  STS [R2], R23 ;  /* 0x0000001702007388 */ /* 0x0001e20000000800 */
[----:B------:R-:W-:Y:S06]  /*0300*/  BAR.SYNC.DEFER_BLOCKING 0x0 ;  /* 0x0000000000007b1d */ /* 0x000fec0000010000 */
[----:B------:R-:W-:Y:S05]  /*0310*/  BRA.U !UP0, `(.L_x_1592) ;  /* 0x0000000108307547 */ /* 0x000fea000b800000 */
[----:B------:R-:W-:-:S07]  /*0320*/  IMAD.U32 R3, RZ, RZ, UR8 ;  /* 0x00000008ff037e24 */ /* 0x000fce000f8e00ff */
.L_x_1593:
[----:B------:R-:W-:-:S04]  /*0330*/  SHF.R.U32.HI R6, RZ, 0x1, R3 ;  /* 0x00000001ff067819 */ /* 0x000fc80000011603 */
[----:B------:R-:W-:-:S13]  /*0340*/  ISETP.GE.U32.AND P1, PT, R11, R6, PT ;  /* 0x000000060b00720c */ /* 0x000fda0003f26070 */
[----:B------:R-:W-:Y:S01]  /*0350*/  @!P1 LEA R5, R6, R2, 0x2 ;  /* 0x0000000206059211 */ /* 0x000fe200078e10ff */
[----:B------:R-:W-:Y:S05]  /*0360*/  @!P1 LDS R4, [R2] ;  /* 0x0000000002049984 */ /* 0x000fea0000000800 */
[----:B------:R-:W1:Y:S02]  /*0370*/  @!P1 LDS R5, [R5] ;  /* 0x0000000005059984 */ /* 0x000e640000000800 */
[----:B-1----:R-:W-:-:S05]  /*0380*/  @!P1 VIMNMX R7, PT, PT, R4, R5, !PT ;  /* 0x0000000504079248 */ /* 0x002fca0007fe0100 */
[----:B------:R1:W-:Y:S01]  /*0390*/  @!P1 STS [R2], R7 ;  /* 0x0000000702009388 */ /* 0x0003e20000000800 */
[----:B------:R-:W-:Y:S01]  /*03a0*/  BAR.SYNC.DEFER_BLOCKING 0x0 ;  /* 0x0000000000007b1d */ /* 0x000fe20000010000 */
[----:B------:R-:W-:Y:S01]  /*03b0*/  ISETP.GT.U32.AND P1, PT, R3, 0x3, PT ;  /* 0x000000030300780c */ /* 0x000fe20003f24070 */
[----:B------:R-:W-:-:S12]  /*03c0*/  IMAD.MOV.U32 R3, RZ, RZ, R6 ;  /* 0x000000ffff037224 */ /* 0x000fd800078e0006 */
[----:B-1----:R-:W-:Y:S05]  /*03d0*/  @P1 BRA `(.L_x_1593) ;  /* 0xfffffffc00d41947 */ /* 0x002fea000383ffff */
.L_x_1592:
[----:B------:R-:W-:Y:S05]  /*03e0*/  @P0 EXIT ;  /* 0x000000000000094d */ /* 0x000fea0003800000 */
[----:B------:R-:W1:Y:S01]  /*03f0*/  S2UR UR5, SR_CgaCtaId ;  /* 0x00000000000579c3 */ /* 0x000e620000008800 */
[----:B------:R-:W-:-:S07]  /*0400*/  UMOV UR4, 0x400 ;  /* 0x0000040000047882 */ /* 0x000fce0000000000 */
[----:B0-----:R-:W0:Y:S08]  /*0410*/  LDC.64 R2, c[0x0][0x3c0] ;  /* 0x0000f000ff027b82 */ /* 0x001e300000000a00 */
[----:B------:R-:W2:Y:S01]  /*0420*/  LDC.64 R4, c[0x0][0x3b8] ;  /* 0x0000ee00ff047b82 */ /* 0x000ea20000000a00 */
[----:B-1----:R-:W-:Y:S01]  /*0430*/  ULEA UR4, UR5, UR4, 0x18 ;  /* 0x0000000405047291 */ /* 0x002fe2000f8ec0ff */
[----:B0-----:R-:W-:-:S08]  /*0440*/  IMAD.WIDE.U32 R2, R0, 0x4, R2 ;  /* 0x0000000400027825 */ /* 0x001fd000078e0002 */
[----:B------:R-:W0:Y:S01]  /*0450*/  LDS R7, [UR4] ;  /* 0x00000004ff077984 */ /* 0x000e220008000800 */
[----:B--2---:R-:W-:-:S04]  /*0460*/  IMAD.WIDE.U32 R4, R0, 0x4, R4 ;  /* 0x0000000400047825 */ /* 0x004fc800078e0004 */
[----:B0-----:R-:W-:Y:S01]  /*0470*/  IMAD R9, R10, R7, R7 ;  /* 0x000000070a097224 */ /* 0x001fe200078e0207 */
[----:B------:R-:W-:Y:S04]  /*0480*/  STG.E desc[UR6][R2.64], R7 ;  /* 0x0000000702007986 */ /* 0x000fe8000c101906 */
[----:B------:R-:W-:Y:S01]  /*0490*/  STG.E desc[UR6][R4.64], R9 ;  /* 0x0000000904007986 */ /* 0x000fe2000c101906 */
[----:B------:R-:W-:Y:S05]  /*04a0*/  EXIT ;  /* 0x000000000000794d */ /* 0x000fea0003800000 */
.L_x_1594:
        /* <DEDUP_REMOVED lines=13> */
.L_x_1676:


//--------------------- .text._Z23count_chain_memory_sizePiS_S_S_S_S_S_S_S_ --------------------------
	.section	.text._Z23count_chain_memory_sizePiS_S_S_S_S_S_S_S_,"ax",@progbits
	.align	128
        .global         _Z23count_chain_memory_sizePiS_S_S_S_S_S_S_S_
        .type           _Z23count_chain_memory_sizePiS_S_S_S_S_S_S_S_,@function
        .size           _Z23count_chain_memory_sizePiS_S_S_S_S_S_S_S_,(.L_x_1677 - _Z23count_chain_memory_sizePiS_S_S_S_S_S_S_S_)
        .other          _Z23count_chain_memory_sizePiS_S_S_S_S_S_S_S_,@"STO_CUDA_ENTRY STV_DEFAULT"
_Z23count_chain_memory_sizePiS_S_S_S_S_S_S_S_:
.text._Z23count_chain_memory_sizePiS_S_S_S_S_S_S_S_:
[----:B------:R-:W-:Y:S01]  /*0000*/  LDC R1, c[0x0][0x37c] ;  /* 0x0000df00ff017b82 */ /* 0x000fe20000000800 */
[----:B------:R-:W0:Y:S07]  /*0010*/  S2R R0, SR_CTAID.X ;  /* 0x0000000000007919 */ /* 0x000e2e0000002500 */
[----:B------:R-:W0:Y:S01]  /*0020*/  LDC.64 R2, c[0x0][0x398] ;  /* 0x0000e600ff027b82 */ /* 0x000e220000000a00 */
[----:B------:R-:W1:Y:S01]  /*0030*/  LDCU.64 UR8, c[0x0][0x358] ;  /* 0x00006b00ff0877ac */ /* 0x000e620008000a00 */
[----:B0-----:R-:W-:-:S05]  /*0040*/  IMAD.WIDE.U32 R2, R0, 0x4, R2 ;  /* 0x0000000400027825 */ /* 0x001fca00078e0002 */
[----:B-1----:R-:W2:Y:S01]  /*0050*/  LDG.E.CONSTANT R18, desc[UR8][R2.64] ;  /* 0x0000000802127981 */ /* 0x002ea2000c1e9900 */
[----:B------:R-:W-:Y:S01]  /*0060*/  BSSY.RECONVERGENT B0, `(.L_x_1595) ;  /* 0x0000027000007945 */ /* 0x000fe20003800200 */
[----:B------:R-:W-:Y:S01]  /*0070*/  HFMA2 R21, -RZ, RZ, 0, 0 ;  /* 0x00000000ff157431 */ /* 0x000fe200000001ff */
[----:B------:R-:W-:Y:S01]  /*0080*/  MOV R22, RZ ;  /* 0x000000ff00167202 */ /* 0x000fe20000000f00 */
        /* <DEDUP_REMOVED lines=14> */
[----:B------:R-:W-:Y:S01]  /*0170*/  IMAD.MOV.U32 R22, RZ, RZ, RZ ;  /* 0x000000ffff167224 */ /* 0x000fe200078e00ff */
[----:B------:R-:W-:Y:S01]  /*0180*/  MOV R25, R19 ;  /* 0x0000001300197202 */ /* 0x000fe20000000f00 */
[----:B--23--:R-:W-:-:S07]  /*0190*/  IMAD.MOV.U32 R21, RZ, RZ, RZ ;  /* 0x000000ffff157224 */ /* 0x00cfce00078e00ff */
.L_x_1597:
[----:B-----5:R-:W-:Y:S01]  /*01a0*/  IADD3 R11, PT, PT, R20, R25, RZ ;  /* 0x00000019140b7210 */ /* 0x020fe20007ffe0ff */
[----:B------:R-:W-:-:S04]  /*01b0*/  IMAD.IADD R13, R23, 0x1, R25 ;  /* 0x00000001170d7824 */ /* 0x000fc800078e0219 */
[----:B0-----:R-:W-:-:S04]  /*01c0*/  IMAD.WIDE R10, R11, 0x4, R2 ;  /* 0x000000040b0a7825 */ /* 0x001fc800078e0202 */
[----:B------:R-:W-:Y:S02]  /*01d0*/  IMAD.WIDE R12, R13, 0x4, R8 ;  /* 0x000000040d0c7825 */ /* 0x000fe400078e0208 */
[----:B------:R-:W1:Y:S04]  /*01e0*/  LDG.E.CONSTANT R11, desc[UR8][R10.64] ;  /* 0x000000080a0b7981 */ /* 0x000e68000c1e9900 */
[----:B------:R-:W4:Y:S01]  /*01f0*/  LDG.E.CONSTANT R13, desc[UR8][R12.64] ;  /* 0x000000080c0d7981 */ /* 0x000f22000c1e9900 */
[----:B-1----:R-:W-:-:S04]  /*0200*/  IMAD.WIDE R14, R11, 0x4, R4 ;  /* 0x000000040b0e7825 */ /* 0x002fc800078e0204 */
[----:B----4-:R-:W-:Y:S02]  /*0210*/  IMAD.WIDE R16, R13, 0x4, R6 ;  /* 0x000000040d107825 */ /* 0x010fe400078e0206 */
[----:B------:R-:W2:Y:S04]  /*0220*/  LDG.E.CONSTANT R14, desc[UR8][R14.64] ;  /* 0x000000080e0e7981 */ /* 0x000ea8000c1e9900 */
[----:B------:R-:W2:Y:S01]  /*0230*/  LDG.E.CONSTANT R17, desc[UR8][R16.64] ;  /* 0x0000000810117981 */ /* 0x000ea2000c1e9900 */
[----:B------:R-:W-:-:S05]  /*0240*/  IMAD.IADD R25, R24, 0x1, R25 ;  /* 0x0000000118197824 */ /* 0x000fca00078e0219 */
[----:B------:R-:W-:Y:S02]  /*0250*/  ISETP.GE.AND P1, PT, R25, R18, PT ;  /* 0x000000121900720c */ /* 0x000fe40003f26270 */
[----:B--2---:R-:W-:-:S04]  /*0260*/  IADD3 R26, PT, PT, -R14, R17, RZ ;  /* 0x000000110e1a7210 */ /* 0x004fc80007ffe1ff */
[C---:B------:R-:W-:Y:S01]  /*0270*/  ISETP.GT.AND P0, PT, R26.reuse, 0x1, PT ;  /* 0x000000011a00780c */ /* 0x040fe20003f04270 */
[C---:B------:R-:W-:Y:S01]  /*0280*/  IMAD R27, R26.reuse, R26, R26 ;  /* 0x0000001a1a1b7224 */ /* 0x040fe200078e021a */
[----:B------:R-:W-:-:S11]  /*0290*/  IADD3 R22, PT, PT, R26, R22, RZ ;  /* 0x000000161a167210 */ /* 0x000fd60007ffe0ff */
[----:B------:R-:W-:-:S05]  /*02a0*/  @P0 SHF.R.U32.HI R26, RZ, 0x1, R27 ;  /* 0x00000001ff1a0819 */ /* 0x000fca000001161b */
[----:B------:R-:W-:Y:S01]  /*02b0*/  IMAD.IADD R21, R26, 0x1, R21 ;  /* 0x000000011a157824 */ /* 0x000fe200078e0215 */
[----:B------:R-:W-:Y:S06]  /*02c0*/  @!P1 BRA `(.L_x_1597) ;  /* 0xfffffffc00b49947 */ /* 0x000fec000383ffff */
.L_x_1596:
[----:B------:R-:W-:Y:S05]  /*02d0*/  BSYNC.RECONVERGENT B0 ;  /* 0x0000000000007941 */ /* 0x000fea0003800200 */
.L_x_1595:
        /* <DEDUP_REMOVED lines=13> */
[----:B------:R-:W-:-:S07]  /*03b0*/  MOV R4, UR4 ;  /* 0x0000000400047c02 */ /* 0x000fce0008000f00 */
.L_x_1601:
[----:B------:R-:W-:Y:S01]  /*03c0*/  SHF.R.U32.HI R10, RZ, 0x1, R4 ;  /* 0x00000001ff0a7819 */ /* 0x000fe20000011604 */
[----:B------:R-:W-:Y:S03]  /*03d0*/  BSSY.RECONVERGENT B0, `(.L_x_1599) ;  /* 0x000000d000007945 */ /* 0x000fe60003800200 */
[----:B------:R-:W-:-:S13]  /*03e0*/  ISETP.GE.U32.AND P0, PT, R19, R10, PT ;  /* 0x0000000a1300720c */ /* 0x000fda0003f06070 */
[----:B0-----:R-:W-:Y:S05]  /*03f0*/  @P0 BRA `(.L_x_1600) ;  /* 0x0000000000280947 */ /* 0x001fea0003800000 */
[C---:B------:R-:W-:Y:S01]  /*0400*/  IMAD R5, R10.reuse, 0x4, R2 ;  /* 0x000000040a057824 */ /* 0x040fe200078e0202 */
[----:B------:R-:W-:Y:S05]  /*0410*/  LDS R6, [R2] ;  /* 0x0000000002067984 */ /* 0x000fea0000000800 */
[----:B------:R-:W0:Y:S02]  /*0420*/  LDS R5, [R5] ;  /* 0x0000000005057984 */ /* 0x000e240000000800 */
[----:B0-----:R-:W-:Y:S01]  /*0430*/  IADD3 R7, PT, PT, R5, R6, RZ ;  /* 0x0000000605077210 */ /* 0x001fe20007ffe0ff */
[----:B------:R-:W-:-:S04]  /*0440*/  IMAD R6, R10, 0x4, R3 ;  /* 0x000000040a067824 */ /* 0x000fc800078e0203 */
[----:B------:R-:W-:Y:S04]  /*0450*/  STS [R2], R7 ;  /* 0x0000000702007388 */ /* 0x000fe80000000800 */
[----:B------:R-:W-:Y:S04]  /*0460*/  LDS R6, [R6] ;  /* 0x0000000006067984 */ /* 0x000fe80000000800 */
[----:B------:R-:W0:Y:S02]  /*0470*/  LDS R9, [R3] ;  /* 0x0000000003097984 */ /* 0x000e240000000800 */
[----:B0-----:R-:W-:-:S05]  /*0480*/  IADD3 R8, PT, PT, R6, R9, RZ ;  /* 0x0000000906087210 */ /* 0x001fca0007ffe0ff */
[----:B------:R0:W-:Y:S02]  /*0490*/  STS [R3], R8 ;  /* 0x0000000803007388 */ /* 0x0001e40000000800 */
.L_x_1600:
[----:B------:R-:W-:Y:S05]  /*04a0*/  BSYNC.RECONVERGENT B0 ;  /* 0x0000000000007941 */ /* 0x000fea0003800200 */
.L_x_1599:
[----:B------:R-:W-:Y:S01]  /*04b0*/  BAR.SYNC.DEFER_BLOCKING 0x0 ;  /* 0x0000000000007b1d */ /* 0x000fe20000010000 */
[----:B------:R-:W-:Y:S01]  /*04c0*/  ISETP.GT.U32.AND P0, PT, R4, 0x3, PT ;  /* 0x000000030400780c */ /* 0x000fe20003f04070 */
[----:B------:R-:W-:-:S12]  /*04d0*/  IMAD.MOV.U32 R4, RZ, RZ, R10 ;  /* 0x000000ffff047224 */ /* 0x000fd800078e000a */
[----:B------:R-:W-:Y:S05]  /*04e0*/  @P0 BRA `(.L_x_1601) ;  /* 0xfffffffc00b40947 */ /* 0x000fea000383ffff */
.L_x_1598:
[----:B------:R-:W-:-:S13]  /*04f0*/  ISETP.NE.AND P0, PT, R19, RZ, PT ;  /* 0x000000ff1300720c */ /* 0x000fda0003f05270 */
        /* <DEDUP_REMOVED lines=9> */
[----:B--2---:R-:W-:-:S03]  /*0590*/  IMAD.WIDE.U32 R4, R0, 0x4, R4 ;  /* 0x0000000400047825 */ /* 0x004fc600078e0004 */
[----:B0-----:R-:W-:Y:S04]  /*05a0*/  STG.E desc[UR8][R2.64], R7 ;  /* 0x0000000702007986 */ /* 0x001fe8000c101908 */
[----:B-1----:R-:W-:Y:S01]  /*05b0*/  STG.E desc[UR8][R4.64], R9 ;  /* 0x0000000904007986 */ /* 0x002fe2000c101908 */
[----:B------:R-:W-:Y:S05]  /*05c0*/  EXIT ;  /* 0x000000000000794d */ /* 0x000fea0003800000 */
.L_x_1602:
        /* <DEDUP_REMOVED lines=11> */
.L_x_1677:


//--------------------- .text._Z5test2PiS_S_S_S_iS_S_S_ --------------------------
	.section	.text._Z5test2PiS_S_S_S_iS_S_S_,"ax",@progbits
	.align	128
        .global         _Z5test2PiS_S_S_S_iS_S_S_
        .type           _Z5test2PiS_S_S_S_iS_S_S_,@function
        .size           _Z5test2PiS_S_S_S_iS_S_S_,(.L_x_1678 - _Z5test2PiS_S_S_S_iS_S_S_)
        .other          _Z5test2PiS_S_S_S_iS_S_S_,@"STO_CUDA_ENTRY STV_DEFAULT"
_Z5test2PiS_S_S_S_iS_S_S_:
.text._Z5test2PiS_S_S_S_iS_S_S_:
[----:B------:R-:W0:Y:S08]  /*0000*/  LDC R1, c[0x0][0x37c] ;  /* 0x0000df00ff017b82 */ /* 0x000e300000000800 */
[----:B------:R-:W1:Y:S01]  /*0010*/  LDC R0, c[0x0][0x3a8] ;  /* 0x0000ea00ff007b82 */ /* 0x000e620000000800 */
[----:B------:R-:W2:Y:S01]  /*0020*/  LDCU UR4, c[0x0][0x2f8] ;  /* 0x00005f00ff0477ac */ /* 0x000ea20008000800 */
[----:B0-----:R-:W-:Y:S01]  /*0030*/  IADD3 R1, PT, PT, R1, -0x10, RZ ;  /* 0xfffffff001017810 */ /* 0x001fe20007ffe0ff */
[----:B------:R-:W0:Y:S03]  /*0040*/  LDCU UR5, c[0x0][0x2fc] ;  /* 0x00005f80ff0577ac */ /* 0x000e260008000800 */
[----:B--2---:R-:W-:-:S02]  /*0050*/  IADD3 R26, P1, PT, R1, UR4, RZ ;  /* 0x00000004011a7c10 */ /* 0x004fc4000ff3e0ff */
[----:B-1----:R-:W-:-:S13]  /*0060*/  ISETP.GE.AND P0, PT, R0, 0x1, PT ;  /* 0x000000010000780c */ /* 0x002fda0003f06270 */
[----:B0-----:R-:W-:Y:S05]  /*0070*/  @!P0 EXIT ;  /* 0x000000000000894d */ /* 0x001fea0003800000 */
[----:B------:R-:W-:Y:S01]  /*0080*/  IADD3.X R2, PT, PT, RZ, UR5, RZ, P1, !PT ;  /* 0x00000005ff027c10 */ /* 0x000fe20008ffe4ff */
[----:B------:R-:W-:Y:S01]  /*0090*/  IMAD.MOV.U32 R16, RZ, RZ, RZ ;  /* 0x000000ffff107224 */ /* 0x000fe200078e00ff */
[----:B------:R-:W0:Y:S06]  /*00a0*/  LDCU.64 UR36, c[0x0][0x358] ;  /* 0x00006b00ff2477ac */ /* 0x000e2c0008000a00 */
.L_x_1611:
[----:B0-----:R-:W1:Y:S02]  /*00b0*/  LDC.64 R30, c[0x0][0x3b0] ;  /* 0x0000ec00ff1e7b82 */ /* 0x001e640000000a00 */
[----:B-1----:R-:W-:-:S05]  /*00c0*/  IMAD.WIDE.U32 R30, R16, 0x4, R30 ;  /* 0x00000004101e7825 */ /* 0x002fca00078e001e */
[----:B0-----:R-:W2:Y:S01]  /*00d0*/  LDG.E R0, desc[UR36][R30.64] ;  /* 0x000000241e007981 */ /* 0x001ea2000c1e1900 */
[----:B------:R-:W-:Y:S01]  /*00e0*/  BSSY.RECONVERGENT B8, `(.L_x_1603) ;  /* 0x000003a000087945 */ /* 0x000fe20003800200 */
[----:B--2---:R-:W-:-:S13]  /*00f0*/  ISETP.GE.AND P0, PT, R0, 0x1, PT ;  /* 0x000000010000780c */ /* 0x004fda0003f06270 */
[----:B------:R-:W-:Y:S05]  /*0100*/  @!P0 BRA `(.L_x_1604) ;  /* 0x0000000000dc8947 */ /* 0x000fea0003800000 */
[----:B------:R-:W0:Y:S08]  /*0110*/  LDC.64 R28, c[0x0][0x3c0] ;  /* 0x0000f000ff1c7b82 */ /* 0x000e300000000a00 */
[----:B------:R-:W1:Y:S08]  /*0120*/  LDC.64 R24, c[0x0][0x3a0] ;  /* 0x0000e800ff187b82 */ /* 0x000e700000000a00 */
[----:B------:R-:W2:Y:S01]  /*0130*/  LDC.64 R22, c[0x0][0x388] ;  /* 0x0000e200ff167b82 */ /* 0x000ea20000000a00 */
[----:B0-----:R-:W-:-:S05]  /*0140*/  IMAD.WIDE.U32 R28, R16, 0x4, R28 ;  /* 0x00000004101c7825 */ /* 0x001fca00078e001c */
[----:B------:R0:W5:Y:S01]  /*0150*/  LDG.E R6, desc[UR36][R28.64] ;  /* 0x000000241c067981 */ /* 0x000162000c1e1900 */
[----:B------:R-:W-:Y:S02]  /*0160*/  HFMA2 R27, -RZ, RZ, 0, 0 ;  /* 0x00000000ff1b7431 */ /* 0x000fe400000001ff */
[----:B-1----:R-:W-:-:S04]  /*0170*/  IMAD.WIDE.U32 R24, R16, 0x4, R24 ;  /* 0x0000000410187825 */ /* 0x002fc800078e0018 */
[----:B0-2---:R-:W-:-:S07]  /*0180*/  IMAD.WIDE.U32 R22, R16, 0x4, R22 ;  /* 0x0000000410167825 */ /* 0x005fce00078e0016 */
.L_x_1610:
[----:B0-----:R-:W0:Y:S01]  /*0190*/  LDC.64 R4, c[0x0][0x3b8] ;  /* 0x0000ee00ff047b82 */ /* 0x001e220000000a00 */
[----:B-----5:R-:W-:-:S04]  /*01a0*/  IMAD.IADD R3, R6, 0x1, R27 ;  /* 0x0000000106037824 */ /* 0x020fc800078e021b */
[----:B0-----:R-:W-:-:S06]  /*01b0*/  IMAD.WIDE R4, R3, 0x4, R4 ;  /* 0x0000000403047825 */ /* 0x001fcc00078e0204 */
[----:B------:R-:W2:Y:S01]  /*01c0*/  LDG.E R4, desc[UR36][R4.64] ;  /* 0x0000002404047981 */ /* 0x000ea2000c1e1900 */
[----:B------:R-:W-:Y:S01]  /*01d0*/  BSSY.RECONVERGENT B7, `(.L_x_1605) ;  /* 0x0000027000077945 */ /* 0x000fe20003800200 */
[----:B--2---:R-:W-:-:S13]  /*01e0*/  ISETP.GE.AND P0, PT, R4, 0x1, PT ;  /* 0x000000010400780c */ /* 0x004fda0003f06270 */
[----:B------:R-:W-:Y:S05]  /*01f0*/  @!P0 BRA `(.L_x_1606) ;  /* 0x0000000000908947 */ /* 0x000fea0003800000 */
[----:B------:R-:W-:Y:S01]  /*0200*/  BSSY.RECONVERGENT B6, `(.L_x_1607) ;  /* 0x0000022000067945 */ /* 0x000fe20003800200 */
[----:B------:R-:W-:-:S07]  /*0210*/  MOV R18, RZ ;  /* 0x000000ff00127202 */ /* 0x000fce0000000f00 */
.L_x_1609:
[----:B------:R-:W2:Y:S01]  /*0220*/  LDG.E R0, desc[UR36][R22.64] ;  /* 0x0000002416007981 */ /* 0x000ea2000c1e1900 */
[----:B------:R-:W0:Y:S08]  /*0230*/  LDC.64 R4, c[0x0][0x390] ;  /* 0x0000e400ff047b82 */ /* 0x000e300000000a00 */
[----:B------:R-:W1:Y:S08]  /*0240*/  LDC.64 R10, c[0x0][0x398] ;  /* 0x0000e600ff0a7b82 */ /* 0x000e700000000a00 */
[----:B------:R-:W3:Y:S01]  /*0250*/  LDC.64 R12, c[0x0][0x380] ;  /* 0x0000e000ff0c7b82 */ /* 0x000ee20000000a00 */
[----:B------:R-:W-:Y:S01]  /*0260*/  MOV R8, 0x1e8 ;  /* 0x000001e800087802 */ /* 0x000fe20000000f00 */
[----:B------:R-:W4:Y:S01]  /*0270*/  LDCU.64 UR4, c[0x4][0x170] ;  /* 0x01002e00ff0477ac */ /* 0x000f220008000a00 */
[----:B--2---:R-:W-:-:S02]  /*0280*/  IMAD.IADD R3, R0, 0x1, R27 ;  /* 0x0000000100037824 */ /* 0x004fc400078e021b */
[----:B------:R-:W2:Y:S02]  /*0290*/  LDG.E R0, desc[UR36][R24.64] ;  /* 0x0000002418007981 */ /* 0x000ea4000c1e1900 */
[----:B0-----:R-:W-:-:S06]  /*02a0*/  IMAD.WIDE R4, R3, 0x4, R4 ;  /* 0x0000000403047825 */ /* 0x001fcc00078e0204 */
[----:B------:R-:W5:Y:S01]  /*02b0*/  LDG.E R5, desc[UR36][R4.64] ;  /* 0x0000002404057981 */ /* 0x000f62000c1e1900 */
[----:B--2---:R-:W-:Y:S01]  /*02c0*/  IADD3 R3, PT, PT, R0, R27, RZ ;  /* 0x0000001b00037210 */ /* 0x004fe20007ffe0ff */
[----:B-----5:R-:W-:-:S04]  /*02d0*/  IMAD.IADD R7, R5, 0x1, R18 ;  /* 0x0000000105077824 */ /* 0x020fc800078e0212 */
[----:B-1----:R-:W-:-:S04]  /*02e0*/  IMAD.WIDE R10, R3, 0x4, R10 ;  /* 0x00000004030a7825 */ /* 0x002fc800078e020a */
[----:B---3--:R-:W-:Y:S01]  /*02f0*/  IMAD.WIDE R12, R7, 0x4, R12 ;  /* 0x00000004070c7825 */ /* 0x008fe200078e020c */
[----:B------:R-:W2:Y:S04]  /*0300*/  LDG.E R17, desc[UR36][R10.64] ;  /* 0x000000240a117981 */ /* 0x000ea8000c1e1900 */
[----:B------:R-:W2:Y:S01]  /*0310*/  LDG.E R19, desc[UR36][R12.64] ;  /* 0x000000240c137981 */ /* 0x000ea2000c1e1900 */
[----:B------:R-:W0:Y:S01]  /*0320*/  LDC.64 R8, c[0x4][R8] ;  /* 0x0100000008087b82 */ /* 0x000e220000000a00 */
[----:B----4-:R-:W-:Y:S01]  /*0330*/  MOV R4, UR4 ;  /* 0x0000000400047c02 */ /* 0x010fe20008000f00 */
[----:B------:R-:W-:Y:S01]  /*0340*/  IMAD.U32 R5, RZ, RZ, UR5 ;  /* 0x00000005ff057e24 */ /* 0x000fe2000f8e00ff */
[----:B------:R-:W-:Y:S01]  /*0350*/  MOV R6, R26 ;  /* 0x0000001a00067202 */ /* 0x000fe20000000f00 */
[----:B------:R-:W-:Y:S01]  /*0360*/  IMAD.MOV.U32 R7, RZ, RZ, R2 ;  /* 0x000000ffff077224 */ /* 0x000fe200078e0002 */
[----:B0-2---:R1:W-:Y:S06]  /*0370*/  STL.128 [R1], R16 ;  /* 0x0000001001007387 */ /* 0x0053ec0000100c00 */
[----:B------:R-:W-:-:S07]  /*0380*/  LEPC R20, `(.L_x_1608) ;  /* 0x000000001014794e */ /* 0x000fce0000000000 */
[----:B-1----:R-:W-:Y:S05]  /*0390*/  CALL.ABS.NOINC R8 ;  /* 0x0000000008007343 */ /* 0x002fea0003c00000 */
.L_x_1608:
[----:B------:R-:W2:Y:S01]  /*03a0*/  LDG.E R6, desc[UR36][R28.64] ;  /* 0x000000241c067981 */ /* 0x000ea2000c1e1900 */
[----:B------:R-:W0:Y:S01]  /*03b0*/  LDC.64 R4, c[0x0][0x3b8] ;  /* 0x0000ee00ff047b82 */ /* 0x000e220000000a00 */
[----:B--2---:R-:W-:-:S05]  /*03c0*/  IADD3 R3, PT, PT, R6, R27, RZ ;  /* 0x0000001b06037210 */ /* 0x004fca0007ffe0ff */
[----:B0-----:R-:W-:-:S06]  /*03d0*/  IMAD.WIDE R4, R3, 0x4, R4 ;  /* 0x0000000403047825 */ /* 0x001fcc00078e0204 */
[----:B------:R-:W2:Y:S01]  /*03e0*/  LDG.E R5, desc[UR36][R4.64] ;  /* 0x0000002404057981 */ /* 0x000ea2000c1e1900 */
[----:B------:R-:W-:-:S05]  /*03f0*/  VIADD R18, R18, 0x1 ;  /* 0x0000000112127836 */ /* 0x000fca0000000000 */
[----:B--2---:R-:W-:-:S13]  /*0400*/  ISETP.GE.AND P0, PT, R18, R5, PT ;  /* 0x000000051200720c */ /* 0x004fda0003f06270 */
[----:B------:R-:W-:Y:S05]  /*0410*/  @!P0 BRA `(.L_x_1609) ;  /* 0xfffffffc00808947 */ /* 0x000fea000383ffff */
[----:B------:R-:W-:Y:S05]  /*0420*/  BSYNC.RECONVERGENT B6 ;  /* 0x0000000000067941 */ /* 0x000fea0003800200 */
.L_x_1607:
[----:B------:R0:W5:Y:S02]  /*0430*/  LDG.E R0, desc[UR36][R30.64] ;  /* 0x000000241e007981 */ /* 0x000164000c1e1900 */
.L_x_1606:
[----:B------:R-:W-:Y:S05]  /*0440*/  BSYNC.RECONVERGENT B7 ;  /* 0x0000000000077941 */ /* 0x000fea0003800200 */
.L_x_1605:
[----:B------:R-:W-:-:S04]  /*0450*/  IADD3 R27, PT, PT, R27, 0x1, RZ ;  /* 0x000000011b1b7810 */ /* 0x000fc80007ffe0ff */
[----:B-----5:R-:W-:-:S13]  /*0460*/  ISETP.GE.AND P0, PT, R27, R0, PT ;  /* 0x000000001b00720c */ /* 0x020fda0003f06270 */
[----:B------:R-:W-:Y:S05]  /*0470*/  @!P0 BRA `(.L_x_1610) ;  /* 0xfffffffc00448947 */ /* 0x000fea000383ffff */
.L_x_1604:
[----:B------:R-:W-:Y:S05]  /*0480*/  BSYNC.RECONVERGENT B8 ;  /* 0x0000000000087941 */ /* 0x000fea0003800200 */
.L_x_1603:
[----:B------:R-:W1:Y:S01]  /*0490*/  LDCU UR4, c[0x0][0x3a8] ;  /* 0x00007500ff0477ac */ /* 0x000e620008000800 */
[----:B------:R-:W-:-:S05]  /*04a0*/  VIADD R16, R16, 0x1 ;  /* 0x0000000110107836 */ /* 0x000fca0000000000 */
[----:B-1----:R-:W-:-:S13]  /*04b0*/  ISETP.NE.AND P0, PT, R16, UR4, PT ;  /* 0x0000000410007c0c */ /* 0x002fda000bf05270 */
[----:B------:R-:W-:Y:S05]  /*04c0*/  @P0 BRA `(.L_x_1611) ;  /* 0xfffffff800f80947 */ /* 0x000fea000383ffff */
[----:B------:R-:W-:Y:S05]  /*04d0*/  EXIT ;  /* 0x000000000000794d */ /* 0x000fea0003800000 */
.L_x_1612:
        /* <DEDUP_REMOVED lines=10> */
.L_x_1678:


//--------------------- .text._Z5test1PiS_S_S_S_S_i --------------------------
	.section	.text._Z5test1PiS_S_S_S_S_i,"ax",@progbits
	.align	128
        .global         _Z5test1PiS_S_S_S_S_i
        .type           _Z5test1PiS_S_S_S_S_i,@function
        .size           _Z5test1PiS_S_S_S_S_i,(.L_x_1679 - _Z5test1PiS_S_S_S_S_i)
        .other          _Z5test1PiS_S_S_S_S_i,@"STO_CUDA_ENTRY STV_DEFAULT"
_Z5test1PiS_S_S_S_S_i:
.text._Z5test1PiS_S_S_S_S_i:
[----:B------:R-:W0:Y:S01]  /*0000*/  LDC R1, c[0x0][0x37c] ;  /* 0x0000df00ff017b82 */ /* 0x000e220000000800 */
[----:B------:R-:W1:Y:S01]  /*0010*/  LDCU UR6, c[0x0][0x3b0] ;  /* 0x00007600ff0677ac */ /* 0x000e620008000800 */
[----:B0-----:R-:W-:Y:S01]  /*0020*/  VIADD R1, R1, 0xfffffff0 ;  /* 0xfffffff001017836 */ /* 0x001fe20000000000 */
[----:B------:R-:W0:Y:S01]  /*0030*/  LDCU UR4, c[0x0][0x2f8] ;  /* 0x00005f00ff0477ac */ /* 0x000e220008000800 */
[----:B------:R-:W2:Y:S01]  /*0040*/  LDCU UR5, c[0x0][0x2fc] ;  /* 0x00005f80ff0577ac */ /* 0x000ea20008000800 */
[----:B-1----:R-:W-:Y:S02]  /*0050*/  IMAD.U32 R0, RZ, RZ, UR6 ;  /* 0x00000006ff007e24 */ /* 0x002fe4000f8e00ff */
[----:B0-----:R-:W-:-:S03]  /*0060*/  IADD3 R23, P1, PT, R1, UR4, RZ ;  /* 0x0000000401177c10 */ /* 0x001fc6000ff3e0ff */
[----:B------:R-:W-:Y:S02]  /*0070*/  ISETP.GE.AND P0, PT, R0, 0x1, PT ;  /* 0x000000010000780c */ /* 0x000fe40003f06270 */
[----:B--2---:R-:W-:-:S11]  /*0080*/  IMAD.X R22, RZ, RZ, UR5, P1 ;  /* 0x00000005ff167e24 */ /* 0x004fd600088e06ff */
[----:B------:R-:W-:Y:S05]  /*0090*/  @!P0 BRA `(.L_x_1613) ;  /* 0x0000000000d88947 */ /* 0x000fea0003800000 */
[----:B------:R-:W-:Y:S01]  /*00a0*/  HFMA2 R2, -RZ, RZ, 0, 0 ;  /* 0x00000000ff027431 */ /* 0x000fe200000001ff */
[----:B------:R-:W-:Y:S01]  /*00b0*/  BSSY.RECONVERGENT B8, `(.L_x_1613) ;  /* 0x0000034000087945 */ /* 0x000fe20003800200 */
[----:B------:R-:W0:Y:S05]  /*00c0*/  LDCU.64 UR36, c[0x0][0x358] ;  /* 0x00006b00ff2477ac */ /* 0x000e2a0008000a00 */
.L_x_1619:
[----:B------:R-:W1:Y:S02]  /*00d0*/  LDC.64 R18, c[0x0][0x3a8] ;  /* 0x0000ea00ff127b82 */ /* 0x000e640000000a00 */
[----:B-1----:R-:W-:-:S05]  /*00e0*/  IMAD.WIDE.U32 R18, R2, 0x4, R18 ;  /* 0x0000000402127825 */ /* 0x002fca00078e0012 */
[----:B0-----:R-:W2:Y:S01]  /*00f0*/  LDG.E R0, desc[UR36][R18.64] ;  /* 0x0000002412007981 */ /* 0x001ea2000c1e1900 */
[----:B------:R-:W-:Y:S01]  /*0100*/  BSSY.RECONVERGENT B7, `(.L_x_1614) ;  /* 0x000001f000077945 */ /* 0x000fe20003800200 */
[----:B--2---:R-:W-:-:S13]  /*0110*/  ISETP.GE.AND P0, PT, R0, 0x1, PT ;  /* 0x000000010000780c */ /* 0x004fda0003f06270 */
[----:B------:R-:W-:Y:S05]  /*0120*/  @!P0 BRA `(.L_x_1615) ;  /* 0x0000000000708947 */ /* 0x000fea0003800000 */
[----:B------:R-:W0:Y:S02]  /*0130*/  LDCU.64 UR4, c[0x0][0x3a0] ;  /* 0x00007400ff0477ac */ /* 0x000e240008000a00 */
[----:B0-----:R-:W-:-:S04]  /*0140*/  LEA R16, P0, R2, UR4, 0x2 ;  /* 0x0000000402107c11 */ /* 0x001fc8000f8010ff */
[----:B------:R-:W-:-:S05]  /*0150*/  LEA.HI.X R17, R2, UR5, RZ, 0x2, P0 ;  /* 0x0000000502117c11 */ /* 0x000fca00080f14ff */
[----:B------:R-:W2:Y:S01]  /*0160*/  LDG.E R3, desc[UR36][R16.64] ;  /* 0x0000002410037981 */ /* 0x000ea2000c1e1900 */
[----:B------:R-:W-:Y:S01]  /*0170*/  BSSY.RECONVERGENT B6, `(.L_x_1615) ;  /* 0x0000017000067945 */ /* 0x000fe20003800200 */
[----:B--2---:R-:W-:-:S07]  /*0180*/  IMAD.MOV.U32 R24, RZ, RZ, R3 ;  /* 0x000000ffff187224 */ /* 0x004fce00078e0003 */
.L_x_1617:
[----:B------:R-:W0:Y:S01]  /*0190*/  LDC.64 R8, c[0x0][0x380] ;  /* 0x0000e000ff087b82 */ /* 0x000e220000000a00 */
[C---:B------:R-:W-:Y:S01]  /*01a0*/  IMAD.IADD R3, R24.reuse, 0x1, -R3 ;  /* 0x0000000118037824 */ /* 0x040fe200078e0a03 */
[----:B------:R-:W-:Y:S01]  /*01b0*/  MOV R0, 0x1e8 ;  /* 0x000001e800007802 */ /* 0x000fe20000000f00 */
[----:B------:R-:W1:Y:S01]  /*01c0*/  LDCU.64 UR4, c[0x4][0x158] ;  /* 0x01002b00ff0477ac */ /* 0x000e620008000a00 */
[----:B0-----:R-:W-:-:S06]  /*01d0*/  IMAD.WIDE R8, R24, 0x4, R8 ;  /* 0x0000000418087825 */ /* 0x001fcc00078e0208 */
[----:B------:R-:W2:Y:S01]  /*01e0*/  LDG.E R8, desc[UR36][R8.64] ;  /* 0x0000002408087981 */ /* 0x000ea2000c1e1900 */
[----:B------:R0:W3:Y:S01]  /*01f0*/  LDC.64 R10, c[0x4][R0] ;  /* 0x01000000000a7b82 */ /* 0x0000e20000000a00 */
[----:B-1----:R-:W-:Y:S01]  /*0200*/  MOV R4, UR4 ;  /* 0x0000000400047c02 */ /* 0x002fe20008000f00 */
[----:B------:R-:W-:Y:S01]  /*0210*/  IMAD.U32 R5, RZ, RZ, UR5 ;  /* 0x00000005ff057e24 */ /* 0x000fe2000f8e00ff */
[----:B------:R0:W-:Y:S01]  /*0220*/  STL.64 [R1], R2 ;  /* 0x0000000201007387 */ /* 0x0001e20000100a00 */
[----:B------:R-:W-:Y:S01]  /*0230*/  IMAD.MOV.U32 R6, RZ, RZ, R23 ;  /* 0x000000ffff067224 */ /* 0x000fe200078e0017 */
[----:B------:R-:W-:Y:S02]  /*0240*/  MOV R7, R22 ;  /* 0x0000001600077202 */ /* 0x000fe40000000f00 */
[----:B--23--:R0:W-:Y:S05]  /*0250*/  STL [R1+0x8], R8 ;  /* 0x0000080801007387 */ /* 0x00c1ea0000100800 */
[----:B------:R-:W-:-:S07]  /*0260*/  LEPC R20, `(.L_x_1616) ;  /* 0x000000001014794e */ /* 0x000fce0000000000 */
[----:B0-----:R-:W-:Y:S05]  /*0270*/  CALL.ABS.NOINC R10 ;  /* 0x000000000a007343 */ /* 0x001fea0003c00000 */
.L_x_1616:
[----:B------:R-:W2:Y:S04]  /*0280*/  LDG.E R3, desc[UR36][R16.64] ;  /* 0x0000002410037981 */ /* 0x000ea8000c1e1900 */
[----:B------:R-:W2:Y:S01]  /*0290*/  LDG.E R0, desc[UR36][R18.64] ;  /* 0x0000002412007981 */ /* 0x000ea2000c1e1900 */
[----:B------:R-:W-:Y:S02]  /*02a0*/  VIADD R24, R24, 0x1 ;  /* 0x0000000118187836 */ /* 0x000fe40000000000 */
[----:B--2---:R-:W-:-:S05]  /*02b0*/  IMAD.IADD R5, R3, 0x1, R0 ;  /* 0x0000000103057824 */ /* 0x004fca00078e0200 */
[----:B------:R-:W-:-:S13]  /*02c0*/  ISETP.GE.AND P0, PT, R24, R5, PT ;  /* 0x000000051800720c */ /* 0x000fda0003f06270 */
[----:B------:R-:W-:Y:S05]  /*02d0*/  @!P0 BRA `(.L_x_1617) ;  /* 0xfffffffc00ac8947 */ /* 0x000fea000383ffff */
[----:B------:R-:W-:Y:S05]  /*02e0*/  BSYNC.RECONVERGENT B6 ;  /* 0x0000000000067941 */ /* 0x000fea0003800200 */
.L_x_1615:
[----:B------:R-:W-:Y:S05]  /*02f0*/  BSYNC.RECONVERGENT B7 ;  /* 0x0000000000077941 */ /* 0x000fea0003800200 */
.L_x_1614:
[----:B------:R-:W-:Y:S01]  /*0300*/  MOV R3, 0x1e8 ;  /* 0x000001e800037802 */ /* 0x000fe20000000f00 */
[----:B------:R0:W-:Y:S01]  /*0310*/  STL [R1], R0 ;  /* 0x0000000001007387 */ /* 0x0001e20000100800 */
[----:B------:R-:W1:Y:S01]  /*0320*/  LDCU.64 UR4, c[0x4][0x160] ;  /* 0x01002c00ff0477ac */ /* 0x000e620008000a00 */
[----:B------:R-:W-:Y:S01]  /*0330*/  IMAD.MOV.U32 R6, RZ, RZ, R23 ;  /* 0x000000ffff067224 */ /* 0x000fe200078e0017 */
[----:B------:R0:W2:Y:S01]  /*0340*/  LDC.64 R8, c[0x4][R3] ;  /* 0x0100000003087b82 */ /* 0x0000a20000000a00 */
[----:B------:R-:W-:Y:S02]  /*0350*/  MOV R7, R22 ;  /* 0x0000001600077202 */ /* 0x000fe40000000f00 */
[----:B-1----:R-:W-:Y:S01]  /*0360*/  MOV R4, UR4 ;  /* 0x0000000400047c02 */ /* 0x002fe20008000f00 */
[----:B0-----:R-:W-:-:S07]  /*0370*/  IMAD.U32 R5, RZ, RZ, UR5 ;  /* 0x00000005ff057e24 */ /* 0x001fce000f8e00ff */
[----:B------:R-:W-:-:S07]  /*0380*/  LEPC R20, `(.L_x_1618) ;  /* 0x000000001014794e */ /* 0x000fce0000000000 */
[----:B--2---:R-:W-:Y:S05]  /*0390*/  CALL.ABS.NOINC R8 ;  /* 0x0000000008007343 */ /* 0x004fea0003c00000 */
.L_x_1618:
[----:B------:R-:W0:Y:S01]  /*03a0*/  LDCU UR4, c[0x0][0x3b0] ;  /* 0x00007600ff0477ac */ /* 0x000e220008000800 */
[----:B------:R-:W-:Y:S02]  /*03b0*/  VIADD R2, R2, 0x1 ;  /* 0x0000000102027836 */ /* 0x000fe40000000000 */
[----:B0-----:R-:W-:-:S05]  /*03c0*/  IMAD.U32 R0, RZ, RZ, UR4 ;  /* 0x00000004ff007e24 */ /* 0x001fca000f8e00ff */
[----:B------:R-:W-:-:S13]  /*03d0*/  ISETP.NE.AND P0, PT, R2, R0, PT ;  /* 0x000000000200720c */ /* 0x000fda0003f05270 */
[----:B------:R-:W-:Y:S05]  /*03e0*/  @P0 BRA `(.L_x_1619) ;  /* 0xfffffffc00380947 */ /* 0x000fea000383ffff */
[----:B------:R-:W-:Y:S05]  /*03f0*/  BSYNC.RECONVERGENT B8 ;  /* 0x0000000000087941 */ /* 0x000fea0003800200 */
.L_x_1613:
[----:B------:R-:W-:Y:S01]  /*0400*/  MOV R2, 0x1e8 ;  /* 0x000001e800027802 */ /* 0x000fe20000000f00 */
[----:B------:R0:W-:Y:S01]  /*0410*/  STL [R1], R0 ;  /* 0x0000000001007387 */ /* 0x0001e20000100800 */
[----:B------:R-:W1:Y:S01]  /*0420*/  LDCU.64 UR4, c[0x4][0x168] ;  /* 0x01002d00ff0477ac */ /* 0x000e620008000a00 */
[----:B------:R-:W-:Y:S01]  /*0430*/  IMAD.MOV.U32 R6, RZ, RZ, R23 ;  /* 0x000000ffff067224 */ /* 0x000fe200078e0017 */
[----:B------:R-:W-:Y:S02]  /*0440*/  MOV R7, R22 ;  /* 0x0000001600077202 */ /* 0x000fe40000000f00 */
[----:B------:R-:W2:Y:S01]  /*0450*/  LDC.64 R2, c[0x4][R2] ;  /* 0x0100000002027b82 */ /* 0x000ea20000000a00 */
[----:B-1----:R-:W-:Y:S01]  /*0460*/  MOV R4, UR4 ;  /* 0x0000000400047c02 */ /* 0x002fe20008000f00 */
[----:B0-----:R-:W-:-:S07]  /*0470*/  IMAD.U32 R5, RZ, RZ, UR5 ;  /* 0x00000005ff057e24 */ /* 0x001fce000f8e00ff */
[----:B------:R-:W-:-:S07]  /*0480*/  LEPC R20, `(.L_x_1620) ;  /* 0x000000001014794e */ /* 0x000fce0000000000 */
[----:B--2---:R-:W-:Y:S05]  /*0490*/  CALL.ABS.NOINC R2 ;  /* 0x0000000002007343 */ /* 0x004fea0003c00000 */
.L_x_1620:
[----:B------:R-:W-:Y:S05]  /*04a0*/  EXIT ;  /* 0x000000000000794d */ /* 0x000fea0003800000 */
.L_x_1621:
        /* <DEDUP_REMOVED lines=13> */
.L_x_1679:


//--------------------- .nv.global.init           --------------------------
	.section	.nv.global.init,"aw",@progbits
.nv.global.init:
	.type		$str$7,@object
	.size		$str$7,($str$11 - $str$7)
$str$7:
        /*0000*/ 	.byte	0x0a, 0x00
	.type		$str$11,@object
	.size		$str$11,($str$2 - $str$11)
$str$11:
        /*0002*/ 	.byte	0x0a, 0x0a, 0x00
	.type		$str$2,@object
	.size		$str$2,($str$6 - $str$2)
$str$2:
        /*0005*/ 	.byte	0x25, 0x64, 0x0a, 0x00
	.type		$str$6,@object
	.size		$str$6,($str$16 - $str$6)
$str$6:
        /*0009*/ 	.byte	0x25, 0x64, 0x20, 0x00
	.type		$str$16,@object
	.size		$str$16,($str$15 - $str$16)
$str$16:
        /*000d*/ 	.byte	0x64, 0x5f, 0x72, 0x75, 0x3a, 0x00
	.type		$str$15,@object
	.size		$str$15,($str$14 - $str$15)
$str$15:
        /*0013*/ 	.byte	0x64, 0x5f, 0x69, 0x75, 0x3a, 0x00
	.type		$str$14,@object
	.size		$str$14,($str$13 - $str$14)
$str$14:
        /*0019*/ 	.byte	0x64, 0x5f, 0x74, 0x69, 0x64, 0x3a, 0x00
	.type		$str$13,@object
	.size		$str$13,($str$17 - $str$13)
$str$13:
        /*0020*/ 	.byte	0x64, 0x5f, 0x69, 0x74, 0x65, 0x6d, 0x3a, 0x00
	.type		$str$17,@object
	.size		$str$17,($str - $str$17)
$str$17:
        /*0028*/ 	.byte	0x6f, 0x66, 0x66, 0x73, 0x65, 0x74, 0x20, 0x25, 0x64, 0x20, 0x00
	.type		$str,@object
	.size		$str,($str$1 - $str)
$str:
        /*0033*/ 	.byte	0x69, 0x5b, 0x25, 0x64, 0x5d, 0x6a, 0x5b, 0x25, 0x64, 0x5d, 0x20, 0x3d, 0x20, 0x25, 0x64, 0x20
        /*0043*/ 	.byte	0x00
	.type		$str$1,@object
	.size		$str$1,($str$10 - $str$1)
$str$1:
        /*0044*/ 	.byte	0x73, 0x65, 0x71, 0x75, 0x65, 0x6e, 0x63, 0x65, 0x5f, 0x6c, 0x65, 0x6e, 0x3a, 0x25, 0x64, 0x0a
        /*0054*/ 	.byte	0x00
	.type		$str$10,@object
	.size		$str$10,($str$9 - $str$10)
$str$10:
        /*0055*/ 	.byte	0x64, 0x5f, 0x74, 0x72, 0x65, 0x65, 0x5f, 0x6e, 0x6f, 0x64, 0x65, 0x5f, 0x63, 0x68, 0x61, 0x69
        /*0065*/ 	.byte	0x6e, 0x5f, 0x73, 0x69, 0x64, 0x3a, 0x00
	.type		$str$9,@object
	.size		$str$9,($str$8 - $str$9)
$str$9:
        /*006c*/ 	.byte	0x64, 0x5f, 0x74, 0x72, 0x65, 0x65, 0x5f, 0x6e, 0x6f, 0x64, 0x65, 0x5f, 0x63, 0x68, 0x61, 0x69
        /*007c*/ 	.byte	0x6e, 0x5f, 0x6f, 0x66, 0x66, 0x73, 0x65, 0x74, 0x3a, 0x00
	.type		$str$8,@object
	.size		$str$8,($str$5 - $str$8)
$str$8:
        /*0086*/ 	.byte	0x64, 0x5f, 0x74, 0x72, 0x65, 0x65, 0x5f, 0x6e, 0x6f, 0x64, 0x65, 0x5f, 0x63, 0x68, 0x61, 0x69
        /*0096*/ 	.byte	0x6e, 0x5f, 0x75, 0x74, 0x69, 0x6c, 0x69, 0x74, 0x79, 0x3a, 0x00
	.type		$str$5,@object
	.size		$str$5,($str$3 - $str$5)
$str$5:
        /*00a1*/ 	.byte	0x64, 0x5f, 0x74, 0x72, 0x65, 0x65, 0x5f, 0x6e, 0x6f, 0x64, 0x65, 0x5f, 0x63, 0x68, 0x61, 0x69
        /*00b1*/ 	.byte	0x6e, 0x5f, 0x69, 0x6e, 0x73, 0x74, 0x61, 0x6e, 0x63, 0x65, 0x3a, 0x00
	.type		$str$3,@object
	.size		$str$3,($str$12 - $str$3)
$str$3:
        /*00bd*/ 	.byte	0x69, 0x74, 0x65, 0x6d, 0x5b, 0x25, 0x64, 0x5d, 0x73, 0x69, 0x64, 0x5b, 0x25, 0x64, 0x5d, 0x69
        /*00cd*/ 	.byte	0x6e, 0x73, 0x74, 0x61, 0x6e, 0x63, 0x65, 0x5b, 0x25, 0x64, 0x5d, 0x20, 0x3d, 0x20, 0x25, 0x64
        /*00dd*/ 	.byte	0x20, 0x0a, 0x00
	.type		$str$12,@object
	.size		$str$12,($str$4 - $str$12)
$str$12:
        /*00e0*/ 	.byte	0x0a, 0x62, 0x75, 0x69, 0x6c, 0x64, 0x5f, 0x74, 0x74, 0x5f, 0x6e, 0x6f, 0x64, 0x65, 0x5f, 0x63
        /*00f0*/ 	.byte	0x68, 0x61, 0x69, 0x6e, 0x5f, 0x75, 0x74, 0x69, 0x6c, 0x69, 0x74, 0x79, 0x20, 0x65, 0x72, 0x72
        /*0100*/ 	.byte	0x6f, 0x72, 0x21, 0x21, 0x21, 0x0a, 0x00
	.type		$str$4,@object
	.size		$str$4,(.L_47 - $str$4)
$str$4:
        /*0107*/ 	.byte	0x54, 0x68, 0x72, 0x65, 0x61, 0x64, 0x20, 0x25, 0x64, 0x20, 0x65, 0x6e, 0x63, 0x6f, 0x75, 0x6e
        /*0117*/ 	.byte	0x74, 0x65, 0x72, 0x65, 0x64, 0x20, 0x61, 0x6e, 0x20, 0x65, 0x72, 0x72, 0x6f, 0x72, 0x20, 0x61
        /*0127*/ 	.byte	0x6e, 0x64, 0x20, 0x69, 0x73, 0x20, 0x65, 0x78, 0x69, 0x74, 0x69, 0x6e, 0x67, 0x21, 0x0a, 0x00
.L_47:


//--------------------- .nv.shared._ZN3cub18CUB_300001_SM_10006detail6select23DeviceSelectSweepKernelINS2_10policy_hubIiiiLb0ELNS0_10SelectImplE0EE10Policy1000EN6thrust24THRUST_300001_SM_1000_NS17counting_iteratorIiNS9_11use_defaultESB_SB_EENS9_10device_ptrIiEESE_PlNS0_13ScanTileStateIiLb1EEE6is_oneNS0_8NullTypeEiNS2_19streaming_context_tIlLb1EEELS5_0EEEvT0_T1_T2_T3_T4_T5_T6_T7_iT8_NS1_7vsmem_tE --------------------------
	.section	.nv.shared._ZN3cub18CUB_300001_SM_10006detail6select23DeviceSelectSweepKernelINS2_10policy_hubIiiiLb0ELNS0_10SelectImplE0EE10Policy1000EN6thrust24THRUST_300001_SM_1000_NS17counting_iteratorIiNS9_11use_defaultESB_SB_EENS9_10device_ptrIiEESE_PlNS0_13ScanTileStateIiLb1EEE6is_oneNS0_8NullTypeEiNS2_19streaming_context_tIlLb1EEELS5_0EEEvT0_T1_T2_T3_T4_T5_T6_T7_iT8_NS1_7vsmem_tE,"aw",@nobits
	.sectionflags	@""
	.align	16
.nv.shared._ZN3cub18CUB_300001_SM_10006detail6select23DeviceSelectSweepKernelINS2_10policy_hubIiiiLb0ELNS0_10SelectImplE0EE10Policy1000EN6thrust24THRUST_300001_SM_1000_NS17counting_iteratorIiNS9_11use_defaultESB_SB_EENS9_10device_ptrIiEESE_PlNS0_13ScanTileStateIiLb1EEE6is_oneNS0_8NullTypeEiNS2_19streaming_context_tIlLb1EEELS5_0EEEvT0_T1_T2_T3_T4_T5_T6_T7_iT8_NS1_7vsmem_tE:
	.zero		29696


//--------------------- .nv.shared.reserved.0     --------------------------
	.section	.nv.shared.reserved.0,"aw",@nobits
	.weak		__nv_reservedSMEM_offset_0_alias
	.size		__nv_reservedSMEM_offset_0_alias, 0, 64
	.other		__nv_reservedSMEM_offset_0_alias,@"STO_CUDA_RESERVED_SHARED STV_DEFAULT"
__nv_reservedSMEM_offset_0_alias:
	.zero		0
	.zero		64


//--------------------- .nv.global                --------------------------
	.section	.nv.global,"aw",@nobits
.nv.global:
	.type		_ZN34_INTERNAL_5d9ca0e8_4_k_cu_0e78e4fd6thrust24THRUST_300001_SM_1000_NS3seqE,@object
	.size		_ZN34_INTERNAL_5d9ca0e8_4_k_cu_0e78e4fd6thrust24THRUST_300001_SM_1000_NS3seqE,(_ZN34_INTERNAL_5d9ca0e8_4_k_cu_0e78e4fd4cuda3std3__48in_placeE - _ZN34_INTERNAL_5d9ca0e8_4_k_cu_0e78e4fd6thrust24THRUST_300001_SM_1000_NS3seqE)
_ZN34_INTERNAL_5d9ca0e8_4_k_cu_0e78e4fd6thrust24THRUST_300001_SM_1000_NS3seqE:
	.zero		1
	.type		_ZN34_INTERNAL_5d9ca0e8_4_k_cu_0e78e4fd4cuda3std3__48in_placeE,@object
	.size		_ZN34_INTERNAL_5d9ca0e8_4_k_cu_0e78e4fd4cuda3std3__48in_placeE,(_ZN34_INTERNAL_5d9ca0e8_4_k_cu_0e78e4fd4cuda3std6ranges3__45__cpo4sizeE - _ZN34_INTERNAL_5d9ca0e8_4_k_cu_0e78e4fd4cuda3std3__48in_placeE)
_ZN34_INTERNAL_5d9ca0e8_4_k_cu_0e78e4fd4cuda3std3__48in_placeE:
	.zero		1
	.type		_ZN34_INTERNAL_5d9ca0e8_4_k_cu_0e78e4fd4cuda3std6ranges3__45__cpo4sizeE,@object
	.size		_ZN34_INTERNAL_5d9ca0e8_4_k_cu_0e78e4fd4cuda3std6ranges3__45__cpo4sizeE,(_ZN34_INTERNAL_5d9ca0e8_4_k_cu_0e78e4fd6thrust24THRUST_300001_SM_1000_NS12placeholders2_3E - _ZN34_INTERNAL_5d9ca0e8_4_k_cu_0e78e4fd4cuda3std6ranges3__45__cpo4sizeE)
_ZN34_INTERNAL_5d9ca0e8_4_k_cu_0e78e4fd4cuda3std6ranges3__45__cpo4sizeE:
	.zero		1
	.type		_ZN34_INTERNAL_5d9ca0e8_4_k_cu_0e78e4fd6thrust24THRUST_300001_SM_1000_NS12placeholders2_3E,@object
	.size		_ZN34_INTERNAL_5d9ca0e8_4_k_cu_0e78e4fd6thrust24THRUST_300001_SM_1000_NS12placeholders2_3E,(_ZN34_INTERNAL_5d9ca0e8_4_k_cu_0e78e4fd4cuda3std3__45__cpo6cbeginE - _ZN34_INTERNAL_5d9ca0e8_4_k_cu_0e78e4fd6thrust24THRUST_300001_SM_1000_NS12placeholders2_3E)
_ZN34_INTERNAL_5d9ca0e8_4_k_cu_0e78e4fd6thrust24THRUST_300001_SM_1000_NS12placeholders2_3E:
	.zero		1
	.type		_ZN34_INTERNAL_5d9ca0e8_4_k_cu_0e78e4fd4cuda3std3__45__cpo6cbeginE,@object
	.size		_ZN34_INTERNAL_5d9ca0e8_4_k_cu_0e78e4fd4cuda3std3__45__cpo6cbeginE,(_ZN34_INTERNAL_5d9ca0e8_4_k_cu_0e78e4fd4cuda3std6ranges3__45__cpo6cbeginE - _ZN34_INTERNAL_5d9ca0e8_4_k_cu_0e78e4fd4cuda3std3__45__cpo6cbeginE)
_ZN34_INTERNAL_5d9ca0e8_4_k_cu_0e78e4fd4cuda3std3__45__cpo6cbeginE:
	.zero		1
	.type		_ZN34_INTERNAL_5d9ca0e8_4_k_cu_0e78e4fd4cuda3std6ranges3__45__cpo6cbeginE,@object
	.size		_ZN34_INTERNAL_5d9ca0e8_4_k_cu_0e78e4fd4cuda3std6ranges3__45__cpo6cbeginE,(_ZN34_INTERNAL_5d9ca0e8_4_k_cu_0e78e4fd6thrust24THRUST_300001_SM_1000_NS12placeholders2_7E - _ZN34_INTERNAL_5d9ca0e8_4_k_cu_0e78e4fd4cuda3std6ranges3__45__cpo6cbeginE)
_ZN34_INTERNAL_5d9ca0e8_4_k_cu_0e78e4fd4cuda3std6ranges3__45__cpo6cbeginE:
	.zero		1
	.type		_ZN34_INTERNAL_5d9ca0e8_4_k_cu_0e78e4fd6thrust24THRUST_300001_SM_1000_NS12placeholders2_7E,@object
	.size		_ZN34_INTERNAL_5d9ca0e8_4_k_cu_0e78e4fd6thrust24THRUST_300001_SM_1000_NS12placeholders2_7E,(_ZN34_INTERNAL_5d9ca0e8_4_k_cu_0e78e4fd4cuda3std3__45__cpo7crbeginE - _ZN34_INTERNAL_5d9ca0e8_4_k_cu_0e78e4fd6thrust24THRUST_300001_SM_1000_NS12placeholders2_7E)
_ZN34_INTERNAL_5d9ca0e8_4_k_cu_0e78e4fd6thrust24THRUST_300001_SM_1000_NS12placeholders2_7E:
	.zero		1
	.type		_ZN34_INTERNAL_5d9ca0e8_4_k_cu_0e78e4fd4cuda3std3__45__cpo7crbeginE,@object
	.size		_ZN34_INTERNAL_5d9ca0e8_4_k_cu_0e78e4fd4cuda3std3__45__cpo7crbeginE,(_ZN34_INTERNAL_5d9ca0e8_4_k_cu_0e78e4fd4cuda3std6ranges3__45__cpo4nextE - _ZN34_INTERNAL_5d9ca0e8_4_k_cu_0e78e4fd4cuda3std3__45__cpo7crbeginE)
_ZN34_INTERNAL_5d9ca0e8_4_k_cu_0e78e4fd4cuda3std3__45__cpo7crbeginE:
	.zero		1
	.type		_ZN34_INTERNAL_5d9ca0e8_4_k_cu_0e78e4fd4cuda3std6ranges3__45__cpo4nextE,@object
	.size		_ZN34_INTERNAL_5d9ca0e8_4_k_cu_0e78e4fd4cuda3std6ranges3__45__cpo4nextE,(_ZN34_INTERNAL_5d9ca0e8_4_k_cu_0e78e4fd4cuda3std6ranges3__45__cpo4swapE - _ZN34_INTERNAL_5d9ca0e8_4_k_cu_0e78e4fd4cuda3std6ranges3__45__cpo4nextE)
_ZN34_INTERNAL_5d9ca0e8_4_k_cu_0e78e4fd4cuda3std6ranges3__45__cpo4nextE:
	.zero		1
	.type		_ZN34_INTERNAL_5d9ca0e8_4_k_cu_0e78e4fd4cuda3std6ranges3__45__cpo4swapE,@object
	.size		_ZN34_INTERNAL_5d9ca0e8_4_k_cu_0e78e4fd4cuda3std6ranges3__45__cpo4swapE,(_ZN34_INTERNAL_5d9ca0e8_4_k_cu_0e78e4fd6thrust24THRUST_300001_SM_1000_NS8cuda_cub10par_nosyncE - _ZN34_INTERNAL_5d9ca0e8_4_k_cu_0e78e4fd4cuda3std6ranges3__45__cpo4swapE)
_ZN34_INTERNAL_5d9ca0e8_4_k_cu_0e78e4fd4cuda3std6ranges3__45__cpo4swapE:
	.zero		1
	.type		_ZN34_INTERNAL_5d9ca0e8_4_k_cu_0e78e4fd6thrust24THRUST_300001_SM_1000_NS8cuda_cub10par_nosyncE,@object
	.size		_ZN34_INTERNAL_5d9ca0e8_4_k_cu_0e78e4fd6thrust24THRUST_300001_SM_1000_NS8cuda_cub10par_nosyncE,(_ZN34_INTERNAL_5d9ca0e8_4_k_cu_0e78e4fd6thrust24THRUST_300001_SM_1000_NS12placeholders2_9E - _ZN34_INTERNAL_5d9ca0e8_4_k_cu_0e78e4fd6thrust24THRUST_300001_SM_1000_NS8cuda_cub10par_nosyncE)
_ZN34_INTERNAL_5d9ca0e8_4_k_cu_0e78e4fd6thrust24THRUST_300001_SM_1000_NS8cuda_cub10par_nosyncE:
	.zero		1
	.type		_ZN34_INTERNAL_5d9ca0e8_4_k_cu_0e78e4fd6thrust24THRUST_300001_SM_1000_NS12placeholders2_9E,@object
	.size		_ZN34_INTERNAL_5d9ca0e8_4_k_cu_0e78e4fd6thrust24THRUST_300001_SM_1000_NS12placeholders2_9E,(_ZN34_INTERNAL_5d9ca0e8_4_k_cu_0e78e4fd4cuda3std3__436_GLOBAL__N__5d9ca0e8_4_k_cu_0e78e4fd6ignoreE - _ZN34_INTERNAL_5d9ca0e8_4_k_cu_0e78e4fd6thrust24THRUST_300001_SM_1000_NS12placeholders2_9E)
_ZN34_INTERNAL_5d9ca0e8_4_k_cu_0e78e4fd6thrust24THRUST_300001_SM_1000_NS12placeholders2_9E:
	.zero		1
	.type		_ZN34_INTERNAL_5d9ca0e8_4_k_cu_0e78e4fd4cuda3std3__436_GLOBAL__N__5d9ca0e8_4_k_cu_0e78e4fd6ignoreE,@object
	.size		_ZN34_INTERNAL_5d9ca0e8_4_k_cu_0e78e4fd4cuda3std3__436_GLOBAL__N__5d9ca0e8_4_k_cu_0e78e4fd6ignoreE,(_ZN34_INTERNAL_5d9ca0e8_4_k_cu_0e78e4fd4cuda3std6ranges3__45__cpo4dataE - _ZN34_INTERNAL_5d9ca0e8_4_k_cu_0e78e4fd4cuda3std3__436_GLOBAL__N__5d9ca0e8_4_k_cu_0e78e4fd6ignoreE)
_ZN34_INTERNAL_5d9ca0e8_4_k_cu_0e78e4fd4cuda3std3__436_GLOBAL__N__5d9ca0e8_4_k_cu_0e78e4fd6ignoreE:
	.zero		1
	.type		_ZN34_INTERNAL_5d9ca0e8_4_k_cu_0e78e4fd4cuda3std6ranges3__45__cpo4dataE,@object
	.size		_ZN34_INTERNAL_5d9ca0e8_4_k_cu_0e78e4fd4cuda3std6ranges3__45__cpo4dataE,(_ZN34_INTERNAL_5d9ca0e8_4_k_cu_0e78e4fd6thrust24THRUST_300001_SM_1000_NS12placeholders2_1E - _ZN34_INTERNAL_5d9ca0e8_4_k_cu_0e78e4fd4cuda3std6ranges3__45__cpo4dataE)
_ZN34_INTERNAL_5d9ca0e8_4_k_cu_0e78e4fd4cuda3std6ranges3__45__cpo4dataE:
	.zero		1
	.type		_ZN34_INTERNAL_5d9ca0e8_4_k_cu_0e78e4fd6thrust24THRUST_300001_SM_1000_NS12placeholders2_1E,@object
	.size		_ZN34_INTERNAL_5d9ca0e8_4_k_cu_0e78e4fd6thrust24THRUST_300001_SM_1000_NS12placeholders2_1E,(_ZN34_INTERNAL_5d9ca0e8_4_k_cu_0e78e4fd4cuda3std3__45__cpo5beginE - _ZN34_INTERNAL_5d9ca0e8_4_k_cu_0e78e4fd6thrust24THRUST_300001_SM_1000_NS12placeholders2_1E)
_ZN34_INTERNAL_5d9ca0e8_4_k_cu_0e78e4fd6thrust24THRUST_300001_SM_1000_NS12placeholders2_1E:
	.zero		1
	.type		_ZN34_INTERNAL_5d9ca0e8_4_k_cu_0e78e4fd4cuda3std3__45__cpo5beginE,@object
	.size		_ZN34_INTERNAL_5d9ca0e8_4_k_cu_0e78e4fd4cuda3std3__45__cpo5beginE,(_ZN34_INTERNAL_5d9ca0e8_4_k_cu_0e78e4fd4cuda3std6ranges3__45__cpo5beginE - _ZN34_INTERNAL_5d9ca0e8_4_k_cu_0e78e4fd4cuda3std3__45__cpo5beginE)
_ZN34_INTERNAL_5d9ca0e8_4_k_cu_0e78e4fd4cuda3std3__45__cpo5beginE:
	.zero		1
	.type		_ZN34_INTERNAL_5d9ca0e8_4_k_cu_0e78e4fd4cuda3std6ranges3__45__cpo5beginE,@object
	.size		_ZN34_INTERNAL_5d9ca0e8_4_k_cu_0e78e4fd4cuda3std6ranges3__45__cpo5beginE,(_ZN34_INTERNAL_5d9ca0e8_4_k_cu_0e78e4fd6thrust24THRUST_300001_SM_1000_NS12placeholders2_5E - _ZN34_INTERNAL_5d9ca0e8_4_k_cu_0e78e4fd4cuda3std6ranges3__45__cpo5beginE)
_ZN34_INTERNAL_5d9ca0e8_4_k_cu_0e78e4fd4cuda3std6ranges3__45__cpo5beginE:
	.zero		1
	.type		_ZN34_INTERNAL_5d9ca0e8_4_k_cu_0e78e4fd6thrust24THRUST_300001_SM_1000_NS12placeholders2_5E,@object
	.size		_ZN34_INTERNAL_5d9ca0e8_4_k_cu_0e78e4fd6thrust24THRUST_300001_SM_1000_NS12placeholders2_5E,(_ZN34_INTERNAL_5d9ca0e8_4_k_cu_0e78e4fd4cuda3std3__45__cpo6rbeginE - _ZN34_INTERNAL_5d9ca0e8_4_k_cu_0e78e4fd6thrust24THRUST_300001_SM_1000_NS12placeholders2_5E)
_ZN34_INTERNAL_5d9ca0e8_4_k_cu_0e78e4fd6thrust24THRUST_300001_SM_1000_NS12placeholders2_5E:
	.zero		1
	.type		_ZN34_INTERNAL_5d9ca0e8_4_k_cu_0e78e4fd4cuda3std3__45__cpo6rbeginE,@object
	.size		_ZN34_INTERNAL_5d9ca0e8_4_k_cu_0e78e4fd4cuda3std3__45__cpo6rbeginE,(_ZN34_INTERNAL_5d9ca0e8_4_k_cu_0e78e4fd4cuda3std6ranges3__45__cpo7advanceE - _ZN34_INTERNAL_5d9ca0e8_4_k_cu_0e78e4fd4cuda3std3__45__cpo6rbeginE)
_ZN34_INTERNAL_5d9ca0e8_4_k_cu_0e78e4fd4cuda3std3__45__cpo6rbeginE:
	.zero		1
	.type		_ZN34_INTERNAL_5d9ca0e8_4_k_cu_0e78e4fd4cuda3std6ranges3__45__cpo7advanceE,@object
	.size		_ZN34_INTERNAL_5d9ca0e8_4_k_cu_0e78e4fd4cuda3std6ranges3__45__cpo7advanceE,(_ZN34_INTERNAL_5d9ca0e8_4_k_cu_0e78e4fd4cuda3std3__47nulloptE - _ZN34_INTERNAL_5d9ca0e8_4_k_cu_0e78e4fd4cuda3std6ranges3__45__cpo7advanceE)
_ZN34_INTERNAL_5d9ca0e8_4_k_cu_0e78e4fd4cuda3std6ranges3__45__cpo7advanceE:
	.zero		1
	.type		_ZN34_INTERNAL_5d9ca0e8_4_k_cu_0e78e4fd4cuda3std3__47nulloptE,@object
	.size		_ZN34_INTERNAL_5d9ca0e8_4_k_cu_0e78e4fd4cuda3std3__47nulloptE,(_ZN34_INTERNAL_5d9ca0e8_4_k_cu_0e78e4fd4cuda3std6ranges3__45__cpo8distanceE - _ZN34_INTERNAL_5d9ca0e8_4_k_cu_0e78e4fd4cuda3std3__47nulloptE)
_ZN34_INTERNAL_5d9ca0e8_4_k_cu_0e78e4fd4cuda3std3__47nulloptE:
	.zero		1
	.type		_ZN34_INTERNAL_5d9ca0e8_4_k_cu_0e78e4fd4cuda3std6ranges3__45__cpo8distanceE,@object
	.size		_ZN34_INTERNAL_5d9ca0e8_4_k_cu_0e78e4fd4cuda3std6ranges3__45__cpo8distanceE,(_ZN34_INTERNAL_5d9ca0e8_4_k_cu_0e78e4fd6thrust24THRUST_300001_SM_1000_NS12placeholders3_10E - _ZN34_INTERNAL_5d9ca0e8_4_k_cu_0e78e4fd4cuda3std6ranges3__45__cpo8distanceE)
_ZN34_INTERNAL_5d9ca0e8_4_k_cu_0e78e4fd4cuda3std6ranges3__45__cpo8distanceE:
	.zero		1
	.type		_ZN34_INTERNAL_5d9ca0e8_4_k_cu_0e78e4fd6thrust24THRUST_300001_SM_1000_NS12placeholders3_10E,@object
	.size		_ZN34_INTERNAL_5d9ca0e8_4_k_cu_0e78e4fd6thrust24THRUST_300001_SM_1000_NS12placeholders3_10E,(_ZN34_INTERNAL_5d9ca0e8_4_k_cu_0e78e4fd4cuda3std3__419piecewise_constructE - _ZN34_INTERNAL_5d9ca0e8_4_k_cu_0e78e4fd6thrust24THRUST_300001_SM_1000_NS12placeholders3_10E)
_ZN34_INTERNAL_5d9ca0e8_4_k_cu_0e78e4fd6thrust24THRUST_300001_SM_1000_NS12placeholders3_10E:
	.zero		1
	.type		_ZN34_INTERNAL_5d9ca0e8_4_k_cu_0e78e4fd4cuda3std3__419piecewise_constructE,@object
	.size		_ZN34_INTERNAL_5d9ca0e8_4_k_cu_0e78e4fd4cuda3std3__419piecewise_constructE,(_ZN34_INTERNAL_5d9ca0e8_4_k_cu_0e78e4fd4cuda3std6ranges3__45__cpo5cdataE - _ZN34_INTERNAL_5d9ca0e8_4_k_cu_0e78e4fd4cuda3std3__419piecewise_constructE)
_ZN34_INTERNAL_5d9ca0e8_4_k_cu_0e78e4fd4cuda3std3__419piecewise_constructE:
	.zero		1
	.type		_ZN34_INTERNAL_5d9ca0e8_4_k_cu_0e78e4fd4cuda3std6ranges3__45__cpo5cdataE,@object
	.size		_ZN34_INTERNAL_5d9ca0e8_4_k_cu_0e78e4fd4cuda3std6ranges3__45__cpo5cdataE,(_ZN34_INTERNAL_5d9ca0e8_4_k_cu_0e78e4fd6thrust24THRUST_300001_SM_1000_NS12placeholders2_2E - _ZN34_INTERNAL_5d9ca0e8_4_k_cu_0e78e4fd4cuda3std6ranges3__45__cpo5cdataE)
_ZN34_INTERNAL_5d9ca0e8_4_k_cu_0e78e4fd4cuda3std6ranges3__45__cpo5cdataE:
	.zero		1
	.type		_ZN34_INTERNAL_5d9ca0e8_4_k_cu_0e78e4fd6thrust24THRUST_300001_SM_1000_NS12placeholders2_2E,@object
	.size		_ZN34_INTERNAL_5d9ca0e8_4_k_cu_0e78e4fd6thrust24THRUST_300001_SM_1000_NS12placeholders2_2E,(_ZN34_INTERNAL_5d9ca0e8_4_k_cu_0e78e4fd4cuda3std3__45__cpo3endE - _ZN34_INTERNAL_5d9ca0e8_4_k_cu_0e78e4fd6thrust24THRUST_300001_SM_1000_NS12placeholders2_2E)
_ZN34_INTERNAL_5d9ca0e8_4_k_cu_0e78e4fd6thrust24THRUST_300001_SM_1000_NS12placeholders2_2E:
	.zero		1
	.type		_ZN34_INTERNAL_5d9ca0e8_4_k_cu_0e78e4fd4cuda3std3__45__cpo3endE,@object
	.size		_ZN34_INTERNAL_5d9ca0e8_4_k_cu_0e78e4fd4cuda3std3__45__cpo3endE,(_ZN34_INTERNAL_5d9ca0e8_4_k_cu_0e78e4fd4cuda3std6ranges3__45__cpo3endE - _ZN34_INTERNAL_5d9ca0e8_4_k_cu_0e78e4fd4cuda3std3__45__cpo3endE)
_ZN34_INTERNAL_5d9ca0e8_4_k_cu_0e78e4fd4cuda3std3__45__cpo3endE:
	.zero		1
	.type		_ZN34_INTERNAL_5d9ca0e8_4_k_cu_0e78e4fd4cuda3std6ranges3__45__cpo3endE,@object
	.size		_ZN34_INTERNAL_5d9ca0e8_4_k_cu_0e78e4fd4cuda3std6ranges3__45__cpo3endE,(_ZN34_INTERNAL_5d9ca0e8_4_k_cu_0e78e4fd6thrust24THRUST_300001_SM_1000_NS12placeholders2_6E - _ZN34_INTERNAL_5d9ca0e8_4_k_cu_0e78e4fd4cuda3std6ranges3__45__cpo3endE)
_ZN34_INTERNAL_5d9ca0e8_4_k_cu_0e78e4fd4cuda3std6ranges3__45__cpo3endE:
	.zero		1
	.type		_ZN34_INTERNAL_5d9ca0e8_4_k_cu_0e78e4fd6thrust24THRUST_300001_SM_1000_NS12placeholders2_6E,@object
	.size		_ZN34_INTERNAL_5d9ca0e8_4_k_cu_0e78e4fd6thrust24THRUST_300001_SM_1000_NS12placeholders2_6E,(_ZN34_INTERNAL_5d9ca0e8_4_k_cu_0e78e4fd4cuda3std3__45__cpo4rendE - _ZN34_INTERNAL_5d9ca0e8_4_k_cu_0e78e4fd6thrust24THRUST_300001_SM_1000_NS12placeholders2_6E)
_ZN34_INTERNAL_5d9ca0e8_4_k_cu_0e78e4fd6thrust24THRUST_300001_SM_1000_NS12placeholders2_6E:
	.zero		1
	.type		_ZN34_INTERNAL_5d9ca0e8_4_k_cu_0e78e4fd4cuda3std3__45__cpo4rendE,@object
	.size		_ZN34_INTERNAL_5d9ca0e8_4_k_cu_0e78e4fd4cuda3std3__45__cpo4rendE,(_ZN34_INTERNAL_5d9ca0e8_4_k_cu_0e78e4fd4cuda3std6ranges3__45__cpo9iter_swapE - _ZN34_INTERNAL_5d9ca0e8_4_k_cu_0e78e4fd4cuda3std3__45__cpo4rendE)
_ZN34_INTERNAL_5d9ca0e8_4_k_cu_0e78e4fd4cuda3std3__45__cpo4rendE:
	.zero		1
	.type		_ZN34_INTERNAL_5d9ca0e8_4_k_cu_0e78e4fd4cuda3std6ranges3__45__cpo9iter_swapE,@object
	.size		_ZN34_INTERNAL_5d9ca0e8_4_k_cu_0e78e4fd4cuda3std6ranges3__45__cpo9iter_swapE,(_ZN34_INTERNAL_5d9ca0e8_4_k_cu_0e78e4fd4cuda3std3__48unexpectE - _ZN34_INTERNAL_5d9ca0e8_4_k_cu_0e78e4fd4cuda3std6ranges3__45__cpo9iter_swapE)
_ZN34_INTERNAL_5d9ca0e8_4_k_cu_0e78e4fd4cuda3std6ranges3__45__cpo9iter_swapE:
	.zero		1
	.type		_ZN34_INTERNAL_5d9ca0e8_4_k_cu_0e78e4fd4cuda3std3__48unexpectE,@object
	.size		_ZN34_INTERNAL_5d9ca0e8_4_k_cu_0e78e4fd4cuda3std3__48unexpectE,(_ZN34_INTERNAL_5d9ca0e8_4_k_cu_0e78e4fd6thrust24THRUST_300001_SM_1000_NS8cuda_cub3parE - _ZN34_INTERNAL_5d9ca0e8_4_k_cu_0e78e4fd4cuda3std3__48unexpectE)
_ZN34_INTERNAL_5d9ca0e8_4_k_cu_0e78e4fd4cuda3std3__48unexpectE:
	.zero		1
	.type		_ZN34_INTERNAL_5d9ca0e8_4_k_cu_0e78e4fd6thrust24THRUST_300001_SM_1000_NS8cuda_cub3parE,@object
	.size		_ZN34_INTERNAL_5d9ca0e8_4_k_cu_0e78e4fd6thrust24THRUST_300001_SM_1000_NS8cuda_cub3parE,(_ZN34_INTERNAL_5d9ca0e8_4_k_cu_0e78e4fd6thrust24THRUST_300001_SM_1000_NS12placeholders2_4E - _ZN34_INTERNAL_5d9ca0e8_4_k_cu_0e78e4fd6thrust24THRUST_300001_SM_1000_NS8cuda_cub3parE)
_ZN34_INTERNAL_5d9ca0e8_4_k_cu_0e78e4fd6thrust24THRUST_300001_SM_1000_NS8cuda_cub3parE:
	.zero		1
	.type		_ZN34_INTERNAL_5d9ca0e8_4_k_cu_0e78e4fd6thrust24THRUST_300001_SM_1000_NS12placeholders2_4E,@object
	.size		_ZN34_INTERNAL_5d9ca0e8_4_k_cu_0e78e4fd6thrust24THRUST_300001_SM_1000_NS12placeholders2_4E,(_ZN34_INTERNAL_5d9ca0e8_4_k_cu_0e78e4fd4cuda3std3__45__cpo4cendE - _ZN34_INTERNAL_5d9ca0e8_4_k_cu_0e78e4fd6thrust24THRUST_300001_SM_1000_NS12placeholders2_4E)
_ZN34_INTERNAL_5d9ca0e8_4_k_cu_0e78e4fd6thrust24THRUST_300001_SM_1000_NS12placeholders2_4E:
	.zero		1
	.type		_ZN34_INTERNAL_5d9ca0e8_4_k_cu_0e78e4fd4cuda3std3__45__cpo4cendE,@object
	.size		_ZN34_INTERNAL_5d9ca0e8_4_k_cu_0e78e4fd4cuda3std3__45__cpo4cendE,(_ZN34_INTERNAL_5d9ca0e8_4_k_cu_0e78e4fd4cuda3std6ranges3__45__cpo4cendE - _ZN34_INTERNAL_5d9ca0e8_4_k_cu_0e78e4fd4cuda3std3__45__cpo4cendE)
_ZN34_INTERNAL_5d9ca0e8_4_k_cu_0e78e4fd4cuda3std3__45__cpo4cendE:
	.zero		1
	.type		_ZN34_INTERNAL_5d9ca0e8_4_k_cu_0e78e4fd4cuda3std6ranges3__45__cpo4cendE,@object
	.size		_ZN34_INTERNAL_5d9ca0e8_4_k_cu_0e78e4fd4cuda3std6ranges3__45__cpo4cendE,(_ZN34_INTERNAL_5d9ca0e8_4_k_cu_0e78e4fd4cuda3std3__420unreachable_sentinelE - _ZN34_INTERNAL_5d9ca0e8_4_k_cu_0e78e4fd4cuda3std6ranges3__45__cpo4cendE)
_ZN34_INTERNAL_5d9ca0e8_4_k_cu_0e78e4fd4cuda3std6ranges3__45__cpo4cendE:
	.zero		1
	.type		_ZN34_INTERNAL_5d9ca0e8_4_k_cu_0e78e4fd4cuda3std3__420unreachable_sentinelE,@object
	.size		_ZN34_INTERNAL_5d9ca0e8_4_k_cu_0e78e4fd4cuda3std3__420unreachable_sentinelE,(_ZN34_INTERNAL_5d9ca0e8_4_k_cu_0e78e4fd4cuda3std6ranges3__45__cpo5ssizeE - _ZN34_INTERNAL_5d9ca0e8_4_k_cu_0e78e4fd4cuda3std3__420unreachable_sentinelE)
_ZN34_INTERNAL_5d9ca0e8_4_k_cu_0e78e4fd4cuda3std3__420unreachable_sentinelE:
	.zero		1
	.type		_ZN34_INTERNAL_5d9ca0e8_4_k_cu_0e78e4fd4cuda3std6ranges3__45__cpo5ssizeE,@object
	.size		_ZN34_INTERNAL_5d9ca0e8_4_k_cu_0e78e4fd4cuda3std6ranges3__45__cpo5ssizeE,(_ZN34_INTERNAL_5d9ca0e8_4_k_cu_0e78e4fd6thrust24THRUST_300001_SM_1000_NS12placeholders2_8E - _ZN34_INTERNAL_5d9ca0e8_4_k_cu_0e78e4fd4cuda3std6ranges3__45__cpo5ssizeE)
_ZN34_INTERNAL_5d9ca0e8_4_k_cu_0e78e4fd4cuda3std6ranges3__45__cpo5ssizeE:
	.zero		1
	.type		_ZN34_INTERNAL_5d9ca0e8_4_k_cu_0e78e4fd6thrust24THRUST_300001_SM_1000_NS12placeholders2_8E,@object
	.size		_ZN34_INTERNAL_5d9ca0e8_4_k_cu_0e78e4fd6thrust24THRUST_300001_SM_1000_NS12placeholders2_8E,(_ZN34_INTERNAL_5d9ca0e8_4_k_cu_0e78e4fd4cuda3std3__45__cpo5crendE - _ZN34_INTERNAL_5d9ca0e8_4_k_cu_0e78e4fd6thrust24THRUST_300001_SM_1000_NS12placeholders2_8E)
_ZN34_INTERNAL_5d9ca0e8_4_k_cu_0e78e4fd6thrust24THRUST_300001_SM_1000_NS12placeholders2_8E:
	.zero		1
	.type		_ZN34_INTERNAL_5d9ca0e8_4_k_cu_0e78e4fd4cuda3std3__45__cpo5crendE,@object
	.size		_ZN34_INTERNAL_5d9ca0e8_4_k_cu_0e78e4fd4cuda3std3__45__cpo5crendE,(_ZN34_INTERNAL_5d9ca0e8_4_k_cu_0e78e4fd4cuda3std6ranges3__45__cpo4prevE - _ZN34_INTERNAL_5d9ca0e8_4_k_cu_0e78e4fd4cuda3std3__45__cpo5crendE)
_ZN34_INTERNAL_5d9ca0e8_4_k_cu_0e78e4fd4cuda3std3__45__cpo5crendE:
	.zero		1
	.type		_ZN34_INTERNAL_5d9ca0e8_4_k_cu_0e78e4fd4cuda3std6ranges3__45__cpo4prevE,@object
	.size		_ZN34_INTERNAL_5d9ca0e8_4_k_cu_0e78e4fd4cuda3std6ranges3__45__cpo4prevE,(_ZN34_INTERNAL_5d9ca0e8_4_k_cu_0e78e4fd4cuda3std6ranges3__45__cpo9iter_moveE - _ZN34_INTERNAL_5d9ca0e8_4_k_cu_0e78e4fd4cuda3std6ranges3__45__cpo4prevE)
_ZN34_INTERNAL_5d9ca0e8_4_k_cu_0e78e4fd4cuda3std6ranges3__45__cpo4prevE:
	.zero		1
	.type		_ZN34_INTERNAL_5d9ca0e8_4_k_cu_0e78e4fd4cuda3std6ranges3__45__cpo9iter_moveE,@object
	.size		_ZN34_INTERNAL_5d9ca0e8_4_k_cu_0e78e4fd4cuda3std6ranges3__45__cpo9iter_moveE,(_ZN34_INTERNAL_5d9ca0e8_4_k_cu_0e78e4fd6thrust24THRUST_300001_SM_1000_NS6system6detail10sequential3seqE - _ZN34_INTERNAL_5d9ca0e8_4_k_cu_0e78e4fd4cuda3std6ranges3__45__cpo9iter_moveE)
_ZN34_INTERNAL_5d9ca0e8_4_k_cu_0e78e4fd4cuda3std6ranges3__45__cpo9iter_moveE:
	.zero		1
	.type		_ZN34_INTERNAL_5d9ca0e8_4_k_cu_0e78e4fd6thrust24THRUST_300001_SM_1000_NS6system6detail10sequential3seqE,@object
	.size		_ZN34_INTERNAL_5d9ca0e8_4_k_cu_0e78e4fd6thrust24THRUST_300001_SM_1000_NS6system6detail10sequential3seqE,(.L_31 - _ZN34_INTERNAL_5d9ca0e8_4_k_cu_0e78e4fd6thrust24THRUST_300001_SM_1000_NS6system6detail10sequential3seqE)
_ZN34_INTERNAL_5d9ca0e8_4_k_cu_0e78e4fd6thrust24THRUST_300001_SM_1000_NS6system6detail10sequential3seqE:
	.zero		1
.L_31:


//--------------------- .nv.shared._ZN3cub18CUB_300001_SM_10006detail11scan_by_key21DeviceScanByKeyKernelINS2_10policy_hubIPiiiN4cuda3__47maximumIiEEE10Policy1000ES5_S5_S5_NS0_24ReduceByKeyScanTileStateIiiLb1EEENS6_3std3__48equal_toIiEES9_imiiEEvT0_PT9_T1_T2_T3_iT4_T5_T6_T7_ --------------------------
	.section	.nv.shared._ZN3cub18CUB_300001_SM_10006detail11scan_by_key21DeviceScanByKeyKernelINS2_10policy_hubIPiiiN4cuda3__47maximumIiEEE10Policy1000ES5_S5_S5_NS0_24ReduceByKeyScanTileStateIiiLb1EEENS6_3std3__48equal_toIiEES9_imiiEEvT0_PT9_T1_T2_T3_iT4_T5_T6_T7_,"aw",@nobits
	.sectionflags	@""
	.align	16
.nv.shared._ZN3cub18CUB_300001_SM_10006detail11scan_by_key21DeviceScanByKeyKernelINS2_10policy_hubIPiiiN4cuda3__47maximumIiEEE10Policy1000ES5_S5_S5_NS0_24ReduceByKeyScanTileStateIiiLb1EEENS6_3std3__48equal_toIiEES9_imiiEEvT0_PT9_T1_T2_T3_iT4_T5_T6_T7_:
	.zero		18960


//--------------------- .nv.shared._ZN3cub18CUB_300001_SM_10006detail11scan_by_key25DeviceScanByKeyInitKernelINS0_24ReduceByKeyScanTileStateIiiLb1EEEPimEEvT_T0_PN4cuda3std3__415iterator_traitsIS8_vE10value_typeET1_i --------------------------
	.section	.nv.shared._ZN3cub18CUB_300001_SM_10006detail11scan_by_key25DeviceScanByKeyInitKernelINS0_24ReduceByKeyScanTileStateIiiLb1EEEPimEEvT_T0_PN4cuda3std3__415iterator_traitsIS8_vE10value_typeET1_i,"aw",@nobits
	.sectionflags	@""
	.align	16
	.zero		1024


//--------------------- .nv.shared._ZN3cub18CUB_300001_SM_10006detail11scan_by_key21DeviceScanByKeyKernelINS2_10policy_hubIPiiiN4cuda3__47maximumIiEEE10Policy1000ES5_S5_S5_NS0_24ReduceByKeyScanTileStateIiiLb1EEENS6_3std3__48equal_toIiEES9_ijiiEEvT0_PT9_T1_T2_T3_iT4_T5_T6_T7_ --------------------------
	.section	.nv.shared._ZN3cub18CUB_300001_SM_10006detail11scan_by_key21DeviceScanByKeyKernelINS2_10policy_hubIPiiiN4cuda3__47maximumIiEEE10Policy1000ES5_S5_S5_NS0_24ReduceByKeyScanTileStateIiiLb1EEENS6_3std3__48equal_toIiEES9_ijiiEEvT0_PT9_T1_T2_T3_iT4_T5_T6_T7_,"aw",@nobits
	.sectionflags	@""
	.align	16
.nv.shared._ZN3cub18CUB_300001_SM_10006detail11scan_by_key21DeviceScanByKeyKernelINS2_10policy_hubIPiiiN4cuda3__47maximumIiEEE10Policy1000ES5_S5_S5_NS0_24ReduceByKeyScanTileStateIiiLb1EEENS6_3std3__48equal_toIiEES9_ijiiEEvT0_PT9_T1_T2_T3_iT4_T5_T6_T7_:
	.zero		18960


//--------------------- .nv.shared._ZN3cub18CUB_300001_SM_10006detail11scan_by_key25DeviceScanByKeyInitKernelINS0_24ReduceByKeyScanTileStateIiiLb1EEEPijEEvT_T0_PN4cuda3std3__415iterator_traitsIS8_vE10value_typeET1_i --------------------------
	.section	.nv.shared._ZN3cub18CUB_300001_SM_10006detail11scan_by_key25DeviceScanByKeyInitKernelINS0_24ReduceByKeyScanTileStateIiiLb1EEEPijEEvT_T0_PN4cuda3std3__415iterator_traitsIS8_vE10value_typeET1_i,"aw",@nobits
	.sectionflags	@""
	.align	16
	.zero		1024


//--------------------- .nv.shared._ZN3cub18CUB_300001_SM_10006detail4scan16DeviceScanKernelINS2_10policy_hubIiiimN4cuda3std3__44plusIvEEE10Policy1000EN6thrust24THRUST_300001_SM_1000_NS10device_ptrIiEESF_NS0_13ScanTileStateIiLb1EEES9_NS0_8NullTypeEmiLb0ESI_EEvT0_T1_T2_iT3_T4_T5_ --------------------------
	.section	.nv.shared._ZN3cub18CUB_300001_SM_10006detail4scan16DeviceScanKernelINS2_10policy_hubIiiimN4cuda3std3__44plusIvEEE10Policy1000EN6thrust24THRUST_300001_SM_1000_NS10device_ptrIiEESF_NS0_13ScanTileStateIiLb1EEES9_NS0_8NullTypeEmiLb0ESI_EEvT0_T1_T2_iT3_T4_T5_,"aw",@nobits
	.sectionflags	@""
	.align	16
.nv.shared._ZN3cub18CUB_300001_SM_10006detail4scan16DeviceScanKernelINS2_10policy_hubIiiimN4cuda3std3__44plusIvEEE10Policy1000EN6thrust24THRUST_300001_SM_1000_NS10device_ptrIiEESF_NS0_13ScanTileStateIiLb1EEES9_NS0_8NullTypeEmiLb0ESI_EEvT0_T1_T2_iT3_T4_T5_:
	.zero		32656


//--------------------- .nv.shared._ZN3cub18CUB_300001_SM_10006detail4scan16DeviceScanKernelINS2_10policy_hubIiiijN4cuda3std3__44plusIvEEE10Policy1000EN6thrust24THRUST_300001_SM_1000_NS10device_ptrIiEESF_NS0_13ScanTileStateIiLb1EEES9_NS0_8NullTypeEjiLb0ESI_EEvT0_T1_T2_iT3_T4_T5_ --------------------------
	.section	.nv.shared._ZN3cub18CUB_300001_SM_10006detail4scan16DeviceScanKernelINS2_10policy_hubIiiijN4cuda3std3__44plusIvEEE10Policy1000EN6thrust24THRUST_300001_SM_1000_NS10device_ptrIiEESF_NS0_13ScanTileStateIiLb1EEES9_NS0_8NullTypeEjiLb0ESI_EEvT0_T1_T2_iT3_T4_T5_,"aw",@nobits
	.sectionflags	@""
	.align	16
.nv.shared._ZN3cub18CUB_300001_SM_10006detail4scan16DeviceScanKernelINS2_10policy_hubIiiijN4cuda3std3__44plusIvEEE10Policy1000EN6thrust24THRUST_300001_SM_1000_NS10device_ptrIiEESF_NS0_13ScanTileStateIiLb1EEES9_NS0_8NullTypeEjiLb0ESI_EEvT0_T1_T2_iT3_T4_T5_:
	.zero		34832


//--------------------- .nv.shared._ZN3cub18CUB_300001_SM_10006detail4scan20DeviceScanInitKernelINS0_13ScanTileStateIiLb1EEEEEvT_i --------------------------
	.section	.nv.shared._ZN3cub18CUB_300001_SM_10006detail4scan20DeviceScanInitKernelINS0_13ScanTileStateIiLb1EEEEEvT_i,"aw",@nobits
	.sectionflags	@""
	.align	16
	.zero		1024


//--------------------- .nv.shared._ZN3cub18CUB_300001_SM_10006detail4scan23DeviceCompactInitKernelINS0_13ScanTileStateIiLb1EEEPlEEvT_iT0_ --------------------------
	.section	.nv.shared._ZN3cub18CUB_300001_SM_10006detail4scan23DeviceCompactInitKernelINS0_13ScanTileStateIiLb1EEEPlEEvT_iT0_,"aw",@nobits
	.sectionflags	@""
	.align	16
	.zero		1024


//--------------------- .nv.shared._ZN3cub18CUB_300001_SM_10006detail6reduce28DeviceReduceSingleTileKernelINS2_10policy_hubIiyN4cuda3std3__44plusIiEEE10Policy1000EPiSC_iS9_iiNS7_10__identityEEEvT0_T1_T2_T3_T4_T6_ --------------------------
	.section	.nv.shared._ZN3cub18CUB_300001_SM_10006detail6reduce28DeviceReduceSingleTileKernelINS2_10policy_hubIiyN4cuda3std3__44plusIiEEE10Policy1000EPiSC_iS9_iiNS7_10__identityEEEvT0_T1_T2_T3_T4_T6_,"aw",@nobits
	.sectionflags	@""
	.align	16
.nv.shared._ZN3cub18CUB_300001_SM_10006detail6reduce28DeviceReduceSingleTileKernelINS2_10policy_hubIiyN4cuda3std3__44plusIiEEE10Policy1000EPiSC_iS9_iiNS7_10__identityEEEvT0_T1_T2_T3_T4_T6_:
	.zero		1072


//--------------------- .nv.shared._ZN3cub18CUB_300001_SM_10006detail6reduce18DeviceReduceKernelINS2_10policy_hubIiyN4cuda3std3__44plusIiEEE10Policy1000EN6thrust24THRUST_300001_SM_1000_NS10device_ptrIiEEyS9_iNS7_10__identityEEEvT0_PT3_T1_NS0_13GridEvenShareISK_EET2_T4_ --------------------------
	.section	.nv.shared._ZN3cub18CUB_300001_SM_10006detail6reduce18DeviceReduceKernelINS2_10policy_hubIiyN4cuda3std3__44plusIiEEE10Policy1000EN6thrust24THRUST_300001_SM_1000_NS10device_ptrIiEEyS9_iNS7_10__identityEEEvT0_PT3_T1_NS0_13GridEvenShareISK_EET2_T4_,"aw",@nobits
	.sectionflags	@""
	.align	16
.nv.shared._ZN3cub18CUB_300001_SM_10006detail6reduce18DeviceReduceKernelINS2_10policy_hubIiyN4cuda3std3__44plusIiEEE10Policy1000EN6thrust24THRUST_300001_SM_1000_NS10device_ptrIiEEyS9_iNS7_10__identityEEEvT0_PT3_T1_NS0_13GridEvenShareISK_EET2_T4_:
	.zero		1072


//--------------------- .nv.shared._ZN3cub18CUB_300001_SM_10006detail6reduce28DeviceReduceSingleTileKernelINS2_10policy_hubIiyN4cuda3std3__44plusIiEEE10Policy1000EN6thrust24THRUST_300001_SM_1000_NS10device_ptrIiEEPiyS9_iiNS7_10__identityEEEvT0_T1_T2_T3_T4_T6_ --------------------------
	.section	.nv.shared._ZN3cub18CUB_300001_SM_10006detail6reduce28DeviceReduceSingleTileKernelINS2_10policy_hubIiyN4cuda3std3__44plusIiEEE10Policy1000EN6thrust24THRUST_300001_SM_1000_NS10device_ptrIiEEPiyS9_iiNS7_10__identityEEEvT0_T1_T2_T3_T4_T6_,"aw",@nobits
	.sectionflags	@""
	.align	16
.nv.shared._ZN3cub18CUB_300001_SM_10006detail6reduce28DeviceReduceSingleTileKernelINS2_10policy_hubIiyN4cuda3std3__44plusIiEEE10Policy1000EN6thrust24THRUST_300001_SM_1000_NS10device_ptrIiEEPiyS9_iiNS7_10__identityEEEvT0_T1_T2_T3_T4_T6_:
	.zero		1072


//--------------------- .nv.shared._ZN3cub18CUB_300001_SM_10006detail6reduce28DeviceReduceSingleTileKernelINS2_10policy_hubIijN4cuda3std3__44plusIiEEE10Policy1000EPiSC_iS9_iiNS7_10__identityEEEvT0_T1_T2_T3_T4_T6_ --------------------------
	.section	.nv.shared._ZN3cub18CUB_300001_SM_10006detail6reduce28DeviceReduceSingleTileKernelINS2_10policy_hubIijN4cuda3std3__44plusIiEEE10Policy1000EPiSC_iS9_iiNS7_10__identityEEEvT0_T1_T2_T3_T4_T6_,"aw",@nobits
	.sectionflags	@""
	.align	16
.nv.shared._ZN3cub18CUB_300001_SM_10006detail6reduce28DeviceReduceSingleTileKernelINS2_10policy_hubIijN4cuda3std3__44plusIiEEE10Policy1000EPiSC_iS9_iiNS7_10__identityEEEvT0_T1_T2_T3_T4_T6_:
	.zero		1072


//--------------------- .nv.shared._ZN3cub18CUB_300001_SM_10006detail6reduce18DeviceReduceKernelINS2_10policy_hubIijN4cuda3std3__44plusIiEEE10Policy1000EN6thrust24THRUST_300001_SM_1000_NS10device_ptrIiEEjS9_iNS7_10__identityEEEvT0_PT3_T1_NS0_13GridEvenShareISK_EET2_T4_ --------------------------
	.section	.nv.shared._ZN3cub18CUB_300001_SM_10006detail6reduce18DeviceReduceKernelINS2_10policy_hubIijN4cuda3std3__44plusIiEEE10Policy1000EN6thrust24THRUST_300001_SM_1000_NS10device_ptrIiEEjS9_iNS7_10__identityEEEvT0_PT3_T1_NS0_13GridEvenShareISK_EET2_T4_,"aw",@nobits
	.sectionflags	@""
	.align	16
.nv.shared._ZN3cub18CUB_300001_SM_10006detail6reduce18DeviceReduceKernelINS2_10policy_hubIijN4cuda3std3__44plusIiEEE10Policy1000EN6thrust24THRUST_300001_SM_1000_NS10device_ptrIiEEjS9_iNS7_10__identityEEEvT0_PT3_T1_NS0_13GridEvenShareISK_EET2_T4_:
	.zero		1072


//--------------------- .nv.shared._ZN3cub18CUB_300001_SM_10006detail6reduce28DeviceReduceSingleTileKernelINS2_10policy_hubIijN4cuda3std3__44plusIiEEE10Policy1000EN6thrust24THRUST_300001_SM_1000_NS10device_ptrIiEEPijS9_iiNS7_10__identityEEEvT0_T1_T2_T3_T4_T6_ --------------------------
	.section	.nv.shared._ZN3cub18CUB_300001_SM_10006detail6reduce28DeviceReduceSingleTileKernelINS2_10policy_hubIijN4cuda3std3__44plusIiEEE10Policy1000EN6thrust24THRUST_300001_SM_1000_NS10device_ptrIiEEPijS9_iiNS7_10__identityEEEvT0_T1_T2_T3_T4_T6_,"aw",@nobits
	.sectionflags	@""
	.align	16
.nv.shared._ZN3cub18CUB_300001_SM_10006detail6reduce28DeviceReduceSingleTileKernelINS2_10policy_hubIijN4cuda3std3__44plusIiEEE10Policy1000EN6thrust24THRUST_300001_SM_1000_NS10device_ptrIiEEPijS9_iiNS7_10__identityEEEvT0_T1_T2_T3_T4_T6_:
	.zero		1072


//--------------------- .nv.shared._ZN3cub18CUB_300001_SM_10006detail6reduce28DeviceReduceSingleTileKernelINS2_10policy_hubIiyN4cuda3__47maximumIiEEE10Policy1000EPiSB_iS8_iiNS5_3std3__410__identityEEEvT0_T1_T2_T3_T4_T6_ --------------------------
	.section	.nv.shared._ZN3cub18CUB_300001_SM_10006detail6reduce28DeviceReduceSingleTileKernelINS2_10policy_hubIiyN4cuda3__47maximumIiEEE10Policy1000EPiSB_iS8_iiNS5_3std3__410__identityEEEvT0_T1_T2_T3_T4_T6_,"aw",@nobits
	.sectionflags	@""
	.align	16
.nv.shared._ZN3cub18CUB_300001_SM_10006detail6reduce28DeviceReduceSingleTileKernelINS2_10policy_hubIiyN4cuda3__47maximumIiEEE10Policy1000EPiSB_iS8_iiNS5_3std3__410__identityEEEvT0_T1_T2_T3_T4_T6_:
	.zero		1072


//--------------------- .nv.shared._ZN3cub18CUB_300001_SM_10006detail6reduce18DeviceReduceKernelINS2_10policy_hubIiyN4cuda3__47maximumIiEEE10Policy1000EN6thrust24THRUST_300001_SM_1000_NS10device_ptrIiEEyS8_iNS5_3std3__410__identityEEEvT0_PT3_T1_NS0_13GridEvenShareISL_EET2_T4_ --------------------------
	.section	.nv.shared._ZN3cub18CUB_300001_SM_10006detail6reduce18DeviceReduceKernelINS2_10policy_hubIiyN4cuda3__47maximumIiEEE10Policy1000EN6thrust24THRUST_300001_SM_1000_NS10device_ptrIiEEyS8_iNS5_3std3__410__identityEEEvT0_PT3_T1_NS0_13GridEvenShareISL_EET2_T4_,"aw",@nobits
	.sectionflags	@""
	.align	16
.nv.shared._ZN3cub18CUB_300001_SM_10006detail6reduce18DeviceReduceKernelINS2_10policy_hubIiyN4cuda3__47maximumIiEEE10Policy1000EN6thrust24THRUST_300001_SM_1000_NS10device_ptrIiEEyS8_iNS5_3std3__410__identityEEEvT0_PT3_T1_NS0_13GridEvenShareISL_EET2_T4_:
	.zero		1072


//--------------------- .nv.shared._ZN3cub18CUB_300001_SM_10006detail6reduce28DeviceReduceSingleTileKernelINS2_10policy_hubIiyN4cuda3__47maximumIiEEE10Policy1000EN6thrust24THRUST_300001_SM_1000_NS10device_ptrIiEEPiyS8_iiNS5_3std3__410__identityEEEvT0_T1_T2_T3_T4_T6_ --------------------------
	.section	.nv.shared._ZN3cub18CUB_300001_SM_10006detail6reduce28DeviceReduceSingleTileKernelINS2_10policy_hubIiyN4cuda3__47maximumIiEEE10Policy1000EN6thrust24THRUST_300001_SM_1000_NS10device_ptrIiEEPiyS8_iiNS5_3std3__410__identityEEEvT0_T1_T2_T3_T4_T6_,"aw",@nobits
	.sectionflags	@""
	.align	16
.nv.shared._ZN3cub18CUB_300001_SM_10006detail6reduce28DeviceReduceSingleTileKernelINS2_10policy_hubIiyN4cuda3__47maximumIiEEE10Policy1000EN6thrust24THRUST_300001_SM_1000_NS10device_ptrIiEEPiyS8_iiNS5_3std3__410__identityEEEvT0_T1_T2_T3_T4_T6_:
	.zero		1072


//--------------------- .nv.shared._ZN3cub18CUB_300001_SM_10006detail6reduce28DeviceReduceSingleTileKernelINS2_10policy_hubIijN4cuda3__47maximumIiEEE10Policy1000EPiSB_iS8_iiNS5_3std3__410__identityEEEvT0_T1_T2_T3_T4_T6_ --------------------------
	.section	.nv.shared._ZN3cub18CUB_300001_SM_10006detail6reduce28DeviceReduceSingleTileKernelINS2_10policy_hubIijN4cuda3__47maximumIiEEE10Policy1000EPiSB_iS8_iiNS5_3std3__410__identityEEEvT0_T1_T2_T3_T4_T6_,"aw",@nobits
	.sectionflags	@""
	.align	16
.nv.shared._ZN3cub18CUB_300001_SM_10006detail6reduce28DeviceReduceSingleTileKernelINS2_10policy_hubIijN4cuda3__47maximumIiEEE10Policy1000EPiSB_iS8_iiNS5_3std3__410__identityEEEvT0_T1_T2_T3_T4_T6_:
	.zero		1072


//--------------------- .nv.shared._ZN3cub18CUB_300001_SM_10006detail6reduce18DeviceReduceKernelINS2_10policy_hubIijN4cuda3__47maximumIiEEE10Policy1000EN6thrust24THRUST_300001_SM_1000_NS10device_ptrIiEEjS8_iNS5_3std3__410__identityEEEvT0_PT3_T1_NS0_13GridEvenShareISL_EET2_T4_ --------------------------
	.section	.nv.shared._ZN3cub18CUB_300001_SM_10006detail6reduce18DeviceReduceKernelINS2_10policy_hubIijN4cuda3__47maximumIiEEE10Policy1000EN6thrust24THRUST_300001_SM_1000_NS10device_ptrIiEEjS8_iNS5_3std3__410__identityEEEvT0_PT3_T1_NS0_13GridEvenShareISL_EET2_T4_,"aw",@nobits
	.sectionflags	@""
	.align	16
.nv.shared._ZN3cub18CUB_300001_SM_10006detail6reduce18DeviceReduceKernelINS2_10policy_hubIijN4cuda3__47maximumIiEEE10Policy1000EN6thrust24THRUST_300001_SM_1000_NS10device_ptrIiEEjS8_iNS5_3std3__410__identityEEEvT0_PT3_T1_NS0_13GridEvenShareISL_EET2_T4_:
	.zero		1072


//--------------------- .nv.shared._ZN3cub18CUB_300001_SM_10006detail6reduce28DeviceReduceSingleTileKernelINS2_10policy_hubIijN4cuda3__47maximumIiEEE10Policy1000EN6thrust24THRUST_300001_SM_1000_NS10device_ptrIiEEPijS8_iiNS5_3std3__410__identityEEEvT0_T1_T2_T3_T4_T6_ --------------------------
	.section	.nv.shared._ZN3cub18CUB_300001_SM_10006detail6reduce28DeviceReduceSingleTileKernelINS2_10policy_hubIijN4cuda3__47maximumIiEEE10Policy1000EN6thrust24THRUST_300001_SM_1000_NS10device_ptrIiEEPijS8_iiNS5_3std3__410__identityEEEvT0_T1_T2_T3_T4_T6_,"aw",@nobits
	.sectionflags	@""
	.align	16
.nv.shared._ZN3cub18CUB_300001_SM_10006detail6reduce28DeviceReduceSingleTileKernelINS2_10policy_hubIijN4cuda3__47maximumIiEEE10Policy1000EN6thrust24THRUST_300001_SM_1000_NS10device_ptrIiEEPijS8_iiNS5_3std3__410__identityEEEvT0_T1_T2_T3_T4_T6_:
	.zero		1072


//--------------------- .nv.shared._ZN3cub18CUB_300001_SM_10006detail11EmptyKernelIvEEvv --------------------------
	.section	.nv.shared._ZN3cub18CUB_300001_SM_10006detail11EmptyKernelIvEEvv,"aw",@nobits
	.sectionflags	@""
	.align	16
	.zero		1024


//--------------------- .nv.shared._Z21tree_node_TSU_pruningiPiS_S_S_ --------------------------
	.section	.nv.shared._Z21tree_node_TSU_pruningiPiS_S_S_,"aw",@nobits
	.sectionflags	@""
	.align	16
	.zero		1024


//--------------------- .nv.shared._Z16sumColumnsKernelPKiPiii --------------------------
	.section	.nv.shared._Z16sumColumnsKernelPKiPiii,"aw",@nobits
	.sectionflags	@""
	.align	16
	.zero		1024


//--------------------- .nv.shared._Z40tree_node_find_i_candidate_and_count_TSUiPiS_S_S_S_PbS_S_S_S_S_S_S_S_ --------------------------
	.section	.nv.shared._Z40tree_node_find_i_candidate_and_count_TSUiPiS_S_S_S_PbS_S_S_S_S_S_S_S_,"aw",@nobits
	.sectionflags	@""
	.align	16
	.zero		1024


//--------------------- .nv.shared._Z40tree_node_find_s_candidate_and_count_TSUPiS_S_S_S_PbS_S_S_S_S_S_S_S_S_S_S_S_S_S_ --------------------------
	.section	.nv.shared._Z40tree_node_find_s_candidate_and_count_TSUPiS_S_S_S_PbS_S_S_S_S_S_S_S_S_S_S_S_S_S_,"aw",@nobits
	.sectionflags	@""
	.align	16
	.zero		1024


//--------------------- .nv.shared._Z31tree_node_peu_utility_count_maxPiS_S_S_S_S_S_S_S_Pb --------------------------
	.section	.nv.shared._Z31tree_node_peu_utility_count_maxPiS_S_S_S_S_S_S_S_Pb,"aw",@nobits
	.sectionflags	@""
	.align	16
.nv.shared._Z31tree_node_peu_utility_count_maxPiS_S_S_S_S_S_S_S_Pb:
	.zero		9216


//--------------------- .nv.shared._Z6R_testiPii  --------------------------
	.section	.nv.shared._Z6R_testiPii,"aw",@nobits
	.sectionflags	@""
	.align	16
	.zero		1024


//--------------------- .nv.shared._Z8sid_testiPiS_S_S_S_S_ --------------------------
	.section	.nv.shared._Z8sid_testiPiS_S_S_S_S_,"aw",@nobits
	.sectionflags	@""
	.align	16
	.zero		1024


//--------------------- .nv.shared._Z43new_build_tt_node_chain_utility_i_extensioniiPiS_S_S_S_S_S_S_iS_S_S_S_S_ --------------------------
	.section	.nv.shared._Z43new_build_tt_node_chain_utility_i_extensioniiPiS_S_S_S_S_S_S_iS_S_S_S_S_,"aw",@nobits
	.sectionflags	@""
	.align	16
	.zero		1024


//--------------------- .nv.shared._Z39build_tt_node_chain_utility_i_extensioniPiS_S_S_S_S_S_S_iS_S_S_S_S_ --------------------------
	.section	.nv.shared._Z39build_tt_node_chain_utility_i_extensioniPiS_S_S_S_S_S_S_iS_S_S_S_S_,"aw",@nobits
	.sectionflags	@""
	.align	16
	.zero		1024


//--------------------- .nv.shared._Z39build_tt_node_chain_utility_s_extensioniPiS_S_S_S_S_S_S_S_S_S_S_S_S_S_S_S_S_S_ --------------------------
	.section	.nv.shared._Z39build_tt_node_chain_utility_s_extensioniPiS_S_S_S_S_S_S_S_S_S_S_S_S_S_S_S_S_S_,"aw",@nobits
	.sectionflags	@""
	.align	16
	.zero		1024


//--------------------- .nv.shared._Z14compactInPlacePiS_S_PKiS1_i --------------------------
	.section	.nv.shared._Z14compactInPlacePiS_S_PKiS1_i,"aw",@nobits
	.sectionflags	@""
	.align	16
	.zero		1024


//--------------------- .nv.shared._Z13markKeepArrayPKiPii --------------------------
	.section	.nv.shared._Z13markKeepArrayPKiPii,"aw",@nobits
	.sectionflags	@""
	.align	16
	.zero		1024


//--------------------- .nv.shared._Z11testtt_boolPbi --------------------------
	.section	.nv.shared._Z11testtt_boolPbi,"aw",@nobits
	.sectionflags	@""
	.align	16
	.zero		1024


//--------------------- .nv.shared._Z6testttPii   --------------------------
	.section	.nv.shared._Z6testttPii,"aw",@nobits
	.sectionflags	@""
	.align	16
	.zero		1024


//--------------------- .nv.shared._Z28find_i_extension_project_numiPiS_S_S_S_S_S_S_i --------------------------
	.section	.nv.shared._Z28find_i_extension_project_numiPiS_S_S_S_S_S_S_i,"aw",@nobits
	.sectionflags	@""
	.align	16
	.zero		1024


//--------------------- .nv.shared._Z28find_s_extension_project_numPiS_S_S_S_S_S_S_S_S_S_S_iS_iS_i --------------------------
	.section	.nv.shared._Z28find_s_extension_project_numPiS_S_S_S_S_S_S_S_S_S_S_iS_iS_i,"aw",@nobits
	.sectionflags	@""
	.align	16
	.zero		1024


//--------------------- .nv.shared._Z9initArrayPii --------------------------
	.section	.nv.shared._Z9initArrayPii,"aw",@nobits
	.sectionflags	@""
	.align	16
	.zero		1024


//--------------------- .nv.shared._Z14fillKeysKernelPiPKii --------------------------
	.section	.nv.shared._Z14fillKeysKernelPiPKii,"aw",@nobits
	.sectionflags	@""
	.align	16
	.zero		1024


//--------------------- .nv.shared._Z41build_d_tree_node_chain_prefixMax_utilityPiS_S_S_S_S_S_S_S_ --------------------------
	.section	.nv.shared._Z41build_d_tree_node_chain_prefixMax_utilityPiS_S_S_S_S_S_S_S_,"aw",@nobits
	.sectionflags	@""
	.align	16
	.zero		1024


//--------------------- .nv.shared._Z40build_d_tree_node_chain_prefixMax_offsetiPiS_S_S_S_ --------------------------
	.section	.nv.shared._Z40build_d_tree_node_chain_prefixMax_offsetiPiS_S_S_S_,"aw",@nobits
	.sectionflags	@""
	.align	16
	.zero		1024


//--------------------- .nv.shared._Z5testtPiS_iS_iS_i --------------------------
	.section	.nv.shared._Z5testtPiS_iS_iS_i,"aw",@nobits
	.sectionflags	@""
	.align	16
	.zero		1024


//--------------------- .nv.shared._Z31build_d_tree_node_chain_utilityiPiS_iS_S_S_iS_ --------------------------
	.section	.nv.shared._Z31build_d_tree_node_chain_utilityiPiS_iS_S_S_iS_,"aw",@nobits
	.sectionflags	@""
	.align	16
	.zero		1024


//--------------------- .nv.shared._Z20subtractFirstElementPiii --------------------------
	.section	.nv.shared._Z20subtractFirstElementPiii,"aw",@nobits
	.sectionflags	@""
	.align	16
	.zero		1024


//--------------------- .nv.shared._Z19get_chain_start_lenPiS_S_S_S_S_iS_S_S_S_S_ --------------------------
	.section	.nv.shared._Z19get_chain_start_lenPiS_S_S_S_S_iS_S_S_S_S_,"aw",@nobits
	.sectionflags	@""
	.align	16
	.zero		1024


//--------------------- .nv.shared._Z29single_item_peu_utility_countPiS_S_S_S_S_iPbS0_ --------------------------
	.section	.nv.shared._Z29single_item_peu_utility_countPiS_S_S_S_S_iPbS0_,"aw",@nobits
	.sectionflags	@""
	.align	16
.nv.shared._Z29single_item_peu_utility_countPiS_S_S_S_S_iPbS0_:
	.zero		9216


//--------------------- .nv.shared._Z33single_item_peu_utility_count_maxPiS_S_S_S_S_S_S_S_S_S_S_S_S_Pb --------------------------
	.section	.nv.shared._Z33single_item_peu_utility_count_maxPiS_S_S_S_S_S_S_S_S_S_S_S_S_Pb,"aw",@nobits
	.sectionflags	@""
	.align	16
.nv.shared._Z33single_item_peu_utility_count_maxPiS_S_S_S_S_S_S_S_S_S_S_S_S_Pb:
	.zero		9216


//--------------------- .nv.shared._Z18Arr_MultiplicationPiS_i --------------------------
	.section	.nv.shared._Z18Arr_MultiplicationPiS_i,"aw",@nobits
	.sectionflags	@""
	.align	16
	.zero		1024


//--------------------- .nv.shared._Z17reduceSum2DkernelPKiPii --------------------------
	.section	.nv.shared._Z17reduceSum2DkernelPKiPii,"aw",@nobits
	.sectionflags	@""
	.align	16
	.zero		1024


//--------------------- .nv.shared._Z23single_item_TSU_pruningiiPiS_S_S_ --------------------------
	.section	.nv.shared._Z23single_item_TSU_pruningiiPiS_S_S_,"aw",@nobits
	.sectionflags	@""
	.align	16
	.zero		1024


//--------------------- .nv.shared._Z49sum_i_candidate_TSU_chain_sid_num_Segments_LargeNPKiS0_iiPi --------------------------
	.section	.nv.shared._Z49sum_i_candidate_TSU_chain_sid_num_Segments_LargeNPKiS0_iiPi,"aw",@nobits
	.sectionflags	@""
	.align	16
	.zero		1024


//--------------------- .nv.shared._Z29count_single_item_i_candidateiPiS_S_S_S_S_S_S_S_S_S_S_S_S_S_S_S_PbS_S_S_ --------------------------
	.section	.nv.shared._Z29count_single_item_i_candidateiPiS_S_S_S_S_S_S_S_S_S_S_S_S_S_S_S_PbS_S_S_,"aw",@nobits
	.sectionflags	@""
	.align	16
	.zero		1024


//--------------------- .nv.shared._Z29count_single_item_s_candidateiPiS_S_S_S_S_S_S_S_S_S_S_S_S_S_PbS_S_S_S_S_ --------------------------
	.section	.nv.shared._Z29count_single_item_s_candidateiPiS_S_S_S_S_S_S_S_S_S_S_S_S_S_PbS_S_S_S_S_,"aw",@nobits
	.sectionflags	@""
	.align	16
.nv.shared._Z29count_single_item_s_candidateiPiS_S_S_S_S_S_S_S_S_S_S_S_S_S_PbS_S_S_S_S_:
	.zero		1040


//--------------------- .nv.shared._Z23count_chain_offset_sizePiS_S_S_S_S_S_S_S_ --------------------------
	.section	.nv.shared._Z23count_chain_offset_sizePiS_S_S_S_S_S_S_S_,"aw",@nobits
	.sectionflags	@""
	.align	16
.nv.shared._Z23count_chain_offset_sizePiS_S_S_S_S_S_S_S_:
	.zero		5120


//--------------------- .nv.shared._Z23count_chain_memory_sizePiS_S_S_S_S_S_S_S_ --------------------------
	.section	.nv.shared._Z23count_chain_memory_sizePiS_S_S_S_S_S_S_S_,"aw",@nobits
	.sectionflags	@""
	.align	16
.nv.shared._Z23count_chain_memory_sizePiS_S_S_S_S_S_S_S_:
	.zero		9216


//--------------------- .nv.shared._Z5test2PiS_S_S_S_iS_S_S_ --------------------------
	.section	.nv.shared._Z5test2PiS_S_S_S_iS_S_S_,"aw",@nobits
	.sectionflags	@""
	.align	16
	.zero		1024


//--------------------- .nv.shared._Z5test1PiS_S_S_S_S_i --------------------------
	.section	.nv.shared._Z5test1PiS_S_S_S_S_i,"aw",@nobits
	.sectionflags	@""
	.align	16
	.zero		1024


//--------------------- .nv.constant0._ZN3cub18CUB_300001_SM_10006detail6select23DeviceSelectSweepKernelINS2_10policy_hubIiiiLb0ELNS0_10SelectImplE0EE10Policy1000EN6thrust24THRUST_300001_SM_1000_NS17counting_iteratorIiNS9_11use_defaultESB_SB_EENS9_10device_ptrIiEESE_PlNS0_13ScanTileStateIiLb1EEE6is_oneNS0_8NullTypeEiNS2_19streaming_context_tIlLb1EEELS5_0EEEvT0_T1_T2_T3_T4_T5_T6_T7_iT8_NS1_7vsmem_tE --------------------------
	.section	.nv.constant0._ZN3cub18CUB_300001_SM_10006detail6select23DeviceSelectSweepKernelINS2_10policy_hubIiiiLb0ELNS0_10SelectImplE0EE10Policy1000EN6thrust24THRUST_300001_SM_1000_NS17counting_iteratorIiNS9_11use_defaultESB_SB_EENS9_10device_ptrIiEESE_PlNS0_13ScanTileStateIiLb1EEE6is_oneNS0_8NullTypeEiNS2_19streaming_context_tIlLb1EEELS5_0EEEvT0_T1_T2_T3_T4_T5_T6_T7_iT8_NS1_7vsmem_tE,"a",@progbits
	.sectionflags	@""
	.align	4
.nv.constant0._ZN3cub18CUB_300001_SM_10006detail6select23DeviceSelectSweepKernelINS2_10policy_hubIiiiLb0ELNS0_10SelectImplE0EE10Policy1000EN6thrust24THRUST_300001_SM_1000_NS17counting_iteratorIiNS9_11use_defaultESB_SB_EENS9_10device_ptrIiEESE_PlNS0_13ScanTileStateIiLb1EEE6is_oneNS0_8NullTypeEiNS2_19streaming_context_tIlLb1EEELS5_0EEEvT0_T1_T2_T3_T4_T5_T6_T7_iT8_NS1_7vsmem_tE:
	.zero		1000


//--------------------- .nv.constant0._ZN3cub18CUB_300001_SM_10006detail11scan_by_key21DeviceScanByKeyKernelINS2_10policy_hubIPiiiN4cuda3__47maximumIiEEE10Policy1000ES5_S5_S5_NS0_24ReduceByKeyScanTileStateIiiLb1EEENS6_3std3__48equal_toIiEES9_imiiEEvT0_PT9_T1_T2_T3_iT4_T5_T6_T7_ --------------------------
	.section	.nv.constant0._ZN3cub18CUB_300001_SM_10006detail11scan_by_key21DeviceScanByKeyKernelINS2_10policy_hubIPiiiN4cuda3__47maximumIiEEE10Policy1000ES5_S5_S5_NS0_24ReduceByKeyScanTileStateIiiLb1EEENS6_3std3__48equal_toIiEES9_imiiEEvT0_PT9_T1_T2_T3_iT4_T5_T6_T7_,"a",@progbits
	.sectionflags	@""
	.align	4
.nv.constant0._ZN3cub18CUB_300001_SM_10006detail11scan_by_key21DeviceScanByKeyKernelINS2_10policy_hubIPiiiN4cuda3__47maximumIiEEE10Policy1000ES5_S5_S5_NS0_24ReduceByKeyScanTileStateIiiLb1EEENS6_3std3__48equal_toIiEES9_imiiEEvT0_PT9_T1_T2_T3_iT4_T5_T6_T7_:
	.zero		960


//--------------------- .nv.constant0._ZN3cub18CUB_300001_SM_10006detail11scan_by_key25DeviceScanByKeyInitKernelINS0_24ReduceByKeyScanTileStateIiiLb1EEEPimEEvT_T0_PN4cuda3std3__415iterator_traitsIS8_vE10value_typeET1_i --------------------------
	.section	.nv.constant0._ZN3cub18CUB_300001_SM_10006detail11scan_by_key25DeviceScanByKeyInitKernelINS0_24ReduceByKeyScanTileStateIiiLb1EEEPimEEvT_T0_PN4cuda3std3__415iterator_traitsIS8_vE10value_typeET1_i,"a",@progbits
	.sectionflags	@""
	.align	4
.nv.constant0._ZN3cub18CUB_300001_SM_10006detail11scan_by_key25DeviceScanByKeyInitKernelINS0_24ReduceByKeyScanTileStateIiiLb1EEEPimEEvT_T0_PN4cuda3std3__415iterator_traitsIS8_vE10value_typeET1_i:
	.zero		932


//--------------------- .nv.constant0._ZN3cub18CUB_300001_SM_10006detail11scan_by_key21DeviceScanByKeyKernelINS2_10policy_hubIPiiiN4cuda3__47maximumIiEEE10Policy1000ES5_S5_S5_NS0_24ReduceByKeyScanTileStateIiiLb1EEENS6_3std3__48equal_toIiEES9_ijiiEEvT0_PT9_T1_T2_T3_iT4_T5_T6_T7_ --------------------------
	.section	.nv.constant0._ZN3cub18CUB_300001_SM_10006detail11scan_by_key21DeviceScanByKeyKernelINS2_10policy_hubIPiiiN4cuda3__47maximumIiEEE10Policy1000ES5_S5_S5_NS0_24ReduceByKeyScanTileStateIiiLb1EEENS6_3std3__48equal_toIiEES9_ijiiEEvT0_PT9_T1_T2_T3_iT4_T5_T6_T7_,"a",@progbits
	.sectionflags	@""
	.align	4
.nv.constant0._ZN3cub18CUB_300001_SM_10006detail11scan_by_key21DeviceScanByKeyKernelINS2_10policy_hubIPiiiN4cuda3__47maximumIiEEE10Policy1000ES5_S5_S5_NS0_24ReduceByKeyScanTileStateIiiLb1EEENS6_3std3__48equal_toIiEES9_ijiiEEvT0_PT9_T1_T2_T3_iT4_T5_T6_T7_:
	.zero		952


//--------------------- .nv.constant0._ZN3cub18CUB_300001_SM_10006detail11scan_by_key25DeviceScanByKeyInitKernelINS0_24ReduceByKeyScanTileStateIiiLb1EEEPijEEvT_T0_PN4cuda3std3__415iterator_traitsIS8_vE10value_typeET1_i --------------------------
	.section	.nv.constant0._ZN3cub18CUB_300001_SM_10006detail11scan_by_key25DeviceScanByKeyInitKernelINS0_24ReduceByKeyScanTileStateIiiLb1EEEPijEEvT_T0_PN4cuda3std3__415iterator_traitsIS8_vE10value_typeET1_i,"a",@progbits
	.sectionflags	@""
	.align	4
.nv.constant0._ZN3cub18CUB_300001_SM_10006detail11scan_by_key25DeviceScanByKeyInitKernelINS0_24ReduceByKeyScanTileStateIiiLb1EEEPijEEvT_T0_PN4cuda3std3__415iterator_traitsIS8_vE10value_typeET1_i:
	.zero		928


//--------------------- .nv.constant0._ZN3cub18CUB_300001_SM_10006detail4scan16DeviceScanKernelINS2_10policy_hubIiiimN4cuda3std3__44plusIvEEE10Policy1000EN6thrust24THRUST_300001_SM_1000_NS10device_ptrIiEESF_NS0_13ScanTileStateIiLb1EEES9_NS0_8NullTypeEmiLb0ESI_EEvT0_T1_T2_iT3_T4_T5_ --------------------------
	.section	.nv.constant0._ZN3cub18CUB_300001_SM_10006detail4scan16DeviceScanKernelINS2_10policy_hubIiiimN4cuda3std3__44plusIvEEE10Policy1000EN6thrust24THRUST_300001_SM_1000_NS10device_ptrIiEESF_NS0_13ScanTileStateIiLb1EEES9_NS0_8NullTypeEmiLb0ESI_EEvT0_T1_T2_iT3_T4_T5_,"a",@progbits
	.sectionflags	@""
	.align	4
.nv.constant0._ZN3cub18CUB_300001_SM_10006detail4scan16DeviceScanKernelINS2_10policy_hubIiiimN4cuda3std3__44plusIvEEE10Policy1000EN6thrust24THRUST_300001_SM_1000_NS10device_ptrIiEESF_NS0_13ScanTileStateIiLb1EEES9_NS0_8NullTypeEmiLb0ESI_EEvT0_T1_T2_iT3_T4_T5_:
	.zero		936


//--------------------- .nv.constant0._ZN3cub18CUB_300001_SM_10006detail4scan16DeviceScanKernelINS2_10policy_hubIiiijN4cuda3std3__44plusIvEEE10Policy1000EN6thrust24THRUST_300001_SM_1000_NS10device_ptrIiEESF_NS0_13ScanTileStateIiLb1EEES9_NS0_8NullTypeEjiLb0ESI_EEvT0_T1_T2_iT3_T4_T5_ --------------------------
	.section	.nv.constant0._ZN3cub18CUB_300001_SM_10006detail4scan16DeviceScanKernelINS2_10policy_hubIiiijN4cuda3std3__44plusIvEEE10Policy1000EN6thrust24THRUST_300001_SM_1000_NS10device_ptrIiEESF_NS0_13ScanTileStateIiLb1EEES9_NS0_8NullTypeEjiLb0ESI_EEvT0_T1_T2_iT3_T4_T5_,"a",@progbits
	.sectionflags	@""
	.align	4
.nv.constant0._ZN3cub18CUB_300001_SM_10006detail4scan16DeviceScanKernelINS2_10policy_hubIiiijN4cuda3std3__44plusIvEEE10Policy1000EN6thrust24THRUST_300001_SM_1000_NS10device_ptrIiEESF_NS0_13ScanTileStateIiLb1EEES9_NS0_8NullTypeEjiLb0ESI_EEvT0_T1_T2_iT3_T4_T5_:
	.zero		932


//--------------------- .nv.constant0._ZN3cub18CUB_300001_SM_10006detail4scan20DeviceScanInitKernelINS0_13ScanTileStateIiLb1EEEEEvT_i --------------------------
	.section	.nv.constant0._ZN3cub18CUB_300001_SM_10006detail4scan20DeviceScanInitKernelINS0_13ScanTileStateIiLb1EEEEEvT_i,"a",@progbits
	.sectionflags	@""
	.align	4
.nv.constant0._ZN3cub18CUB_300001_SM_10006detail4scan20DeviceScanInitKernelINS0_13ScanTileStateIiLb1EEEEEvT_i:
	.zero		908


//--------------------- .nv.constant0._ZN3cub18CUB_300001_SM_10006detail4scan23DeviceCompactInitKernelINS0_13ScanTileStateIiLb1EEEPlEEvT_iT0_ --------------------------
	.section	.nv.constant0._ZN3cub18CUB_300001_SM_10006detail4scan23DeviceCompactInitKernelINS0_13ScanTileStateIiLb1EEEPlEEvT_iT0_,"a",@progbits
	.sectionflags	@""
	.align	4
.nv.constant0._ZN3cub18CUB_300001_SM_10006detail4scan23DeviceCompactInitKernelINS0_13ScanTileStateIiLb1EEEPlEEvT_iT0_:
	.zero		920


//--------------------- .nv.constant0._ZN3cub18CUB_300001_SM_10006detail6reduce28DeviceReduceSingleTileKernelINS2_10policy_hubIiyN4cuda3std3__44plusIiEEE10Policy1000EPiSC_iS9_iiNS7_10__identityEEEvT0_T1_T2_T3_T4_T6_ --------------------------
	.section	.nv.constant0._ZN3cub18CUB_300001_SM_10006detail6reduce28DeviceReduceSingleTileKernelINS2_10policy_hubIiyN4cuda3std3__44plusIiEEE10Policy1000EPiSC_iS9_iiNS7_10__identityEEEvT0_T1_T2_T3_T4_T6_,"a",@progbits
	.sectionflags	@""
	.align	4
.nv.constant0._ZN3cub18CUB_300001_SM_10006detail6reduce28DeviceReduceSingleTileKernelINS2_10policy_hubIiyN4cuda3std3__44plusIiEEE10Policy1000EPiSC_iS9_iiNS7_10__identityEEEvT0_T1_T2_T3_T4_T6_:
	.zero		925


//--------------------- .nv.constant0._ZN3cub18CUB_300001_SM_10006detail6reduce18DeviceReduceKernelINS2_10policy_hubIiyN4cuda3std3__44plusIiEEE10Policy1000EN6thrust24THRUST_300001_SM_1000_NS10device_ptrIiEEyS9_iNS7_10__identityEEEvT0_PT3_T1_NS0_13GridEvenShareISK_EET2_T4_ --------------------------
	.section	.nv.constant0._ZN3cub18CUB_300001_SM_10006detail6reduce18DeviceReduceKernelINS2_10policy_hubIiyN4cuda3std3__44plusIiEEE10Policy1000EN6thrust24THRUST_300001_SM_1000_NS10device_ptrIiEEyS9_iNS7_10__identityEEEvT0_PT3_T1_NS0_13GridEvenShareISK_EET2_T4_,"a",@progbits
	.sectionflags	@""
	.align	4
.nv.constant0._ZN3cub18CUB_300001_SM_10006detail6reduce18DeviceReduceKernelINS2_10policy_hubIiyN4cuda3std3__44plusIiEEE10Policy1000EN6thrust24THRUST_300001_SM_1000_NS10device_ptrIiEEyS9_iNS7_10__identityEEEvT0_PT3_T1_NS0_13GridEvenShareISK_EET2_T4_:
	.zero		994


//--------------------- .nv.constant0._ZN3cub18CUB_300001_SM_10006detail6reduce28DeviceReduceSingleTileKernelINS2_10policy_hubIiyN4cuda3std3__44plusIiEEE10Policy1000EN6thrust24THRUST_300001_SM_1000_NS10device_ptrIiEEPiyS9_iiNS7_10__identityEEEvT0_T1_T2_T3_T4_T6_ --------------------------
	.section	.nv.constant0._ZN3cub18CUB_300001_SM_10006detail6reduce28DeviceReduceSingleTileKernelINS2_10policy_hubIiyN4cuda3std3__44plusIiEEE10Policy1000EN6thrust24THRUST_300001_SM_1000_NS10device_ptrIiEEPiyS9_iiNS7_10__identityEEEvT0_T1_T2_T3_T4_T6_,"a",@progbits
	.sectionflags	@""
	.align	4
.nv.constant0._ZN3cub18CUB_300001_SM_10006detail6reduce28DeviceReduceSingleTileKernelINS2_10policy_hubIiyN4cuda3std3__44plusIiEEE10Policy1000EN6thrust24THRUST_300001_SM_1000_NS10device_ptrIiEEPiyS9_iiNS7_10__identityEEEvT0_T1_T2_T3_T4_T6_:
	.zero		929


//--------------------- .nv.constant0._ZN3cub18CUB_300001_SM_10006detail6reduce28DeviceReduceSingleTileKernelINS2_10policy_hubIijN4cuda3std3__44plusIiEEE10Policy1000EPiSC_iS9_iiNS7_10__identityEEEvT0_T1_T2_T3_T4_T6_ --------------------------
	.section	.nv.constant0._ZN3cub18CUB_300001_SM_10006detail6reduce28DeviceReduceSingleTileKernelINS2_10policy_hubIijN4cuda3std3__44plusIiEEE10Policy1000EPiSC_iS9_iiNS7_10__identityEEEvT0_T1_T2_T3_T4_T6_,"a",@progbits
	.sectionflags	@""
	.align	4
.nv.constant0._ZN3cub18CUB_300001_SM_10006detail6reduce28DeviceReduceSingleTileKernelINS2_10policy_hubIijN4cuda3std3__44plusIiEEE10Policy1000EPiSC_iS9_iiNS7_10__identityEEEvT0_T1_T2_T3_T4_T6_:
	.zero		925


//--------------------- .nv.constant0._ZN3cub18CUB_300001_SM_10006detail6reduce18DeviceReduceKernelINS2_10policy_hubIijN4cuda3std3__44plusIiEEE10Policy1000EN6thrust24THRUST_300001_SM_1000_NS10device_ptrIiEEjS9_iNS7_10__identityEEEvT0_PT3_T1_NS0_13GridEvenShareISK_EET2_T4_ --------------------------
	.section	.nv.constant0._ZN3cub18CUB_300001_SM_10006detail6reduce18DeviceReduceKernelINS2_10policy_hubIijN4cuda3std3__44plusIiEEE10Policy1000EN6thrust24THRUST_300001_SM_1000_NS10device_ptrIiEEjS9_iNS7_10__identityEEEvT0_PT3_T1_NS0_13GridEvenShareISK_EET2_T4_,"a",@progbits
	.sectionflags	@""
	.align	4
.nv.constant0._ZN3cub18CUB_300001_SM_10006detail6reduce18DeviceReduceKernelINS2_10policy_hubIijN4cuda3std3__44plusIiEEE10Policy1000EN6thrust24THRUST_300001_SM_1000_NS10device_ptrIiEEjS9_iNS7_10__identityEEEvT0_PT3_T1_NS0_13GridEvenShareISK_EET2_T4_:
	.zero		958


//--------------------- .nv.constant0._ZN3cub18CUB_300001_SM_10006detail6reduce28DeviceReduceSingleTileKernelINS2_10policy_hubIijN4cuda3std3__44plusIiEEE10Policy1000EN6thrust24THRUST_300001_SM_1000_NS10device_ptrIiEEPijS9_iiNS7_10__identityEEEvT0_T1_T2_T3_T4_T6_ --------------------------
	.section	.nv.constant0._ZN3cub18CUB_300001_SM_10006detail6reduce28DeviceReduceSingleTileKernelINS2_10policy_hubIijN4cuda3std3__44plusIiEEE10Policy1000EN6thrust24THRUST_300001_SM_1000_NS10device_ptrIiEEPijS9_iiNS7_10__identityEEEvT0_T1_T2_T3_T4_T6_,"a",@progbits
	.sectionflags	@""
	.align	4
.nv.constant0._ZN3cub18CUB_300001_SM_10006detail6reduce28DeviceReduceSingleTileKernelINS2_10policy_hubIijN4cuda3std3__44plusIiEEE10Policy1000EN6thrust24THRUST_300001_SM_1000_NS10device_ptrIiEEPijS9_iiNS7_10__identityEEEvT0_T1_T2_T3_T4_T6_:
	.zero		925


//--------------------- .nv.constant0._ZN3cub18CUB_300001_SM_10006detail6reduce28DeviceReduceSingleTileKernelINS2_10policy_hubIiyN4cuda3__47maximumIiEEE10Policy1000EPiSB_iS8_iiNS5_3std3__410__identityEEEvT0_T1_T2_T3_T4_T6_ --------------------------
	.section	.nv.constant0._ZN3cub18CUB_300001_SM_10006detail6reduce28DeviceReduceSingleTileKernelINS2_10policy_hubIiyN4cuda3__47maximumIiEEE10Policy1000EPiSB_iS8_iiNS5_3std3__410__identityEEEvT0_T1_T2_T3_T4_T6_,"a",@progbits
	.sectionflags	@""
	.align	4
.nv.constant0._ZN3cub18CUB_300001_SM_10006detail6reduce28DeviceReduceSingleTileKernelINS2_10policy_hubIiyN4cuda3__47maximumIiEEE10Policy1000EPiSB_iS8_iiNS5_3std3__410__identityEEEvT0_T1_T2_T3_T4_T6_:
	.zero		925


//--------------------- .nv.constant0._ZN3cub18CUB_300001_SM_10006detail6reduce18DeviceReduceKernelINS2_10policy_hubIiyN4cuda3__47maximumIiEEE10Policy1000EN6thrust24THRUST_300001_SM_1000_NS10device_ptrIiEEyS8_iNS5_3std3__410__identityEEEvT0_PT3_T1_NS0_13GridEvenShareISL_EET2_T4_ --------------------------
	.section	.nv.constant0._ZN3cub18CUB_300001_SM_10006detail6reduce18DeviceReduceKernelINS2_10policy_hubIiyN4cuda3__47maximumIiEEE10Policy1000EN6thrust24THRUST_300001_SM_1000_NS10device_ptrIiEEyS8_iNS5_3std3__410__identityEEEvT0_PT3_T1_NS0_13GridEvenShareISL_EET2_T4_,"a",@progbits
	.sectionflags	@""
	.align	4
.nv.constant0._ZN3cub18CUB_300001_SM_10006detail6reduce18DeviceReduceKernelINS2_10policy_hubIiyN4cuda3__47maximumIiEEE10Policy1000EN6thrust24THRUST_300001_SM_1000_NS10device_ptrIiEEyS8_iNS5_3std3__410__identityEEEvT0_PT3_T1_NS0_13GridEvenShareISL_EET2_T4_:
	.zero		994


//--------------------- .nv.constant0._ZN3cub18CUB_300001_SM_10006detail6reduce28DeviceReduceSingleTileKernelINS2_10policy_hubIiyN4cuda3__47maximumIiEEE10Policy1000EN6thrust24THRUST_300001_SM_1000_NS10device_ptrIiEEPiyS8_iiNS5_3std3__410__identityEEEvT0_T1_T2_T3_T4_T6_ --------------------------
	.section	.nv.constant0._ZN3cub18CUB_300001_SM_10006detail6reduce28DeviceReduceSingleTileKernelINS2_10policy_hubIiyN4cuda3__47maximumIiEEE10Policy1000EN6thrust24THRUST_300001_SM_1000_NS10device_ptrIiEEPiyS8_iiNS5_3std3__410__identityEEEvT0_T1_T2_T3_T4_T6_,"a",@progbits
	.sectionflags	@""
	.align	4
.nv.constant0._ZN3cub18CUB_300001_SM_10006detail6reduce28DeviceReduceSingleTileKernelINS2_10policy_hubIiyN4cuda3__47maximumIiEEE10Policy1000EN6thrust24THRUST_300001_SM_1000_NS10device_ptrIiEEPiyS8_iiNS5_3std3__410__identityEEEvT0_T1_T2_T3_T4_T6_:
	.zero		929


//--------------------- .nv.constant0._ZN3cub18CUB_300001_SM_10006detail6reduce28DeviceReduceSingleTileKernelINS2_10policy_hubIijN4cuda3__47maximumIiEEE10Policy1000EPiSB_iS8_iiNS5_3std3__410__identityEEEvT0_T1_T2_T3_T4_T6_ --------------------------
	.section	.nv.constant0._ZN3cub18CUB_300001_SM_10006detail6reduce28DeviceReduceSingleTileKernelINS2_10policy_hubIijN4cuda3__47maximumIiEEE10Policy1000EPiSB_iS8_iiNS5_3std3__410__identityEEEvT0_T1_T2_T3_T4_T6_,"a",@progbits
	.sectionflags	@""
	.align	4
.nv.constant0._ZN3cub18CUB_300001_SM_10006detail6reduce28DeviceReduceSingleTileKernelINS2_10policy_hubIijN4cuda3__47maximumIiEEE10Policy1000EPiSB_iS8_iiNS5_3std3__410__identityEEEvT0_T1_T2_T3_T4_T6_:
	.zero		925


//--------------------- .nv.constant0._ZN3cub18CUB_300001_SM_10006detail6reduce18DeviceReduceKernelINS2_10policy_hubIijN4cuda3__47maximumIiEEE10Policy1000EN6thrust24THRUST_300001_SM_1000_NS10device_ptrIiEEjS8_iNS5_3std3__410__identityEEEvT0_PT3_T1_NS0_13GridEvenShareISL_EET2_T4_ --------------------------
	.section	.nv.constant0._ZN3cub18CUB_300001_SM_10006detail6reduce18DeviceReduceKernelINS2_10policy_hubIijN4cuda3__47maximumIiEEE10Policy1000EN6thrust24THRUST_300001_SM_1000_NS10device_ptrIiEEjS8_iNS5_3std3__410__identityEEEvT0_PT3_T1_NS0_13GridEvenShareISL_EET2_T4_,"a",@progbits
	.sectionflags	@""
	.align	4
.nv.constant0._ZN3cub18CUB_300001_SM_10006detail6reduce18DeviceReduceKernelINS2_10policy_hubIijN4cuda3__47maximumIiEEE10Policy1000EN6thrust24THRUST_300001_SM_1000_NS10device_ptrIiEEjS8_iNS5_3std3__410__identityEEEvT0_PT3_T1_NS0_13GridEvenShareISL_EET2_T4_:
	.zero		958


//--------------------- .nv.constant0._ZN3cub18CUB_300001_SM_10006detail6reduce28DeviceReduceSingleTileKernelINS2_10policy_hubIijN4cuda3__47maximumIiEEE10Policy1000EN6thrust24THRUST_300001_SM_1000_NS10device_ptrIiEEPijS8_iiNS5_3std3__410__identityEEEvT0_T1_T2_T3_T4_T6_ --------------------------
	.section	.nv.constant0._ZN3cub18CUB_300001_SM_10006detail6reduce28DeviceReduceSingleTileKernelINS2_10policy_hubIijN4cuda3__47maximumIiEEE10Policy1000EN6thrust24THRUST_300001_SM_1000_NS10device_ptrIiEEPijS8_iiNS5_3std3__410__identityEEEvT0_T1_T2_T3_T4_T6_,"a",@progbits
	.sectionflags	@""
	.align	4
.nv.constant0._ZN3cub18CUB_300001_SM_10006detail6reduce28DeviceReduceSingleTileKernelINS2_10policy_hubIijN4cuda3__47maximumIiEEE10Policy1000EN6thrust24THRUST_300001_SM_1000_NS10device_ptrIiEEPijS8_iiNS5_3std3__410__identityEEEvT0_T1_T2_T3_T4_T6_:
	.zero		925


//--------------------- .nv.constant0._ZN3cub18CUB_300001_SM_10006detail11EmptyKernelIvEEvv --------------------------
	.section	.nv.constant0._ZN3cub18CUB_300001_SM_10006detail11EmptyKernelIvEEvv,"a",@progbits
	.sectionflags	@""
	.align	4
.nv.constant0._ZN3cub18CUB_300001_SM_10006detail11EmptyKernelIvEEvv:
	.zero		896


//--------------------- .nv.constant0._Z21tree_node_TSU_pruningiPiS_S_S_ --------------------------
	.section	.nv.constant0._Z21tree_node_TSU_pruningiPiS_S_S_,"a",@progbits
	.sectionflags	@""
	.align	4
.nv.constant0._Z21tree_node_TSU_pruningiPiS_S_S_:
	.zero		936


//--------------------- .nv.constant0._Z16sumColumnsKernelPKiPiii --------------------------
	.section	.nv.constant0._Z16sumColumnsKernelPKiPiii,"a",@progbits
	.sectionflags	@""
	.align	4
.nv.constant0._Z16sumColumnsKernelPKiPiii:
	.zero		920


//--------------------- .nv.constant0._Z40tree_node_find_i_candidate_and_count_TSUiPiS_S_S_S_PbS_S_S_S_S_S_S_S_ --------------------------
	.section	.nv.constant0._Z40tree_node_find_i_candidate_and_count_TSUiPiS_S_S_S_PbS_S_S_S_S_S_S_S_,"a",@progbits
	.sectionflags	@""
	.align	4
.nv.constant0._Z40tree_node_find_i_candidate_and_count_TSUiPiS_S_S_S_PbS_S_S_S_S_S_S_S_:
	.zero		1016


//--------------------- .nv.constant0._Z40tree_node_find_s_candidate_and_count_TSUPiS_S_S_S_PbS_S_S_S_S_S_S_S_S_S_S_S_S_S_ --------------------------
	.section	.nv.constant0._Z40tree_node_find_s_candidate_and_count_TSUPiS_S_S_S_PbS_S_S_S_S_S_S_S_S_S_S_S_S_S_,"a",@progbits
	.sectionflags	@""
	.align	4
.nv.constant0._Z40tree_node_find_s_candidate_and_count_TSUPiS_S_S_S_PbS_S_S_S_S_S_S_S_S_S_S_S_S_S_:
	.zero		1056


//--------------------- .nv.constant0._Z31tree_node_peu_utility_count_maxPiS_S_S_S_S_S_S_S_Pb --------------------------
	.section	.nv.constant0._Z31tree_node_peu_utility_count_maxPiS_S_S_S_S_S_S_S_Pb,"a",@progbits
	.sectionflags	@""
	.align	4
.nv.constant0._Z31tree_node_peu_utility_count_maxPiS_S_S_S_S_S_S_S_Pb:
	.zero		976


//--------------------- .nv.constant0._Z6R_testiPii --------------------------
	.section	.nv.constant0._Z6R_testiPii,"a",@progbits
	.sectionflags	@""
	.align	4
.nv.constant0._Z6R_testiPii:
	.zero		916


//--------------------- .nv.constant0._Z8sid_testiPiS_S_S_S_S_ --------------------------
	.section	.nv.constant0._Z8sid_testiPiS_S_S_S_S_,"a",@progbits
	.sectionflags	@""
	.align	4
.nv.constant0._Z8sid_testiPiS_S_S_S_S_:
	.zero		952


//--------------------- .nv.constant0._Z43new_build_tt_node_chain_utility_i_extensioniiPiS_S_S_S_S_S_S_iS_S_S_S_S_ --------------------------
	.section	.nv.constant0._Z43new_build_tt_node_chain_utility_i_extensioniiPiS_S_S_S_S_S_S_iS_S_S_S_S_,"a",@progbits
	.sectionflags	@""
	.align	4
.nv.constant0._Z43new_build_tt_node_chain_utility_i_extensioniiPiS_S_S_S_S_S_S_iS_S_S_S_S_:
	.zero		1016


//--------------------- .nv.constant0._Z39build_tt_node_chain_utility_i_extensioniPiS_S_S_S_S_S_S_iS_S_S_S_S_ --------------------------
	.section	.nv.constant0._Z39build_tt_node_chain_utility_i_extensioniPiS_S_S_S_S_S_S_iS_S_S_S_S_,"a",@progbits
	.sectionflags	@""
	.align	4
.nv.constant0._Z39build_tt_node_chain_utility_i_extensioniPiS_S_S_S_S_S_S_iS_S_S_S_S_:
	.zero		1016


//--------------------- .nv.constant0._Z39build_tt_node_chain_utility_s_extensioniPiS_S_S_S_S_S_S_S_S_S_S_S_S_S_S_S_S_S_ --------------------------
	.section	.nv.constant0._Z39build_tt_node_chain_utility_s_extensioniPiS_S_S_S_S_S_S_S_S_S_S_S_S_S_S_S_S_S_,"a",@progbits
	.sectionflags	@""
	.align	4
.nv.constant0._Z39build_tt_node_chain_utility_s_extensioniPiS_S_S_S_S_S_S_S_S_S_S_S_S_S_S_S_S_S_:
	.zero		1056


//--------------------- .nv.constant0._Z14compactInPlacePiS_S_PKiS1_i --------------------------
	.section	.nv.constant0._Z14compactInPlacePiS_S_PKiS1_i,"a",@progbits
	.sectionflags	@""
	.align	4
.nv.constant0._Z14compactInPlacePiS_S_PKiS1_i:
	.zero		940


//--------------------- .nv.constant0._Z13markKeepArrayPKiPii --------------------------
	.section	.nv.constant0._Z13markKeepArrayPKiPii,"a",@progbits
	.sectionflags	@""
	.align	4
.nv.constant0._Z13markKeepArrayPKiPii:
	.zero		916


//--------------------- .nv.constant0._Z11testtt_boolPbi --------------------------
	.section	.nv.constant0._Z11testtt_boolPbi,"a",@progbits
	.sectionflags	@""
	.align	4
.nv.constant0._Z11testtt_boolPbi:
	.zero		908


//--------------------- .nv.constant0._Z6testttPii --------------------------
	.section	.nv.constant0._Z6testttPii,"a",@progbits
	.sectionflags	@""
	.align	4
.nv.constant0._Z6testttPii:
	.zero		908


//--------------------- .nv.constant0._Z28find_i_extension_project_numiPiS_S_S_S_S_S_S_i --------------------------
	.section	.nv.constant0._Z28find_i_extension_project_numiPiS_S_S_S_S_S_S_i,"a",@progbits
	.sectionflags	@""
	.align	4
.nv.constant0._Z28find_i_extension_project_numiPiS_S_S_S_S_S_S_i:
	.zero		972


//--------------------- .nv.constant0._Z28find_s_extension_project_numPiS_S_S_S_S_S_S_S_S_S_S_iS_iS_i --------------------------
	.section	.nv.constant0._Z28find_s_extension_project_numPiS_S_S_S_S_S_S_S_S_S_S_iS_iS_i,"a",@progbits
	.sectionflags	@""
	.align	4
.nv.constant0._Z28find_s_extension_project_numPiS_S_S_S_S_S_S_S_S_S_S_iS_iS_i:
	.zero		1028


//--------------------- .nv.constant0._Z9initArrayPii --------------------------
	.section	.nv.constant0._Z9initArrayPii,"a",@progbits
	.sectionflags	@""
	.align	4
.nv.constant0._Z9initArrayPii:
	.zero		908


//--------------------- .nv.constant0._Z14fillKeysKernelPiPKii --------------------------
	.section	.nv.constant0._Z14fillKeysKernelPiPKii,"a",@progbits
	.sectionflags	@""
	.align	4
.nv.constant0._Z14fillKeysKernelPiPKii:
	.zero		916


//--------------------- .nv.constant0._Z41build_d_tree_node_chain_prefixMax_utilityPiS_S_S_S_S_S_S_S_ --------------------------
	.section	.nv.constant0._Z41build_d_tree_node_chain_prefixMax_utilityPiS_S_S_S_S_S_S_S_,"a",@progbits
	.sectionflags	@""
	.align	4
.nv.constant0._Z41build_d_tree_node_chain_prefixMax_utilityPiS_S_S_S_S_S_S_S_:
	.zero		968


//--------------------- .nv.constant0._Z40build_d_tree_node_chain_prefixMax_offsetiPiS_S_S_S_ --------------------------
	.section	.nv.constant0._Z40build_d_tree_node_chain_prefixMax_offsetiPiS_S_S_S_,"a",@progbits
	.sectionflags	@""
	.align	4
.nv.constant0._Z40build_d_tree_node_chain_prefixMax_offsetiPiS_S_S_S_:
	.zero		944


//--------------------- .nv.constant0._Z5testtPiS_iS_iS_i --------------------------
	.section	.nv.constant0._Z5testtPiS_iS_iS_i,"a",@progbits
	.sectionflags	@""
	.align	4
.nv.constant0._Z5testtPiS_iS_iS_i:
	.zero		948


//--------------------- .nv.constant0._Z31build_d_tree_node_chain_utilityiPiS_iS_S_S_iS_ --------------------------
	.section	.nv.constant0._Z31build_d_tree_node_chain_utilityiPiS_iS_S_S_iS_,"a",@progbits
	.sectionflags	@""
	.align	4
.nv.constant0._Z31build_d_tree_node_chain_utilityiPiS_iS_S_S_iS_:
	.zero		968


//--------------------- .nv.constant0._Z20subtractFirstElementPiii --------------------------
	.section	.nv.constant0._Z20subtractFirstElementPiii,"a",@progbits
	.sectionflags	@""
	.align	4
.nv.constant0._Z20subtractFirstElementPiii:
	.zero		912


//--------------------- .nv.constant0._Z19get_chain_start_lenPiS_S_S_S_S_iS_S_S_S_S_ --------------------------
	.section	.nv.constant0._Z19get_chain_start_lenPiS_S_S_S_S_iS_S_S_S_S_,"a",@progbits
	.sectionflags	@""
	.align	4
.nv.constant0._Z19get_chain_start_lenPiS_S_S_S_S_iS_S_S_S_S_:
	.zero		992


//--------------------- .nv.constant0._Z29single_item_peu_utility_countPiS_S_S_S_S_iPbS0_ --------------------------
	.section	.nv.constant0._Z29single_item_peu_utility_countPiS_S_S_S_S_iPbS0_,"a",@progbits
	.sectionflags	@""
	.align	4
.nv.constant0._Z29single_item_peu_utility_countPiS_S_S_S_S_iPbS0_:
	.zero		968


//--------------------- .nv.constant0._Z33single_item_peu_utility_count_maxPiS_S_S_S_S_S_S_S_S_S_S_S_S_Pb --------------------------
	.section	.nv.constant0._Z33single_item_peu_utility_count_maxPiS_S_S_S_S_S_S_S_S_S_S_S_S_Pb,"a",@progbits
	.sectionflags	@""
	.align	4
.nv.constant0._Z33single_item_peu_utility_count_maxPiS_S_S_S_S_S_S_S_S_S_S_S_S_Pb:
	.zero		1016


//--------------------- .nv.constant0._Z18Arr_MultiplicationPiS_i --------------------------
	.section	.nv.constant0._Z18Arr_MultiplicationPiS_i,"a",@progbits
	.sectionflags	@""
	.align	4
.nv.constant0._Z18Arr_MultiplicationPiS_i:
	.zero		916


//--------------------- .nv.constant0._Z17reduceSum2DkernelPKiPii --------------------------
	.section	.nv.constant0._Z17reduceSum2DkernelPKiPii,"a",@progbits
	.sectionflags	@""
	.align	4
.nv.constant0._Z17reduceSum2DkernelPKiPii:
	.zero		916


//--------------------- .nv.constant0._Z23single_item_TSU_pruningiiPiS_S_S_ --------------------------
	.section	.nv.constant0._Z23single_item_TSU_pruningiiPiS_S_S_,"a",@progbits
	.sectionflags	@""
	.align	4
.nv.constant0._Z23single_item_TSU_pruningiiPiS_S_S_:
	.zero		936


//--------------------- .nv.constant0._Z49sum_i_candidate_TSU_chain_sid_num_Segments_LargeNPKiS0_iiPi --------------------------
	.section	.nv.constant0._Z49sum_i_candidate_TSU_chain_sid_num_Segments_LargeNPKiS0_iiPi,"a",@progbits
	.sectionflags	@""
	.align	4
.nv.constant0._Z49sum_i_candidate_TSU_chain_sid_num_Segments_LargeNPKiS0_iiPi:
	.zero		928


//--------------------- .nv.constant0._Z29count_single_item_i_candidateiPiS_S_S_S_S_S_S_S_S_S_S_S_S_S_S_S_PbS_S_S_ --------------------------
	.section	.nv.constant0._Z29count_single_item_i_candidateiPiS_S_S_S_S_S_S_S_S_S_S_S_S_S_S_S_PbS_S_S_,"a",@progbits
	.sectionflags	@""
	.align	4
.nv.constant0._Z29count_single_item_i_candidateiPiS_S_S_S_S_S_S_S_S_S_S_S_S_S_S_S_PbS_S_S_:
	.zero		1072


//--------------------- .nv.constant0._Z29count_single_item_s_candidateiPiS_S_S_S_S_S_S_S_S_S_S_S_S_S_PbS_S_S_S_S_ --------------------------
	.section	.nv.constant0._Z29count_single_item_s_candidateiPiS_S_S_S_S_S_S_S_S_S_S_S_S_S_PbS_S_S_S_S_,"a",@progbits
	.sectionflags	@""
	.align	4
.nv.constant0._Z29count_single_item_s_candidateiPiS_S_S_S_S_S_S_S_S_S_S_S_S_S_PbS_S_S_S_S_:
	.zero		1072


//--------------------- .nv.constant0._Z23count_chain_offset_sizePiS_S_S_S_S_S_S_S_ --------------------------
	.section	.nv.constant0._Z23count_chain_offset_sizePiS_S_S_S_S_S_S_S_,"a",@progbits
	.sectionflags	@""
	.align	4
.nv.constant0._Z23count_chain_offset_sizePiS_S_S_S_S_S_S_S_:
	.zero		968


//--------------------- .nv.constant0._Z23count_chain_memory_sizePiS_S_S_S_S_S_S_S_ --------------------------
	.section	.nv.constant0._Z23count_chain_memory_sizePiS_S_S_S_S_S_S_S_,"a",@progbits
	.sectionflags	@""
	.align	4
.nv.constant0._Z23count_chain_memory_sizePiS_S_S_S_S_S_S_S_:
	.zero		968


//--------------------- .nv.constant0._Z5test2PiS_S_S_S_iS_S_S_ --------------------------
	.section	.nv.constant0._Z5test2PiS_S_S_S_iS_S_S_,"a",@progbits
	.sectionflags	@""
	.align	4
.nv.constant0._Z5test2PiS_S_S_S_iS_S_S_:
	.zero		968


//--------------------- .nv.constant0._Z5test1PiS_S_S_S_S_i --------------------------
	.section	.nv.constant0._Z5test1PiS_S_S_S_S_i,"a",@progbits
	.sectionflags	@""
	.align	4
.nv.constant0._Z5test1PiS_S_S_S_S_i:
	.zero		948


//--------------------- SYMBOLS --------------------------

	.type		.nv.reservedSmem.offset0,@object
	.size		.nv.reservedSmem.offset0,0x4
	.type		.nv.reservedSmem.cap,@object
	.size		.nv.reservedSmem.cap,0x4
	.type		vprintf,@function
